	.target	sm_100a

	.elftype	@"ET_EXEC"


//--------------------- .note.nv.tkinfo           --------------------------
	.section	.note.nv.tkinfo,"",@"SHT_NOTE"
	.sectionflags	@"SHF_NOTE_NV_TKINFO"
	.tkinfo
        /*0018*/ 	.word	0x00000002
        /*0030*/ 	.string	""
        /*0030*/ 	.string	"ptxas"
        /*0030*/ 	.string	"Cuda compilation tools, release 13.0, V13.0.88"
        /*0030*/ 	.string	"Build cuda_13.0.r13.0/compiler.36424714_0"
        /*0030*/ 	.string	"-arch sm_100a -m 64 "



//--------------------- .note.nv.cuinfo           --------------------------
	.section	.note.nv.cuinfo,"",@"SHT_NOTE"
	.sectionflags	@"SHF_NOTE_NV_CUINFO"
        /*0018*/ 	.short	0x0002
        /*001a*/ 	.short	0x0064
        /*001c*/ 	.short	0x0082
	.zero		2


//--------------------- .nv.info                  --------------------------
	.section	.nv.info,"",@"SHT_CUDA_INFO"
	.align	4


	//----- nvinfo : EIATTR_REGCOUNT
	.align		4
        /*0000*/ 	.byte	0x04, 0x2f
        /*0002*/ 	.short	(.L_19 - .L_18)
	.align		4
.L_18:
        /*0004*/ 	.word	index@(_ZN7cutlass13device_kernelINS_4gemm6kernel13GemmUniversalINS1_17GroupProblemShapeIN4cute5tupleIJiiiEEEEENS1_10collective13CollectiveMmaINS1_40MainloopSm100ArrayTmaUmmaWarpSpecializedILi12ELi8ELi4ENS6_IJNS5_1CILi2EEENSC_ILi1EEESE_EEEEENS6_IJNSC_ILi128EEESH_NSC_ILi64EEEEEENS_6half_tEPNS6_IJlSE_NSC_ILi0EEEEEESK_SN_NS5_8TiledMMAINS5_8MMA_AtomIJNS5_26SM100_MMA_F16BF16_2x1SM_SSISK_SK_fLi128ELi128ELNS5_4UMMA5MajorE0ELSS_0ELNSR_7ScaleInE0ELST_0EEEEEENS5_6LayoutINS6_IJSE_SE_SE_EEENS6_IJSL_SL_SL_EEEEENS6_IJNS5_10UnderscoreES10_S10_EEEEENS5_18SM100_TMA_2SM_LOADENS5_14ComposedLayoutINS5_7SwizzleILi3ELi4ELi3EEENS5_18smem_ptr_flag_bitsILi16EEENSW_INS6_IJNSC_ILi8EEESI_EEENS6_IJSI_SE_EEEEEEEvNS5_8identityES13_S1D_vS1E_EENS_8epilogue10collective18CollectiveEpilogueINS1G_31Sm100PtrArrayTmaWarpSpecializedILi4ELi2ELi16ELb1ELb0EEEJNS6_IJSI_SH_SI_EEENS6_IJNSW_ISI_SE_EENSW_INS6_IJNSC_ILi16EEESD_EEENS6_IJSE_SI_EEEEEEEESK_PNS6_IJSE_lSL_EEESK_S1T_NS1G_6fusion15FusionCallbacksIS1K_NS1U_17LinearCombinationISK_fSK_fLNS_15FloatRoundStyleE2EEES1L_S1R_JEEENS5_5SM1004TMEM4LOAD26SM100_TMEM_LOAD_16dp256b2xENS5_13SM90_TMA_LOADENS14_IS16_S18_NSW_INS6_IJSI_S19_EEES1P_EEEENS5_17SM75_U16x8_LDSM_TENS5_14SM90_TMA_STOREES27_NS5_17SM90_U16x8_STSM_TENS5_39AutoVectorizingCopyWithAssumedAlignmentILi128EEEEEEvvEEEEvNT_6ParamsE)
        /*0008*/ 	.word	0x000000a8


	//----- nvinfo : EIATTR_FRAME_SIZE
	.align		4
.L_19:
        /*000c*/ 	.byte	0x04, 0x11
        /*000e*/ 	.short	(.L_21 - .L_20)
	.align		4
.L_20:
        /*0010*/ 	.word	index@($__internal_3_$__cuda_sm20_div_u64)
        /*0014*/ 	.word	0x00000000


	//----- nvinfo : EIATTR_FRAME_SIZE
	.align		4
.L_21:
        /*0018*/ 	.byte	0x04, 0x11
        /*001a*/ 	.short	(.L_23 - .L_22)
	.align		4
.L_22:
        /*001c*/ 	.word	index@($__internal_2_$__cuda_sm10x_tcgen05_guardrail_trap_unallocated_columns_being_dealloced)
        /*0020*/ 	.word	0x00000000


	//----- nvinfo : EIATTR_FRAME_SIZE
	.align		4
.L_23:
        /*0024*/ 	.byte	0x04, 0x11
        /*0026*/ 	.short	(.L_25 - .L_24)
	.align		4
.L_24:
        /*0028*/ 	.word	index@($__internal_1_$__cuda_sm10x_tcgen05_guardrail_trap_phase_invalid_during_alloc)
        /*002c*/ 	.word	0x00000000


	//----- nvinfo : EIATTR_FRAME_SIZE
	.align		4
.L_25:
        /*0030*/ 	.byte	0x04, 0x11
        /*0032*/ 	.short	(.L_27 - .L_26)
	.align		4
.L_26:
        /*0034*/ 	.word	index@($__internal_0_$__cuda_sm10x_tcgen05_guardrail_trap_col_being_dealloced_not_returned_by_alloc)
        /*0038*/ 	.word	0x00000000


	//----- nvinfo : EIATTR_FRAME_SIZE
	.align		4
.L_27:
        /*003c*/ 	.byte	0x04, 0x11
        /*003e*/ 	.short	(.L_29 - .L_28)
	.align		4
.L_28:
        /*0040*/ 	.word	index@(_ZN7cutlass13device_kernelINS_4gemm6kernel13GemmUniversalINS1_17GroupProblemShapeIN4cute5tupleIJiiiEEEEENS1_10collective13CollectiveMmaINS1_40MainloopSm100ArrayTmaUmmaWarpSpecializedILi12ELi8ELi4ENS6_IJNS5_1CILi2EEENSC_ILi1EEESE_EEEEENS6_IJNSC_ILi128EEESH_NSC_ILi64EEEEEENS_6half_tEPNS6_IJlSE_NSC_ILi0EEEEEESK_SN_NS5_8TiledMMAINS5_8MMA_AtomIJNS5_26SM100_MMA_F16BF16_2x1SM_SSISK_SK_fLi128ELi128ELNS5_4UMMA5MajorE0ELSS_0ELNSR_7ScaleInE0ELST_0EEEEEENS5_6LayoutINS6_IJSE_SE_SE_EEENS6_IJSL_SL_SL_EEEEENS6_IJNS5_10UnderscoreES10_S10_EEEEENS5_18SM100_TMA_2SM_LOADENS5_14ComposedLayoutINS5_7SwizzleILi3ELi4ELi3EEENS5_18smem_ptr_flag_bitsILi16EEENSW_INS6_IJNSC_ILi8EEESI_EEENS6_IJSI_SE_EEEEEEEvNS5_8identityES13_S1D_vS1E_EENS_8epilogue10collective18CollectiveEpilogueINS1G_31Sm100PtrArrayTmaWarpSpecializedILi4ELi2ELi16ELb1ELb0EEEJNS6_IJSI_SH_SI_EEENS6_IJNSW_ISI_SE_EENSW_INS6_IJNSC_ILi16EEESD_EEENS6_IJSE_SI_EEEEEEEESK_PNS6_IJSE_lSL_EEESK_S1T_NS1G_6fusion15FusionCallbacksIS1K_NS1U_17LinearCombinationISK_fSK_fLNS_15FloatRoundStyleE2EEES1L_S1R_JEEENS5_5SM1004TMEM4LOAD26SM100_TMEM_LOAD_16dp256b2xENS5_13SM90_TMA_LOADENS14_IS16_S18_NSW_INS6_IJSI_S19_EEES1P_EEEENS5_17SM75_U16x8_LDSM_TENS5_14SM90_TMA_STOREES27_NS5_17SM90_U16x8_STSM_TENS5_39AutoVectorizingCopyWithAssumedAlignmentILi128EEEEEEvvEEEEvNT_6ParamsE)
        /*0044*/ 	.word	0x00000000


	//----- nvinfo : EIATTR_MIN_STACK_SIZE
	.align		4
.L_29:
        /*0048*/ 	.byte	0x04, 0x12
        /*004a*/ 	.short	(.L_31 - .L_30)
	.align		4
.L_30:
        /*004c*/ 	.word	index@(_ZN7cutlass13device_kernelINS_4gemm6kernel13GemmUniversalINS1_17GroupProblemShapeIN4cute5tupleIJiiiEEEEENS1_10collective13CollectiveMmaINS1_40MainloopSm100ArrayTmaUmmaWarpSpecializedILi12ELi8ELi4ENS6_IJNS5_1CILi2EEENSC_ILi1EEESE_EEEEENS6_IJNSC_ILi128EEESH_NSC_ILi64EEEEEENS_6half_tEPNS6_IJlSE_NSC_ILi0EEEEEESK_SN_NS5_8TiledMMAINS5_8MMA_AtomIJNS5_26SM100_MMA_F16BF16_2x1SM_SSISK_SK_fLi128ELi128ELNS5_4UMMA5MajorE0ELSS_0ELNSR_7ScaleInE0ELST_0EEEEEENS5_6LayoutINS6_IJSE_SE_SE_EEENS6_IJSL_SL_SL_EEEEENS6_IJNS5_10UnderscoreES10_S10_EEEEENS5_18SM100_TMA_2SM_LOADENS5_14ComposedLayoutINS5_7SwizzleILi3ELi4ELi3EEENS5_18smem_ptr_flag_bitsILi16EEENSW_INS6_IJNSC_ILi8EEESI_EEENS6_IJSI_SE_EEEEEEEvNS5_8identityES13_S1D_vS1E_EENS_8epilogue10collective18CollectiveEpilogueINS1G_31Sm100PtrArrayTmaWarpSpecializedILi4ELi2ELi16ELb1ELb0EEEJNS6_IJSI_SH_SI_EEENS6_IJNSW_ISI_SE_EENSW_INS6_IJNSC_ILi16EEESD_EEENS6_IJSE_SI_EEEEEEEESK_PNS6_IJSE_lSL_EEESK_S1T_NS1G_6fusion15FusionCallbacksIS1K_NS1U_17LinearCombinationISK_fSK_fLNS_15FloatRoundStyleE2EEES1L_S1R_JEEENS5_5SM1004TMEM4LOAD26SM100_TMEM_LOAD_16dp256b2xENS5_13SM90_TMA_LOADENS14_IS16_S18_NSW_INS6_IJSI_S19_EEES1P_EEEENS5_17SM75_U16x8_LDSM_TENS5_14SM90_TMA_STOREES27_NS5_17SM90_U16x8_STSM_TENS5_39AutoVectorizingCopyWithAssumedAlignmentILi128EEEEEEvvEEEEvNT_6ParamsE)
        /*0050*/ 	.word	0x00000000
.L_31:


//--------------------- .nv.compat                --------------------------
	.section	.nv.compat,"",@"SHT_CUDA_COMPAT_INFO"
	.align	4
        /*0000*/ 	.byte	0x02, 0x09, 0x01, 0x00, 0x02, 0x02, 0x02, 0x00, 0x02, 0x05, 0x05, 0x00, 0x03, 0x07, 0x01, 0x01
        /*0010*/ 	.byte	0x02, 0x03, 0x03, 0x00, 0x02, 0x06, 0x01, 0x00, 0x04, 0x0b, 0x08, 0x00, 0x09, 0x00, 0x00, 0x00
        /*0020*/ 	.byte	0x00, 0x00, 0x00, 0x00


//--------------------- .nv.info._ZN7cutlass13device_kernelINS_4gemm6kernel13GemmUniversalINS1_17GroupProblemShapeIN4cute5tupleIJiiiEEEEENS1_10collective13CollectiveMmaINS1_40MainloopSm100ArrayTmaUmmaWarpSpecializedILi12ELi8ELi4ENS6_IJNS5_1CILi2EEENSC_ILi1EEESE_EEEEENS6_IJNSC_ILi128EEESH_NSC_ILi64EEEEEENS_6half_tEPNS6_IJlSE_NSC_ILi0EEEEEESK_SN_NS5_8TiledMMAINS5_8MMA_AtomIJNS5_26SM100_MMA_F16BF16_2x1SM_SSISK_SK_fLi128ELi128ELNS5_4UMMA5MajorE0ELSS_0ELNSR_7ScaleInE0ELST_0EEEEEENS5_6LayoutINS6_IJSE_SE_SE_EEENS6_IJSL_SL_SL_EEEEENS6_IJNS5_10UnderscoreES10_S10_EEEEENS5_18SM100_TMA_2SM_LOADENS5_14ComposedLayoutINS5_7SwizzleILi3ELi4ELi3EEENS5_18smem_ptr_flag_bitsILi16EEENSW_INS6_IJNSC_ILi8EEESI_EEENS6_IJSI_SE_EEEEEEEvNS5_8identityES13_S1D_vS1E_EENS_8epilogue10collective18CollectiveEpilogueINS1G_31Sm100PtrArrayTmaWarpSpecializedILi4ELi2ELi16ELb1ELb0EEEJNS6_IJSI_SH_SI_EEENS6_IJNSW_ISI_SE_EENSW_INS6_IJNSC_ILi16EEESD_EEENS6_IJSE_SI_EEEEEEEESK_PNS6_IJSE_lSL_EEESK_S1T_NS1G_6fusion15FusionCallbacksIS1K_NS1U_17LinearCombinationISK_fSK_fLNS_15FloatRoundStyleE2EEES1L_S1R_JEEENS5_5SM1004TMEM4LOAD26SM100_TMEM_LOAD_16dp256b2xENS5_13SM90_TMA_LOADENS14_IS16_S18_NSW_INS6_IJSI_S19_EEES1P_EEEENS5_17SM75_U16x8_LDSM_TENS5_14SM90_TMA_STOREES27_NS5_17SM90_U16x8_STSM_TENS5_39AutoVectorizingCopyWithAssumedAlignmentILi128EEEEEEvvEEEEvNT_6ParamsE --------------------------
	.section	.nv.info._ZN7cutlass13device_kernelINS_4gemm6kernel13GemmUniversalINS1_17GroupProblemShapeIN4cute5tupleIJiiiEEEEENS1_10collective13CollectiveMmaINS1_40MainloopSm100ArrayTmaUmmaWarpSpecializedILi12ELi8ELi4ENS6_IJNS5_1CILi2EEENSC_ILi1EEESE_EEEEENS6_IJNSC_ILi128EEESH_NSC_ILi64EEEEEENS_6half_tEPNS6_IJlSE_NSC_ILi0EEEEEESK_SN_NS5_8TiledMMAINS5_8MMA_AtomIJNS5_26SM100_MMA_F16BF16_2x1SM_SSISK_SK_fLi128ELi128ELNS5_4UMMA5MajorE0ELSS_0ELNSR_7ScaleInE0ELST_0EEEEEENS5_6LayoutINS6_IJSE_SE_SE_EEENS6_IJSL_SL_SL_EEEEENS6_IJNS5_10UnderscoreES10_S10_EEEEENS5_18SM100_TMA_2SM_LOADENS5_14ComposedLayoutINS5_7SwizzleILi3ELi4ELi3EEENS5_18smem_ptr_flag_bitsILi16EEENSW_INS6_IJNSC_ILi8EEESI_EEENS6_IJSI_SE_EEEEEEEvNS5_8identityES13_S1D_vS1E_EENS_8epilogue10collective18CollectiveEpilogueINS1G_31Sm100PtrArrayTmaWarpSpecializedILi4ELi2ELi16ELb1ELb0EEEJNS6_IJSI_SH_SI_EEENS6_IJNSW_ISI_SE_EENSW_INS6_IJNSC_ILi16EEESD_EEENS6_IJSE_SI_EEEEEEEESK_PNS6_IJSE_lSL_EEESK_S1T_NS1G_6fusion15FusionCallbacksIS1K_NS1U_17LinearCombinationISK_fSK_fLNS_15FloatRoundStyleE2EEES1L_S1R_JEEENS5_5SM1004TMEM4LOAD26SM100_TMEM_LOAD_16dp256b2xENS5_13SM90_TMA_LOADENS14_IS16_S18_NSW_INS6_IJSI_S19_EEES1P_EEEENS5_17SM75_U16x8_LDSM_TENS5_14SM90_TMA_STOREES27_NS5_17SM90_U16x8_STSM_TENS5_39AutoVectorizingCopyWithAssumedAlignmentILi128EEEEEEvvEEEEvNT_6ParamsE,"",@"SHT_CUDA_INFO"
	.sectionflags	@""
	.align	4


	//----- nvinfo : EIATTR_CUDA_API_VERSION
	.align		4
        /*0000*/ 	.byte	0x04, 0x37
        /*0002*/ 	.short	(.L_33 - .L_32)
.L_32:
        /*0004*/ 	.word	0x00000082


	//----- nvinfo : EIATTR_KPARAM_INFO
	.align		4
.L_33:
        /*0008*/ 	.byte	0x04, 0x17
        /*000a*/ 	.short	(.L_35 - .L_34)
.L_34:
        /*000c*/ 	.word	0x00000000
        /*0010*/ 	.short	0x0000
        /*0012*/ 	.short	0x0000
        /*0014*/ 	.byte	0x00, 0xf0, 0x01, 0x24


	//----- nvinfo : EIATTR_AT_ENTRY_FRAGMENTS
	.align		4
.L_35:
        /*0018*/ 	.byte	0x04, 0x4f
        /*001a*/ 	.short	(.L_37 - .L_36)


	//   ....[0]....
.L_36:
        /*001c*/ 	.word	0x00000007


	//----- nvinfo : EIATTR_RESERVED_SMEM_USED
	.align		4
.L_37:
        /*0020*/ 	.byte	0x01, 0x41
	.zero		2


	//----- nvinfo : EIATTR_SPARSE_MMA_MASK
	.align		4
        /*0024*/ 	.byte	0x03, 0x50
        /*0026*/ 	.short	0x0000


	//----- nvinfo : EIATTR_TCGEN05_2CTA_USED
	.align		4
        /*0028*/ 	.byte	0x01, 0x52
	.zero		2


	//----- nvinfo : EIATTR_MAXREG_COUNT
	.align		4
        /*002c*/ 	.byte	0x03, 0x1b
        /*002e*/ 	.short	0x00a8


	//----- nvinfo : EIATTR_NUM_BARRIERS
	.align		4
        /*0030*/ 	.byte	0x02, 0x4c
        /*0032*/ 	.byte	0x07
	.zero		1


	//----- nvinfo : EIATTR_EXTERNS
	.align		4
        /*0034*/ 	.byte	0x04, 0x0f
        /*0036*/ 	.short	(.L_39 - .L_38)


	//   ....[0]....
	.align		4
.L_38:
        /*0038*/ 	.word	index@(__assertfail)


	//----- nvinfo : EIATTR_MERCURY_ISA_VERSION
	.align		4
.L_39:
        /*003c*/ 	.byte	0x03, 0x5f
        /*003e*/ 	.short	0x0101


	//----- nvinfo : EIATTR_INT_WARP_WIDE_INSTR_OFFSETS
	.align		4
        /*0040*/ 	.byte	0x04, 0x31
        /*0042*/ 	.short	(.L_41 - .L_40)


	//   ....[0]....
.L_40:
        /*0044*/ 	.word	0x00001250


	//   ....[1]....
        /*0048*/ 	.word	0x000012e0


	//   ....[2]....
        /*004c*/ 	.word	0x00010c90


	//   ....[3]....
        /*0050*/ 	.word	0x00010cb0


	//   ....[4]....
        /*0054*/ 	.word	0x00010ce0


	//----- nvinfo : EIATTR_COOP_GROUP_MASK_REGIDS
	.align		4
.L_41:
        /*0058*/ 	.byte	0x04, 0x29
        /*005a*/ 	.short	(.L_43 - .L_42)


	//   ....[0]....
.L_42:
        /*005c*/ 	.word	0xffffffff


	//   ....[1]....
        /*0060*/ 	.word	0xffffffff


	//   ....[2]....
        /*0064*/ 	.word	0xffffffff


	//   ....[3]....
        /*0068*/ 	.word	0xffffffff


	//   ....[4]....
        /*006c*/ 	.word	0xffffffff


	//   ....[5]....
        /*0070*/ 	.word	0xffffffff


	//   ....[6]....
        /*0074*/ 	.word	0xffffffff


	//   ....[7]....
        /*0078*/ 	.word	0xffffffff


	//   ....[8]....
        /*007c*/ 	.word	0xffffffff


	//   ....[9]....
        /*0080*/ 	.word	0xffffffff


	//   ....[10]....
        /*0084*/ 	.word	0xffffffff


	//   ....[11]....
        /*0088*/ 	.word	0xffffffff


	//   ....[12]....
        /*008c*/ 	.word	0xffffffff


	//   ....[13]....
        /*0090*/ 	.word	0xffffffff


	//   ....[14]....
        /*0094*/ 	.word	0xffffffff


	//   ....[15]....
        /*0098*/ 	.word	0xffffffff


	//   ....[16]....
        /*009c*/ 	.word	0xffffffff


	//   ....[17]....
        /*00a0*/ 	.word	0xffffffff


	//   ....[18]....
        /*00a4*/ 	.word	0xffffffff


	//   ....[19]....
        /*00a8*/ 	.word	0xffffffff


	//   ....[20]....
        /*00ac*/ 	.word	0xffffffff


	//   ....[21]....
        /*00b0*/ 	.word	0xffffffff


	//   ....[22]....
        /*00b4*/ 	.word	0xffffffff


	//   ....[23]....
        /*00b8*/ 	.word	0xffffffff


	//   ....[24]....
        /*00bc*/ 	.word	0xffffffff


	//   ....[25]....
        /*00c0*/ 	.word	0xffffffff


	//   ....[26]....
        /*00c4*/ 	.word	0xffffffff


	//   ....[27]....
        /*00c8*/ 	.word	0xffffffff


	//   ....[28]....
        /*00cc*/ 	.word	0xffffffff


	//   ....[29]....
        /*00d0*/ 	.word	0xffffffff


	//   ....[30]....
        /*00d4*/ 	.word	0xffffffff


	//   ....[31]....
        /*00d8*/ 	.word	0xffffffff


	//   ....[32]....
        /*00dc*/ 	.word	0xffffffff


	//   ....[33]....
        /*00e0*/ 	.word	0xffffffff


	//   ....[34]....
        /*00e4*/ 	.word	0xffffffff


	//   ....[35]....
        /*00e8*/ 	.word	0xffffffff


	//   ....[36]....
        /*00ec*/ 	.word	0xffffffff


	//   ....[37]....
        /*00f0*/ 	.word	0xffffffff


	//   ....[38]....
        /*00f4*/ 	.word	0xffffffff


	//   ....[39]....
        /*00f8*/ 	.word	0xffffffff


	//   ....[40]....
        /*00fc*/ 	.word	0xffffffff


	//   ....[41]....
        /*0100*/ 	.word	0xffffffff


	//   ....[42]....
        /*0104*/ 	.word	0xffffffff


	//   ....[43]....
        /*0108*/ 	.word	0xffffffff


	//   ....[44]....
        /*010c*/ 	.word	0xffffffff


	//   ....[45]....
        /*0110*/ 	.word	0xffffffff


	//   ....[46]....
        /*0114*/ 	.word	0xffffffff


	//   ....[47]....
        /*0118*/ 	.word	0xffffffff


	//   ....[48]....
        /*011c*/ 	.word	0xffffffff


	//   ....[49]....
        /*0120*/ 	.word	0xffffffff


	//   ....[50]....
        /*0124*/ 	.word	0xffffffff


	//   ....[51]....
        /*0128*/ 	.word	0xffffffff


	//   ....[52]....
        /*012c*/ 	.word	0xffffffff


	//   ....[53]....
        /*0130*/ 	.word	0xffffffff


	//   ....[54]....
        /*0134*/ 	.word	0xffffffff


	//   ....[55]....
        /*0138*/ 	.word	0xffffffff


	//   ....[56]....
        /*013c*/ 	.word	0xffffffff


	//   ....[57]....
        /*0140*/ 	.word	0xffffffff


	//   ....[58]....
        /*0144*/ 	.word	0xffffffff


	//   ....[59]....
        /*0148*/ 	.word	0xffffffff


	//   ....[60]....
        /*014c*/ 	.word	0xffffffff


	//   ....[61]....
        /*0150*/ 	.word	0xffffffff


	//   ....[62]....
        /*0154*/ 	.word	0xffffffff


	//   ....[63]....
        /*0158*/ 	.word	0xffffffff


	//   ....[64]....
        /*015c*/ 	.word	0xffffffff


	//   ....[65]....
        /*0160*/ 	.word	0xffffffff


	//   ....[66]....
        /*0164*/ 	.word	0xffffffff


	//   ....[67]....
        /*0168*/ 	.word	0xffffffff


	//   ....[68]....
        /*016c*/ 	.word	0xffffffff


	//   ....[69]....
        /*0170*/ 	.word	0xffffffff


	//   ....[70]....
        /*0174*/ 	.word	0xffffffff


	//   ....[71]....
        /*0178*/ 	.word	0xffffffff


	//   ....[72]....
        /*017c*/ 	.word	0xffffffff


	//   ....[73]....
        /*0180*/ 	.word	0xffffffff


	//   ....[74]....
        /*0184*/ 	.word	0xffffffff


	//   ....[75]....
        /*0188*/ 	.word	0xffffffff


	//   ....[76]....
        /*018c*/ 	.word	0xffffffff


	//   ....[77]....
        /*0190*/ 	.word	0xffffffff


	//   ....[78]....
        /*0194*/ 	.word	0xffffffff


	//   ....[79]....
        /*0198*/ 	.word	0xffffffff


	//   ....[80]....
        /*019c*/ 	.word	0xffffffff


	//   ....[81]....
        /*01a0*/ 	.word	0xffffffff


	//   ....[82]....
        /*01a4*/ 	.word	0xffffffff


	//   ....[83]....
        /*01a8*/ 	.word	0xffffffff


	//   ....[84]....
        /*01ac*/ 	.word	0xffffffff


	//   ....[85]....
        /*01b0*/ 	.word	0xffffffff


	//   ....[86]....
        /*01b4*/ 	.word	0xffffffff


	//   ....[87]....
        /*01b8*/ 	.word	0xffffffff


	//   ....[88]....
        /*01bc*/ 	.word	0xffffffff


	//   ....[89]....
        /*01c0*/ 	.word	0xffffffff


	//   ....[90]....
        /*01c4*/ 	.word	0xffffffff


	//   ....[91]....
        /*01c8*/ 	.word	0xffffffff


	//   ....[92]....
        /*01cc*/ 	.word	0xffffffff


	//   ....[93]....
        /*01d0*/ 	.word	0xffffffff


	//   ....[94]....
        /*01d4*/ 	.word	0xffffffff


	//   ....[95]....
        /*01d8*/ 	.word	0xffffffff


	//   ....[96]....
        /*01dc*/ 	.word	0xffffffff


	//   ....[97]....
        /*01e0*/ 	.word	0xffffffff


	//   ....[98]....
        /*01e4*/ 	.word	0xffffffff


	//   ....[99]....
        /*01e8*/ 	.word	0xffffffff


	//   ....[100]....
        /*01ec*/ 	.word	0xffffffff


	//   ....[101]....
        /*01f0*/ 	.word	0xffffffff


	//   ....[102]....
        /*01f4*/ 	.word	0xffffffff


	//   ....[103]....
        /*01f8*/ 	.word	0xffffffff


	//   ....[104]....
        /*01fc*/ 	.word	0xffffffff


	//   ....[105]....
        /*0200*/ 	.word	0xffffffff


	//   ....[106]....
        /*0204*/ 	.word	0xffffffff


	//   ....[107]....
        /*0208*/ 	.word	0xffffffff


	//   ....[108]....
        /*020c*/ 	.word	0xffffffff


	//   ....[109]....
        /*0210*/ 	.word	0xffffffff


	//   ....[110]....
        /*0214*/ 	.word	0xffffffff


	//   ....[111]....
        /*0218*/ 	.word	0xffffffff


	//   ....[112]....
        /*021c*/ 	.word	0xffffffff


	//   ....[113]....
        /*0220*/ 	.word	0xffffffff


	//   ....[114]....
        /*0224*/ 	.word	0xffffffff


	//   ....[115]....
        /*0228*/ 	.word	0xffffffff


	//   ....[116]....
        /*022c*/ 	.word	0xffffffff


	//   ....[117]....
        /*0230*/ 	.word	0xffffffff


	//   ....[118]....
        /*0234*/ 	.word	0xffffffff


	//   ....[119]....
        /*0238*/ 	.word	0xffffffff


	//   ....[120]....
        /*023c*/ 	.word	0xffffffff


	//----- nvinfo : EIATTR_COOP_GROUP_INSTR_OFFSETS
	.align		4
.L_43:
        /*0240*/ 	.byte	0x04, 0x28
        /*0242*/ 	.short	(.L_45 - .L_44)


	//   ....[0]....
.L_44:
        /*0244*/ 	.word	0x000000b0


	//   ....[1]....
        /*0248*/ 	.word	0x00000520


	//   ....[2]....
        /*024c*/ 	.word	0x00000730


	//   ....[3]....
        /*0250*/ 	.word	0x00000740


	//   ....[4]....
        /*0254*/ 	.word	0x00000a10


	//   ....[5]....
        /*0258*/ 	.word	0x00000ba0


	//   ....[6]....
        /*025c*/ 	.word	0x00000c90


	//   ....[7]....
        /*0260*/ 	.word	0x00000ea0


	//   ....[8]....
        /*0264*/ 	.word	0x000010b0


	//   ....[9]....
        /*0268*/ 	.word	0x00001350


	//   ....[10]....
        /*026c*/ 	.word	0x00002700


	//   ....[11]....
        /*0270*/ 	.word	0x00002730


	//   ....[12]....
        /*0274*/ 	.word	0x000027b0


	//   ....[13]....
        /*0278*/ 	.word	0x000027c0


	//   ....[14]....
        /*027c*/ 	.word	0x00002800


	//   ....[15]....
        /*0280*/ 	.word	0x00002820


	//   ....[16]....
        /*0284*/ 	.word	0x00002860


	//   ....[17]....
        /*0288*/ 	.word	0x00002880


	//   ....[18]....
        /*028c*/ 	.word	0x000028d0


	//   ....[19]....
        /*0290*/ 	.word	0x000028f0


	//   ....[20]....
        /*0294*/ 	.word	0x00002990


	//   ....[21]....
        /*0298*/ 	.word	0x00002aa0


	//   ....[22]....
        /*029c*/ 	.word	0x00002ad0


	//   ....[23]....
        /*02a0*/ 	.word	0x000030a0


	//   ....[24]....
        /*02a4*/ 	.word	0x000030b0


	//   ....[25]....
        /*02a8*/ 	.word	0x00003100


	//   ....[26]....
        /*02ac*/ 	.word	0x00003110


	//   ....[27]....
        /*02b0*/ 	.word	0x00003160


	//   ....[28]....
        /*02b4*/ 	.word	0x00003170


	//   ....[29]....
        /*02b8*/ 	.word	0x000031c0


	//   ....[30]....
        /*02bc*/ 	.word	0x000031d0


	//   ....[31]....
        /*02c0*/ 	.word	0x00003230


	//   ....[32]....
        /*02c4*/ 	.word	0x00003240


	//   ....[33]....
        /*02c8*/ 	.word	0x000032d0


	//   ....[34]....
        /*02cc*/ 	.word	0x00003320


	//   ....[35]....
        /*02d0*/ 	.word	0x000033a0


	//   ....[36]....
        /*02d4*/ 	.word	0x000033c0


	//   ....[37]....
        /*02d8*/ 	.word	0x000033d0


	//   ....[38]....
        /*02dc*/ 	.word	0x000033e0


	//   ....[39]....
        /*02e0*/ 	.word	0x000033f0


	//   ....[40]....
        /*02e4*/ 	.word	0x00003400


	//   ....[41]....
        /*02e8*/ 	.word	0x00003ff0


	//   ....[42]....
        /*02ec*/ 	.word	0x000049a0


	//   ....[43]....
        /*02f0*/ 	.word	0x00005bf0


	//   ....[44]....
        /*02f4*/ 	.word	0x00005c20


	//   ....[45]....
        /*02f8*/ 	.word	0x00005ca0


	//   ....[46]....
        /*02fc*/ 	.word	0x00005cb0


	//   ....[47]....
        /*0300*/ 	.word	0x00005cf0


	//   ....[48]....
        /*0304*/ 	.word	0x00005d10


	//   ....[49]....
        /*0308*/ 	.word	0x00005d60


	//   ....[50]....
        /*030c*/ 	.word	0x00005d70


	//   ....[51]....
        /*0310*/ 	.word	0x00005db0


	//   ....[52]....
        /*0314*/ 	.word	0x00005dd0


	//   ....[53]....
        /*0318*/ 	.word	0x00005e70


	//   ....[54]....
        /*031c*/ 	.word	0x00005f60


	//   ....[55]....
        /*0320*/ 	.word	0x00005f90


	//   ....[56]....
        /*0324*/ 	.word	0x00006550


	//   ....[57]....
        /*0328*/ 	.word	0x00006580


	//   ....[58]....
        /*032c*/ 	.word	0x000065d0


	//   ....[59]....
        /*0330*/ 	.word	0x000065e0


	//   ....[60]....
        /*0334*/ 	.word	0x00006630


	//   ....[61]....
        /*0338*/ 	.word	0x00006640


	//   ....[62]....
        /*033c*/ 	.word	0x00006690


	//   ....[63]....
        /*0340*/ 	.word	0x000066b0


	//   ....[64]....
        /*0344*/ 	.word	0x00006700


	//   ....[65]....
        /*0348*/ 	.word	0x00006710


	//   ....[66]....
        /*034c*/ 	.word	0x000067a0


	//   ....[67]....
        /*0350*/ 	.word	0x000067f0


	//   ....[68]....
        /*0354*/ 	.word	0x00006870


	//   ....[69]....
        /*0358*/ 	.word	0x00006890


	//   ....[70]....
        /*035c*/ 	.word	0x000068a0


	//   ....[71]....
        /*0360*/ 	.word	0x000068b0


	//   ....[72]....
        /*0364*/ 	.word	0x000068c0


	//   ....[73]....
        /*0368*/ 	.word	0x000068d0


	//   ....[74]....
        /*036c*/ 	.word	0x000077e0


	//   ....[75]....
        /*0370*/ 	.word	0x00007810


	//   ....[76]....
        /*0374*/ 	.word	0x00007890


	//   ....[77]....
        /*0378*/ 	.word	0x000078a0


	//   ....[78]....
        /*037c*/ 	.word	0x000078e0


	//   ....[79]....
        /*0380*/ 	.word	0x00007900


	//   ....[80]....
        /*0384*/ 	.word	0x00007950


	//   ....[81]....
        /*0388*/ 	.word	0x00007970


	//   ....[82]....
        /*038c*/ 	.word	0x000079b0


	//   ....[83]....
        /*0390*/ 	.word	0x000079d0


	//   ....[84]....
        /*0394*/ 	.word	0x00007a60


	//   ....[85]....
        /*0398*/ 	.word	0x00007b50


	//   ....[86]....
        /*039c*/ 	.word	0x00007b80


	//   ....[87]....
        /*03a0*/ 	.word	0x00008140


	//   ....[88]....
        /*03a4*/ 	.word	0x00008170


	//   ....[89]....
        /*03a8*/ 	.word	0x000081c0


	//   ....[90]....
        /*03ac*/ 	.word	0x000081d0


	//   ....[91]....
        /*03b0*/ 	.word	0x00008220


	//   ....[92]....
        /*03b4*/ 	.word	0x00008230


	//   ....[93]....
        /*03b8*/ 	.word	0x00008280


	//   ....[94]....
        /*03bc*/ 	.word	0x00008290


	//   ....[95]....
        /*03c0*/ 	.word	0x000082e0


	//   ....[96]....
        /*03c4*/ 	.word	0x00008300


	//   ....[97]....
        /*03c8*/ 	.word	0x00008390


	//   ....[98]....
        /*03cc*/ 	.word	0x000083e0


	//   ....[99]....
        /*03d0*/ 	.word	0x00008460


	//   ....[100]....
        /*03d4*/ 	.word	0x00008480


	//   ....[101]....
        /*03d8*/ 	.word	0x00008490


	//   ....[102]....
        /*03dc*/ 	.word	0x000084a0


	//   ....[103]....
        /*03e0*/ 	.word	0x000084b0


	//   ....[104]....
        /*03e4*/ 	.word	0x000084c0


	//   ....[105]....
        /*03e8*/ 	.word	0x00009210


	//   ....[106]....
        /*03ec*/ 	.word	0x0000a050


	//   ....[107]....
        /*03f0*/ 	.word	0x0000a430


	//   ....[108]....
        /*03f4*/ 	.word	0x0000a930


	//   ....[109]....
        /*03f8*/ 	.word	0x0000dbf0


	//   ....[110]....
        /*03fc*/ 	.word	0x0000e040


	//   ....[111]....
        /*0400*/ 	.word	0x0000e290


	//   ....[112]....
        /*0404*/ 	.word	0x0000e430


	//   ....[113]....
        /*0408*/ 	.word	0x0000ec40


	//   ....[114]....
        /*040c*/ 	.word	0x0000f0e0


	//   ....[115]....
        /*0410*/ 	.word	0x0000f4b0


	//   ....[116]....
        /*0414*/ 	.word	0x0000f880


	//   ....[117]....
        /*0418*/ 	.word	0x0000fd70


	//   ....[118]....
        /*041c*/ 	.word	0x0000fda0


	//   ....[119]....
        /*0420*/ 	.word	0x00010b90


	//   ....[120]....
        /*0424*/ 	.word	0x00010da0


	//----- nvinfo : EIATTR_REG_RECONFIG
	.align		4
.L_45:
        /*0428*/ 	.byte	0x01, 0x54
	.zero		2


	//----- nvinfo : EIATTR_VRC_CTA_INIT_COUNT
	.align		4
        /*042c*/ 	.byte	0x02, 0x4a
        /*042e*/ 	.byte	0x80
	.zero		1


	//----- nvinfo : EIATTR_SYSCALL_OFFSETS
	.align		4
        /*0430*/ 	.byte	0x04, 0x46
        /*0432*/ 	.short	(.L_47 - .L_46)


	//   ....[0]....
.L_46:
        /*0434*/ 	.word	0x0000acf0


	//   ....[1]....
        /*0438*/ 	.word	0x0000ade0


	//   ....[2]....
        /*043c*/ 	.word	0x0000b470


	//   ....[3]....
        /*0440*/ 	.word	0x0000b5e0


	//   ....[4]....
        /*0444*/ 	.word	0x0000be80


	//   ....[5]....
        /*0448*/ 	.word	0x0000bff0


	//   ....[6]....
        /*044c*/ 	.word	0x0000c840


	//   ....[7]....
        /*0450*/ 	.word	0x0000c9b0


	//   ....[8]....
        /*0454*/ 	.word	0x0000d240


	//   ....[9]....
        /*0458*/ 	.word	0x0000d3b0


	//----- nvinfo : EIATTR_MBARRIER_INSTR_OFFSETS
	.align		4
.L_47:
        /*045c*/ 	.byte	0x04, 0x39
        /*045e*/ 	.short	(.L_49 - .L_48)


	//   ....[0]....
.L_48:
        /*0460*/ 	.word	0x00000870
        /*0464*/ 	.word	0x000000ff
        /*0468*/ 	.word	0x00000000
        /*046c*/ 	.short	0x0100
        /*046e*/ 	.byte	0x05
	.zero		1


	//   ....[1]....
        /*0470*/ 	.word	0x00000880
        /*0474*/ 	.word	0x000000ff
        /*0478*/ 	.word	0x00000060
        /*047c*/ 	.short	0x0100
        /*047e*/ 	.byte	0x05
	.zero		1


	//   ....[2]....
        /*0480*/ 	.word	0x00000890
        /*0484*/ 	.word	0x000000ff
        /*0488*/ 	.word	0x00000008
        /*048c*/ 	.short	0x0100
        /*048e*/ 	.byte	0x05
	.zero		1


	//   ....[3]....
        /*0490*/ 	.word	0x000008a0
        /*0494*/ 	.word	0x000000ff
        /*0498*/ 	.word	0x00000068
        /*049c*/ 	.short	0x0100
        /*049e*/ 	.byte	0x05
	.zero		1


	//   ....[4]....
        /*04a0*/ 	.word	0x000008b0
        /*04a4*/ 	.word	0x000000ff
        /*04a8*/ 	.word	0x00000010
        /*04ac*/ 	.short	0x0100
        /*04ae*/ 	.byte	0x05
	.zero		1


	//   ....[5]....
        /*04b0*/ 	.word	0x000008c0
        /*04b4*/ 	.word	0x000000ff
        /*04b8*/ 	.word	0x00000070
        /*04bc*/ 	.short	0x0100
        /*04be*/ 	.byte	0x05
	.zero		1


	//   ....[6]....
        /*04c0*/ 	.word	0x000008d0
        /*04c4*/ 	.word	0x000000ff
        /*04c8*/ 	.word	0x00000018
        /*04cc*/ 	.short	0x0100
        /*04ce*/ 	.byte	0x05
	.zero		1


	//   ....[7]....
        /*04d0*/ 	.word	0x000008e0
        /*04d4*/ 	.word	0x000000ff
        /*04d8*/ 	.word	0x00000078
        /*04dc*/ 	.short	0x0100
        /*04de*/ 	.byte	0x05
	.zero		1


	//   ....[8]....
        /*04e0*/ 	.word	0x000008f0
        /*04e4*/ 	.word	0x000000ff
        /*04e8*/ 	.word	0x00000020
        /*04ec*/ 	.short	0x0100
        /*04ee*/ 	.byte	0x05
	.zero		1


	//   ....[9]....
        /*04f0*/ 	.word	0x00000900
        /*04f4*/ 	.word	0x000000ff
        /*04f8*/ 	.word	0x00000080
        /*04fc*/ 	.short	0x0100
        /*04fe*/ 	.byte	0x05
	.zero		1


	//   ....[10]....
        /*0500*/ 	.word	0x00000910
        /*0504*/ 	.word	0x000000ff
        /*0508*/ 	.word	0x00000028
        /*050c*/ 	.short	0x0100
        /*050e*/ 	.byte	0x05
	.zero		1


	//   ....[11]....
        /*0510*/ 	.word	0x00000920
        /*0514*/ 	.word	0x000000ff
        /*0518*/ 	.word	0x00000088
        /*051c*/ 	.short	0x0100
        /*051e*/ 	.byte	0x05
	.zero		1


	//   ....[12]....
        /*0520*/ 	.word	0x00000930
        /*0524*/ 	.word	0x000000ff
        /*0528*/ 	.word	0x00000030
        /*052c*/ 	.short	0x0100
        /*052e*/ 	.byte	0x05
	.zero		1


	//   ....[13]....
        /*0530*/ 	.word	0x00000940
        /*0534*/ 	.word	0x000000ff
        /*0538*/ 	.word	0x00000090
        /*053c*/ 	.short	0x0100
        /*053e*/ 	.byte	0x05
	.zero		1


	//   ....[14]....
        /*0540*/ 	.word	0x00000950
        /*0544*/ 	.word	0x000000ff
        /*0548*/ 	.word	0x00000038
        /*054c*/ 	.short	0x0100
        /*054e*/ 	.byte	0x05
	.zero		1


	//   ....[15]....
        /*0550*/ 	.word	0x00000960
        /*0554*/ 	.word	0x000000ff
        /*0558*/ 	.word	0x00000098
        /*055c*/ 	.short	0x0100
        /*055e*/ 	.byte	0x05
	.zero		1


	//   ....[16]....
        /*0560*/ 	.word	0x00000970
        /*0564*/ 	.word	0x000000ff
        /*0568*/ 	.word	0x00000040
        /*056c*/ 	.short	0x0100
        /*056e*/ 	.byte	0x05
	.zero		1


	//   ....[17]....
        /*0570*/ 	.word	0x00000980
        /*0574*/ 	.word	0x000000ff
        /*0578*/ 	.word	0x000000a0
        /*057c*/ 	.short	0x0100
        /*057e*/ 	.byte	0x05
	.zero		1


	//   ....[18]....
        /*0580*/ 	.word	0x00000990
        /*0584*/ 	.word	0x000000ff
        /*0588*/ 	.word	0x00000048
        /*058c*/ 	.short	0x0100
        /*058e*/ 	.byte	0x05
	.zero		1


	//   ....[19]....
        /*0590*/ 	.word	0x000009a0
        /*0594*/ 	.word	0x000000ff
        /*0598*/ 	.word	0x000000a8
        /*059c*/ 	.short	0x0100
        /*059e*/ 	.byte	0x05
	.zero		1


	//   ....[20]....
        /*05a0*/ 	.word	0x000009b0
        /*05a4*/ 	.word	0x000000ff
        /*05a8*/ 	.word	0x00000050
        /*05ac*/ 	.short	0x0100
        /*05ae*/ 	.byte	0x05
	.zero		1


	//   ....[21]....
        /*05b0*/ 	.word	0x000009c0
        /*05b4*/ 	.word	0x000000ff
        /*05b8*/ 	.word	0x000000b0
        /*05bc*/ 	.short	0x0100
        /*05be*/ 	.byte	0x05
	.zero		1


	//   ....[22]....
        /*05c0*/ 	.word	0x000009d0
        /*05c4*/ 	.word	0x000000ff
        /*05c8*/ 	.word	0x00000058
        /*05cc*/ 	.short	0x0100
        /*05ce*/ 	.byte	0x05
	.zero		1


	//   ....[23]....
        /*05d0*/ 	.word	0x000009e0
        /*05d4*/ 	.word	0x000000ff
        /*05d8*/ 	.word	0x000000b8
        /*05dc*/ 	.short	0x0100
        /*05de*/ 	.byte	0x05
	.zero		1


	//   ....[24]....
        /*05e0*/ 	.word	0x00000b10
        /*05e4*/ 	.word	0x000000ff
        /*05e8*/ 	.word	0x000000c0
        /*05ec*/ 	.short	0x0100
        /*05ee*/ 	.byte	0x06
	.zero		1


	//   ....[25]....
        /*05f0*/ 	.word	0x00000b20
        /*05f4*/ 	.word	0x000000ff
        /*05f8*/ 	.word	0x000000e0
        /*05fc*/ 	.short	0x0100
        /*05fe*/ 	.byte	0x06
	.zero		1


	//   ....[26]....
        /*0600*/ 	.word	0x00000b30
        /*0604*/ 	.word	0x000000ff
        /*0608*/ 	.word	0x000000c8
        /*060c*/ 	.short	0x0100
        /*060e*/ 	.byte	0x06
	.zero		1


	//   ....[27]....
        /*0610*/ 	.word	0x00000b40
        /*0614*/ 	.word	0x000000ff
        /*0618*/ 	.word	0x000000e8
        /*061c*/ 	.short	0x0100
        /*061e*/ 	.byte	0x06
	.zero		1


	//   ....[28]....
        /*0620*/ 	.word	0x00000b50
        /*0624*/ 	.word	0x000000ff
        /*0628*/ 	.word	0x000000d0
        /*062c*/ 	.short	0x0100
        /*062e*/ 	.byte	0x06
	.zero		1


	//   ....[29]....
        /*0630*/ 	.word	0x00000b60
        /*0634*/ 	.word	0x000000ff
        /*0638*/ 	.word	0x000000f0
        /*063c*/ 	.short	0x0100
        /*063e*/ 	.byte	0x06
	.zero		1


	//   ....[30]....
        /*0640*/ 	.word	0x00000b70
        /*0644*/ 	.word	0x000000ff
        /*0648*/ 	.word	0x000000d8
        /*064c*/ 	.short	0x0100
        /*064e*/ 	.byte	0x06
	.zero		1


	//   ....[31]....
        /*0650*/ 	.word	0x00000b80
        /*0654*/ 	.word	0x000000ff
        /*0658*/ 	.word	0x000000f8
        /*065c*/ 	.short	0x0100
        /*065e*/ 	.byte	0x06
	.zero		1


	//   ....[32]....
        /*0660*/ 	.word	0x00000c60
        /*0664*/ 	.word	0x000000ff
        /*0668*/ 	.word	0x00000100
        /*066c*/ 	.short	0x0100
        /*066e*/ 	.byte	0x05
	.zero		1


	//   ....[33]....
        /*0670*/ 	.word	0x00000c70
        /*0674*/ 	.word	0x000000ff
        /*0678*/ 	.word	0x00000108
        /*067c*/ 	.short	0x0100
        /*067e*/ 	.byte	0x05
	.zero		1


	//   ....[34]....
        /*0680*/ 	.word	0x00000d90
        /*0684*/ 	.word	0x000000ff
        /*0688*/ 	.word	0x00000110
        /*068c*/ 	.short	0x0100
        /*068e*/ 	.byte	0x06
	.zero		1


	//   ....[35]....
        /*0690*/ 	.word	0x00000da0
        /*0694*/ 	.word	0x000000ff
        /*0698*/ 	.word	0x00000150
        /*069c*/ 	.short	0x0100
        /*069e*/ 	.byte	0x06
	.zero		1


	//   ....[36]....
        /*06a0*/ 	.word	0x00000db0
        /*06a4*/ 	.word	0x000000ff
        /*06a8*/ 	.word	0x00000118
        /*06ac*/ 	.short	0x0100
        /*06ae*/ 	.byte	0x06
	.zero		1


	//   ....[37]....
        /*06b0*/ 	.word	0x00000dc0
        /*06b4*/ 	.word	0x000000ff
        /*06b8*/ 	.word	0x00000158
        /*06bc*/ 	.short	0x0100
        /*06be*/ 	.byte	0x06
	.zero		1


	//   ....[38]....
        /*06c0*/ 	.word	0x00000dd0
        /*06c4*/ 	.word	0x000000ff
        /*06c8*/ 	.word	0x00000120
        /*06cc*/ 	.short	0x0100
        /*06ce*/ 	.byte	0x06
	.zero		1


	//   ....[39]....
        /*06d0*/ 	.word	0x00000de0
        /*06d4*/ 	.word	0x000000ff
        /*06d8*/ 	.word	0x00000160
        /*06dc*/ 	.short	0x0100
        /*06de*/ 	.byte	0x06
	.zero		1


	//   ....[40]....
        /*06e0*/ 	.word	0x00000df0
        /*06e4*/ 	.word	0x000000ff
        /*06e8*/ 	.word	0x00000128
        /*06ec*/ 	.short	0x0100
        /*06ee*/ 	.byte	0x06
	.zero		1


	//   ....[41]....
        /*06f0*/ 	.word	0x00000e00
        /*06f4*/ 	.word	0x000000ff
        /*06f8*/ 	.word	0x00000168
        /*06fc*/ 	.short	0x0100
        /*06fe*/ 	.byte	0x06
	.zero		1


	//   ....[42]....
        /*0700*/ 	.word	0x00000e10
        /*0704*/ 	.word	0x000000ff
        /*0708*/ 	.word	0x00000130
        /*070c*/ 	.short	0x0100
        /*070e*/ 	.byte	0x06
	.zero		1


	//   ....[43]....
        /*0710*/ 	.word	0x00000e20
        /*0714*/ 	.word	0x000000ff
        /*0718*/ 	.word	0x00000170
        /*071c*/ 	.short	0x0100
        /*071e*/ 	.byte	0x06
	.zero		1


	//   ....[44]....
        /*0720*/ 	.word	0x00000e30
        /*0724*/ 	.word	0x000000ff
        /*0728*/ 	.word	0x00000138
        /*072c*/ 	.short	0x0100
        /*072e*/ 	.byte	0x06
	.zero		1


	//   ....[45]....
        /*0730*/ 	.word	0x00000e40
        /*0734*/ 	.word	0x000000ff
        /*0738*/ 	.word	0x00000178
        /*073c*/ 	.short	0x0100
        /*073e*/ 	.byte	0x06
	.zero		1


	//   ....[46]....
        /*0740*/ 	.word	0x00000e50
        /*0744*/ 	.word	0x000000ff
        /*0748*/ 	.word	0x00000140
        /*074c*/ 	.short	0x0100
        /*074e*/ 	.byte	0x06
	.zero		1


	//   ....[47]....
        /*0750*/ 	.word	0x00000e60
        /*0754*/ 	.word	0x000000ff
        /*0758*/ 	.word	0x00000180
        /*075c*/ 	.short	0x0100
        /*075e*/ 	.byte	0x06
	.zero		1


	//   ....[48]....
        /*0760*/ 	.word	0x00000e70
        /*0764*/ 	.word	0x000000ff
        /*0768*/ 	.word	0x00000148
        /*076c*/ 	.short	0x0100
        /*076e*/ 	.byte	0x06
	.zero		1


	//   ....[49]....
        /*0770*/ 	.word	0x00000e80
        /*0774*/ 	.word	0x000000ff
        /*0778*/ 	.word	0x00000188
        /*077c*/ 	.short	0x0100
        /*077e*/ 	.byte	0x06
	.zero		1


	//   ....[50]....
        /*0780*/ 	.word	0x00000fa0
        /*0784*/ 	.word	0x000000ff
        /*0788*/ 	.word	0x000001f0
        /*078c*/ 	.short	0x0100
        /*078e*/ 	.byte	0x06
	.zero		1


	//   ....[51]....
        /*0790*/ 	.word	0x00000fb0
        /*0794*/ 	.word	0x000000ff
        /*0798*/ 	.word	0x00000230
        /*079c*/ 	.short	0x0100
        /*079e*/ 	.byte	0x06
	.zero		1


	//   ....[52]....
        /*07a0*/ 	.word	0x00000fc0
        /*07a4*/ 	.word	0x000000ff
        /*07a8*/ 	.word	0x000001f8
        /*07ac*/ 	.short	0x0100
        /*07ae*/ 	.byte	0x06
	.zero		1


	//   ....[53]....
        /*07b0*/ 	.word	0x00000fd0
        /*07b4*/ 	.word	0x000000ff
        /*07b8*/ 	.word	0x00000238
        /*07bc*/ 	.short	0x0100
        /*07be*/ 	.byte	0x06
	.zero		1


	//   ....[54]....
        /*07c0*/ 	.word	0x00000fe0
        /*07c4*/ 	.word	0x000000ff
        /*07c8*/ 	.word	0x00000200
        /*07cc*/ 	.short	0x0100
        /*07ce*/ 	.byte	0x06
	.zero		1


	//   ....[55]....
        /*07d0*/ 	.word	0x00000ff0
        /*07d4*/ 	.word	0x000000ff
        /*07d8*/ 	.word	0x00000240
        /*07dc*/ 	.short	0x0100
        /*07de*/ 	.byte	0x06
	.zero		1


	//   ....[56]....
        /*07e0*/ 	.word	0x00001000
        /*07e4*/ 	.word	0x000000ff
        /*07e8*/ 	.word	0x00000208
        /*07ec*/ 	.short	0x0100
        /*07ee*/ 	.byte	0x06
	.zero		1


	//   ....[57]....
        /*07f0*/ 	.word	0x00001010
        /*07f4*/ 	.word	0x000000ff
        /*07f8*/ 	.word	0x00000248
        /*07fc*/ 	.short	0x0100
        /*07fe*/ 	.byte	0x06
	.zero		1


	//   ....[58]....
        /*0800*/ 	.word	0x00001020
        /*0804*/ 	.word	0x000000ff
        /*0808*/ 	.word	0x00000210
        /*080c*/ 	.short	0x0100
        /*080e*/ 	.byte	0x06
	.zero		1


	//   ....[59]....
        /*0810*/ 	.word	0x00001030
        /*0814*/ 	.word	0x000000ff
        /*0818*/ 	.word	0x00000250
        /*081c*/ 	.short	0x0100
        /*081e*/ 	.byte	0x06
	.zero		1


	//   ....[60]....
        /*0820*/ 	.word	0x00001040
        /*0824*/ 	.word	0x000000ff
        /*0828*/ 	.word	0x00000218
        /*082c*/ 	.short	0x0100
        /*082e*/ 	.byte	0x06
	.zero		1


	//   ....[61]....
        /*0830*/ 	.word	0x00001050
        /*0834*/ 	.word	0x000000ff
        /*0838*/ 	.word	0x00000258
        /*083c*/ 	.short	0x0100
        /*083e*/ 	.byte	0x06
	.zero		1


	//   ....[62]....
        /*0840*/ 	.word	0x00001060
        /*0844*/ 	.word	0x000000ff
        /*0848*/ 	.word	0x00000220
        /*084c*/ 	.short	0x0100
        /*084e*/ 	.byte	0x06
	.zero		1


	//   ....[63]....
        /*0850*/ 	.word	0x00001070
        /*0854*/ 	.word	0x000000ff
        /*0858*/ 	.word	0x00000260
        /*085c*/ 	.short	0x0100
        /*085e*/ 	.byte	0x06
	.zero		1


	//   ....[64]....
        /*0860*/ 	.word	0x00001080
        /*0864*/ 	.word	0x000000ff
        /*0868*/ 	.word	0x00000228
        /*086c*/ 	.short	0x0100
        /*086e*/ 	.byte	0x06
	.zero		1


	//   ....[65]....
        /*0870*/ 	.word	0x00001090
        /*0874*/ 	.word	0x000000ff
        /*0878*/ 	.word	0x00000268
        /*087c*/ 	.short	0x0100
        /*087e*/ 	.byte	0x06
	.zero		1


	//   ....[66]....
        /*0880*/ 	.word	0x000011c0
        /*0884*/ 	.word	0x000000ff
        /*0888*/ 	.word	0x00000190
        /*088c*/ 	.short	0x0100
        /*088e*/ 	.byte	0x06
	.zero		1


	//   ....[67]....
        /*0890*/ 	.word	0x000011d0
        /*0894*/ 	.word	0x000000ff
        /*0898*/ 	.word	0x000001b0
        /*089c*/ 	.short	0x0100
        /*089e*/ 	.byte	0x06
	.zero		1


	//   ....[68]....
        /*08a0*/ 	.word	0x000011e0
        /*08a4*/ 	.word	0x000000ff
        /*08a8*/ 	.word	0x00000198
        /*08ac*/ 	.short	0x0100
        /*08ae*/ 	.byte	0x06
	.zero		1


	//   ....[69]....
        /*08b0*/ 	.word	0x000011f0
        /*08b4*/ 	.word	0x000000ff
        /*08b8*/ 	.word	0x000001b8
        /*08bc*/ 	.short	0x0100
        /*08be*/ 	.byte	0x06
	.zero		1


	//   ....[70]....
        /*08c0*/ 	.word	0x00001200
        /*08c4*/ 	.word	0x000000ff
        /*08c8*/ 	.word	0x000001a0
        /*08cc*/ 	.short	0x0100
        /*08ce*/ 	.byte	0x06
	.zero		1


	//   ....[71]....
        /*08d0*/ 	.word	0x00001210
        /*08d4*/ 	.word	0x000000ff
        /*08d8*/ 	.word	0x000001c0
        /*08dc*/ 	.short	0x0100
        /*08de*/ 	.byte	0x06
	.zero		1


	//   ....[72]....
        /*08e0*/ 	.word	0x00001220
        /*08e4*/ 	.word	0x000000ff
        /*08e8*/ 	.word	0x000001a8
        /*08ec*/ 	.short	0x0100
        /*08ee*/ 	.byte	0x06
	.zero		1


	//   ....[73]....
        /*08f0*/ 	.word	0x00001230
        /*08f4*/ 	.word	0x000000ff
        /*08f8*/ 	.word	0x000001c8
        /*08fc*/ 	.short	0x0100
        /*08fe*/ 	.byte	0x06
	.zero		1


	//   ....[74]....
        /*0900*/ 	.word	0x00001300
        /*0904*/ 	.word	0x000000ff
        /*0908*/ 	.word	0x000001e0
        /*090c*/ 	.short	0x0100
        /*090e*/ 	.byte	0x05
	.zero		1


	//   ....[75]....
        /*0910*/ 	.word	0x00004330
        /*0914*/ 	.word	0x000000ff
        /*0918*/ 	.word	0x00000060
        /*091c*/ 	.short	0x010a
        /*091e*/ 	.byte	0x05
	.zero		1


	//   ....[76]....
        /*0920*/ 	.word	0x000044a0
        /*0924*/ 	.word	0x000000ff
        /*0928*/ 	.word	0x00000060
        /*092c*/ 	.short	0x010a
        /*092e*/ 	.byte	0x09
	.zero		1


	//   ....[77]....
        /*0930*/ 	.word	0x00004620
        /*0934*/ 	.word	0x000000ff
        /*0938*/ 	.word	0x00000060
        /*093c*/ 	.short	0x010a
        /*093e*/ 	.byte	0x04
	.zero		1


	//   ....[78]....
        /*0940*/ 	.word	0x000046d0
        /*0944*/ 	.word	0x000000ff
        /*0948*/ 	.word	0x00000108
        /*094c*/ 	.short	0x0101
        /*094e*/ 	.byte	0x0c
	.zero		1


	//   ....[79]....
        /*0950*/ 	.word	0x000046f0
        /*0954*/ 	.word	0x000000ff
        /*0958*/ 	.word	0x00000060
        /*095c*/ 	.short	0x010a
        /*095e*/ 	.byte	0x04
	.zero		1


	//   ....[80]....
        /*0960*/ 	.word	0x00004770
        /*0964*/ 	.word	0x000000ff
        /*0968*/ 	.word	0x00000060
        /*096c*/ 	.short	0x010a
        /*096e*/ 	.byte	0x09
	.zero		1


	//   ....[81]....
        /*0970*/ 	.word	0x00004910
        /*0974*/ 	.word	0x000000ff
        /*0978*/ 	.word	0x00000060
        /*097c*/ 	.short	0x010a
        /*097e*/ 	.byte	0x04
	.zero		1


	//   ....[82]....
        /*0980*/ 	.word	0x000049f0
        /*0984*/ 	.word	0x000000ff
        /*0988*/ 	.word	0x000001f0
        /*098c*/ 	.short	0x010a
        /*098e*/ 	.byte	0x04
	.zero		1


	//   ....[83]....
        /*0990*/ 	.word	0x00004b80
        /*0994*/ 	.word	0x000000ff
        /*0998*/ 	.word	0x00000000
        /*099c*/ 	.short	0x0101
        /*099e*/ 	.byte	0x04
	.zero		1


	//   ....[84]....
        /*09a0*/ 	.word	0x00004bf0
        /*09a4*/ 	.word	0x000000ff
        /*09a8*/ 	.word	0x00000000
        /*09ac*/ 	.short	0x010a
        /*09ae*/ 	.byte	0x04
	.zero		1


	//   ....[85]....
        /*09b0*/ 	.word	0x00004c80
        /*09b4*/ 	.word	0x000000ff
        /*09b8*/ 	.word	0x00000000
        /*09bc*/ 	.short	0x010a
        /*09be*/ 	.byte	0x04
	.zero		1


	//   ....[86]....
        /*09c0*/ 	.word	0x00004d10
        /*09c4*/ 	.word	0x000000ff
        /*09c8*/ 	.word	0x00000000
        /*09cc*/ 	.short	0x010a
        /*09ce*/ 	.byte	0x04
	.zero		1


	//   ....[87]....
        /*09d0*/ 	.word	0x00004da0
        /*09d4*/ 	.word	0x000000ff
        /*09d8*/ 	.word	0x00000000
        /*09dc*/ 	.short	0x010a
        /*09de*/ 	.byte	0x04
	.zero		1


	//   ....[88]....
        /*09e0*/ 	.word	0x00004e30
        /*09e4*/ 	.word	0x000000ff
        /*09e8*/ 	.word	0x00000000
        /*09ec*/ 	.short	0x010a
        /*09ee*/ 	.byte	0x04
	.zero		1


	//   ....[89]....
        /*09f0*/ 	.word	0x00004ec0
        /*09f4*/ 	.word	0x000000ff
        /*09f8*/ 	.word	0x00000000
        /*09fc*/ 	.short	0x010a
        /*09fe*/ 	.byte	0x04
	.zero		1


	//   ....[90]....
        /*0a00*/ 	.word	0x00004f50
        /*0a04*/ 	.word	0x000000ff
        /*0a08*/ 	.word	0x00000000
        /*0a0c*/ 	.short	0x010a
        /*0a0e*/ 	.byte	0x04
	.zero		1


	//   ....[91]....
        /*0a10*/ 	.word	0x00004fe0
        /*0a14*/ 	.word	0x000000ff
        /*0a18*/ 	.word	0x00000000
        /*0a1c*/ 	.short	0x010a
        /*0a1e*/ 	.byte	0x04
	.zero		1


	//   ....[92]....
        /*0a20*/ 	.word	0x00005070
        /*0a24*/ 	.word	0x000000ff
        /*0a28*/ 	.word	0x00000000
        /*0a2c*/ 	.short	0x010a
        /*0a2e*/ 	.byte	0x04
	.zero		1


	//   ....[93]....
        /*0a30*/ 	.word	0x00005100
        /*0a34*/ 	.word	0x000000ff
        /*0a38*/ 	.word	0x00000000
        /*0a3c*/ 	.short	0x010a
        /*0a3e*/ 	.byte	0x04
	.zero		1


	//   ....[94]....
        /*0a40*/ 	.word	0x00005190
        /*0a44*/ 	.word	0x000000ff
        /*0a48*/ 	.word	0x00000000
        /*0a4c*/ 	.short	0x010a
        /*0a4e*/ 	.byte	0x04
	.zero		1


	//   ....[95]....
        /*0a50*/ 	.word	0x00005230
        /*0a54*/ 	.word	0x00000000
        /*0a58*/ 	.word	0x00000000
        /*0a5c*/ 	.short	0x010a
        /*0a5e*/ 	.byte	0xff
	.zero		1


	//   ....[96]....
        /*0a60*/ 	.word	0x00006dc0
        /*0a64*/ 	.word	0x000000ff
        /*0a68*/ 	.word	0x00000150
        /*0a6c*/ 	.short	0x010a
        /*0a6e*/ 	.byte	0x04
	.zero		1


	//   ....[97]....
        /*0a70*/ 	.word	0x00006f60
        /*0a74*/ 	.word	0x000000ff
        /*0a78*/ 	.word	0x00000110
        /*0a7c*/ 	.short	0x0101
        /*0a7e*/ 	.byte	0x04
	.zero		1


	//   ....[98]....
        /*0a80*/ 	.word	0x000089e0
        /*0a84*/ 	.word	0x000000ff
        /*0a88*/ 	.word	0x00000150
        /*0a8c*/ 	.short	0x010a
        /*0a8e*/ 	.byte	0x04
	.zero		1


	//   ....[99]....
        /*0a90*/ 	.word	0x00008b60
        /*0a94*/ 	.word	0x000000ff
        /*0a98*/ 	.word	0x00000110
        /*0a9c*/ 	.short	0x0101
        /*0a9e*/ 	.byte	0x04
	.zero		1


	//   ....[100]....
        /*0aa0*/ 	.word	0x00009280
        /*0aa4*/ 	.word	0x0000000f
        /*0aa8*/ 	.word	0x00000108
        /*0aac*/ 	.short	0x010a
        /*0aae*/ 	.byte	0xff
	.zero		1


	//   ....[101]....
        /*0ab0*/ 	.word	0x000094f0
        /*0ab4*/ 	.word	0x000000ff
        /*0ab8*/ 	.word	0x000000e0
        /*0abc*/ 	.short	0x010a
        /*0abe*/ 	.byte	0x18
	.zero		1


	//   ....[102]....
        /*0ac0*/ 	.word	0x00009610
        /*0ac4*/ 	.word	0x000000ff
        /*0ac8*/ 	.word	0x000000c0
        /*0acc*/ 	.short	0x010b
        /*0ace*/ 	.byte	0x18
	.zero		1


	//   ....[103]....
        /*0ad0*/ 	.word	0x00009680
        /*0ad4*/ 	.word	0x000000ff
        /*0ad8*/ 	.word	0x00000000
        /*0adc*/ 	.short	0x0101
        /*0ade*/ 	.byte	0x04
	.zero		1


	//   ....[104]....
        /*0ae0*/ 	.word	0x000096b0
        /*0ae4*/ 	.word	0x000000ff
        /*0ae8*/ 	.word	0x000000e8
        /*0aec*/ 	.short	0x010a
        /*0aee*/ 	.byte	0x18
	.zero		1


	//   ....[105]....
        /*0af0*/ 	.word	0x000097e0
        /*0af4*/ 	.word	0x000000ff
        /*0af8*/ 	.word	0x000000c8
        /*0afc*/ 	.short	0x010b
        /*0afe*/ 	.byte	0x18
	.zero		1


	//   ....[106]....
        /*0b00*/ 	.word	0x00009840
        /*0b04*/ 	.word	0x000000ff
        /*0b08*/ 	.word	0x00000000
        /*0b0c*/ 	.short	0x0101
        /*0b0e*/ 	.byte	0x04
	.zero		1


	//   ....[107]....
        /*0b10*/ 	.word	0x00009870
        /*0b14*/ 	.word	0x000000ff
        /*0b18*/ 	.word	0x000000f0
        /*0b1c*/ 	.short	0x010a
        /*0b1e*/ 	.byte	0x18
	.zero		1


	//   ....[108]....
        /*0b20*/ 	.word	0x000099a0
        /*0b24*/ 	.word	0x000000ff
        /*0b28*/ 	.word	0x000000d0
        /*0b2c*/ 	.short	0x010b
        /*0b2e*/ 	.byte	0x18
	.zero		1


	//   ....[109]....
        /*0b30*/ 	.word	0x00009a00
        /*0b34*/ 	.word	0x000000ff
        /*0b38*/ 	.word	0x00000000
        /*0b3c*/ 	.short	0x0101
        /*0b3e*/ 	.byte	0x04
	.zero		1


	//   ....[110]....
        /*0b40*/ 	.word	0x00009a30
        /*0b44*/ 	.word	0x000000ff
        /*0b48*/ 	.word	0x000000f8
        /*0b4c*/ 	.short	0x010a
        /*0b4e*/ 	.byte	0x18
	.zero		1


	//   ....[111]....
        /*0b50*/ 	.word	0x00009b60
        /*0b54*/ 	.word	0x000000ff
        /*0b58*/ 	.word	0x000000d8
        /*0b5c*/ 	.short	0x010b
        /*0b5e*/ 	.byte	0x18
	.zero		1


	//   ....[112]....
        /*0b60*/ 	.word	0x00009be0
        /*0b64*/ 	.word	0x000000ff
        /*0b68*/ 	.word	0x00000000
        /*0b6c*/ 	.short	0x0101
        /*0b6e*/ 	.byte	0x04
	.zero		1


	//   ....[113]....
        /*0b70*/ 	.word	0x00009c30
        /*0b74*/ 	.word	0x000000ff
        /*0b78*/ 	.word	0x000001f0
        /*0b7c*/ 	.short	0x010a
        /*0b7e*/ 	.byte	0x08
	.zero		1


	//   ....[114]....
        /*0b80*/ 	.word	0x00009d90
        /*0b84*/ 	.word	0x000000ff
        /*0b88*/ 	.word	0x00000000
        /*0b8c*/ 	.short	0x0101
        /*0b8e*/ 	.byte	0x08
	.zero		1


	//   ....[115]....
        /*0b90*/ 	.word	0x00009e40
        /*0b94*/ 	.word	0x000000ff
        /*0b98*/ 	.word	0x000000e0
        /*0b9c*/ 	.short	0x010a
        /*0b9e*/ 	.byte	0x18
	.zero		1


	//   ....[116]....
        /*0ba0*/ 	.word	0x00009e80
        /*0ba4*/ 	.word	0x000000ff
        /*0ba8*/ 	.word	0x000000e8
        /*0bac*/ 	.short	0x010a
        /*0bae*/ 	.byte	0x18
	.zero		1


	//   ....[117]....
        /*0bb0*/ 	.word	0x00009ec0
        /*0bb4*/ 	.word	0x000000ff
        /*0bb8*/ 	.word	0x000000f0
        /*0bbc*/ 	.short	0x010a
        /*0bbe*/ 	.byte	0x18
	.zero		1


	//   ....[118]....
        /*0bc0*/ 	.word	0x00009f20
        /*0bc4*/ 	.word	0x00000000
        /*0bc8*/ 	.word	0x000000f8
        /*0bcc*/ 	.short	0x010a
        /*0bce*/ 	.byte	0xff
	.zero		1


	//   ....[119]....
        /*0bd0*/ 	.word	0x0000a9d0
        /*0bd4*/ 	.word	0x000000ff
        /*0bd8*/ 	.word	0x000001f0
        /*0bdc*/ 	.short	0x010a
        /*0bde*/ 	.byte	0x06
	.zero		1


	//   ....[120]....
        /*0be0*/ 	.word	0x0000ab60
        /*0be4*/ 	.word	0x000000ff
        /*0be8*/ 	.word	0x00000000
        /*0bec*/ 	.short	0x0101
        /*0bee*/ 	.byte	0x04
	.zero		1


	//   ....[121]....
        /*0bf0*/ 	.word	0x0000b0d0
        /*0bf4*/ 	.word	0x000000ff
        /*0bf8*/ 	.word	0x000000c0
        /*0bfc*/ 	.short	0x010a
        /*0bfe*/ 	.byte	0x2b
	.zero		1


	//   ....[122]....
        /*0c00*/ 	.word	0x0000b150
        /*0c04*/ 	.word	0x00000044
        /*0c08*/ 	.word	0x00000190
        /*0c0c*/ 	.short	0x010a
        /*0c0e*/ 	.byte	0xff
	.zero		1


	//   ....[123]....
        /*0c10*/ 	.word	0x0000b170
        /*0c14*/ 	.word	0x000000ff
        /*0c18*/ 	.word	0x000000c0
        /*0c1c*/ 	.short	0x010a
        /*0c1e*/ 	.byte	0x2b
	.zero		1


	//   ....[124]....
        /*0c20*/ 	.word	0x0000b340
        /*0c24*/ 	.word	0x00000044
        /*0c28*/ 	.word	0x00000190
        /*0c2c*/ 	.short	0x010a
        /*0c2e*/ 	.byte	0xff
	.zero		1


	//   ....[125]....
        /*0c30*/ 	.word	0x0000bbc0
        /*0c34*/ 	.word	0x000000ff
        /*0c38*/ 	.word	0x00000000
        /*0c3c*/ 	.short	0x0101
        /*0c3e*/ 	.byte	0x04
	.zero		1


	//   ....[126]....
        /*0c40*/ 	.word	0x0000bc10
        /*0c44*/ 	.word	0x000000ff
        /*0c48*/ 	.word	0x000000c8
        /*0c4c*/ 	.short	0x010a
        /*0c4e*/ 	.byte	0x2b
	.zero		1


	//   ....[127]....
        /*0c50*/ 	.word	0x0000bc40
        /*0c54*/ 	.word	0x000000ff
        /*0c58*/ 	.word	0x000000c8
        /*0c5c*/ 	.short	0x010a
        /*0c5e*/ 	.byte	0x2b
	.zero		1


	//   ....[128]....
        /*0c60*/ 	.word	0x0000c5c0
        /*0c64*/ 	.word	0x000000ff
        /*0c68*/ 	.word	0x00000000
        /*0c6c*/ 	.short	0x0101
        /*0c6e*/ 	.byte	0x04
	.zero		1


	//   ....[129]....
        /*0c70*/ 	.word	0x0000c5e0
        /*0c74*/ 	.word	0x000000ff
        /*0c78*/ 	.word	0x000000d0
        /*0c7c*/ 	.short	0x010a
        /*0c7e*/ 	.byte	0x2b
	.zero		1


	//   ....[130]....
        /*0c80*/ 	.word	0x0000c600
        /*0c84*/ 	.word	0x000000ff
        /*0c88*/ 	.word	0x000000d0
        /*0c8c*/ 	.short	0x010a
        /*0c8e*/ 	.byte	0x2b
	.zero		1


	//   ....[131]....
        /*0c90*/ 	.word	0x0000cfc0
        /*0c94*/ 	.word	0x000000ff
        /*0c98*/ 	.word	0x00000000
        /*0c9c*/ 	.short	0x0101
        /*0c9e*/ 	.byte	0x04
	.zero		1


	//   ....[132]....
        /*0ca0*/ 	.word	0x0000cfe0
        /*0ca4*/ 	.word	0x000000ff
        /*0ca8*/ 	.word	0x000000d8
        /*0cac*/ 	.short	0x010a
        /*0cae*/ 	.byte	0x2b
	.zero		1


	//   ....[133]....
        /*0cb0*/ 	.word	0x0000d000
        /*0cb4*/ 	.word	0x000000ff
        /*0cb8*/ 	.word	0x000000d8
        /*0cbc*/ 	.short	0x010a
        /*0cbe*/ 	.byte	0x2b
	.zero		1


	//   ....[134]....
        /*0cc0*/ 	.word	0x0000d550
        /*0cc4*/ 	.word	0x00000044
        /*0cc8*/ 	.word	0x00000000
        /*0ccc*/ 	.short	0x0101
        /*0cce*/ 	.byte	0xff
	.zero		1


	//   ....[135]....
        /*0cd0*/ 	.word	0x0000dae0
        /*0cd4*/ 	.word	0x000000ff
        /*0cd8*/ 	.word	0x00000000
        /*0cdc*/ 	.short	0x0101
        /*0cde*/ 	.byte	0x04
	.zero		1


	//   ....[136]....
        /*0ce0*/ 	.word	0x0000db80
        /*0ce4*/ 	.word	0x000000ff
        /*0ce8*/ 	.word	0x00000000
        /*0cec*/ 	.short	0x0101
        /*0cee*/ 	.byte	0x04
	.zero		1


	//   ....[137]....
        /*0cf0*/ 	.word	0x0000e490
        /*0cf4*/ 	.word	0x000000ff
        /*0cf8*/ 	.word	0x00000110
        /*0cfc*/ 	.short	0x010a
        /*0cfe*/ 	.byte	0x18
	.zero		1


	//   ....[138]....
        /*0d00*/ 	.word	0x0000e5d0
        /*0d04*/ 	.word	0x000000ff
        /*0d08*/ 	.word	0x00000000
        /*0d0c*/ 	.short	0x0101
        /*0d0e*/ 	.byte	0x06
	.zero		1


	//   ....[139]....
        /*0d10*/ 	.word	0x0000e640
        /*0d14*/ 	.word	0x000000ff
        /*0d18*/ 	.word	0x00000230
        /*0d1c*/ 	.short	0x010a
        /*0d1e*/ 	.byte	0x18
	.zero		1


	//   ....[140]....
        /*0d20*/ 	.word	0x0000f780
        /*0d24*/ 	.word	0x000000ff
        /*0d28*/ 	.word	0x000001f0
        /*0d2c*/ 	.short	0x0101
        /*0d2e*/ 	.byte	0x18
	.zero		1


	//   ....[141]....
        /*0d30*/ 	.word	0x0000fa70
        /*0d34*/ 	.word	0x000000ff
        /*0d38*/ 	.word	0x00000008
        /*0d3c*/ 	.short	0x010a
        /*0d3e*/ 	.byte	0x06
	.zero		1


	//   ....[142]....
        /*0d40*/ 	.word	0x0000fa90
        /*0d44*/ 	.word	0x000000ff
        /*0d48*/ 	.word	0x00000008
        /*0d4c*/ 	.short	0x010a
        /*0d4e*/ 	.byte	0x06
	.zero		1


	//   ....[143]....
        /*0d50*/ 	.word	0x0000fc20
        /*0d54*/ 	.word	0x000000ff
        /*0d58*/ 	.word	0x00000008
        /*0d5c*/ 	.short	0x010a
        /*0d5e*/ 	.byte	0x06
	.zero		1


	//   ....[144]....
        /*0d60*/ 	.word	0x0000fc40
        /*0d64*/ 	.word	0x000000ff
        /*0d68*/ 	.word	0x00000008
        /*0d6c*/ 	.short	0x010a
        /*0d6e*/ 	.byte	0x06
	.zero		1


	//   ....[145]....
        /*0d70*/ 	.word	0x0000fd00
        /*0d74*/ 	.word	0x000000ff
        /*0d78*/ 	.word	0x00000000
        /*0d7c*/ 	.short	0x0101
        /*0d7e*/ 	.byte	0x05
	.zero		1


	//   ....[146]....
        /*0d80*/ 	.word	0x0000fff0
        /*0d84*/ 	.word	0x000000ff
        /*0d88*/ 	.word	0x00000000
        /*0d8c*/ 	.short	0x010a
        /*0d8e*/ 	.byte	0x06
	.zero		1


	//   ....[147]....
        /*0d90*/ 	.word	0x00010050
        /*0d94*/ 	.word	0x000000ff
        /*0d98*/ 	.word	0x000001b0
        /*0d9c*/ 	.short	0x010a
        /*0d9e*/ 	.byte	0x09
	.zero		1


	//   ....[148]....
        /*0da0*/ 	.word	0x000101b0
        /*0da4*/ 	.word	0x000000ff
        /*0da8*/ 	.word	0x00000000
        /*0dac*/ 	.short	0x010a
        /*0dae*/ 	.byte	0x06
	.zero		1


	//   ....[149]....
        /*0db0*/ 	.word	0x000102e0
        /*0db4*/ 	.word	0x000000ff
        /*0db8*/ 	.word	0x00000000
        /*0dbc*/ 	.short	0x010a
        /*0dbe*/ 	.byte	0x1e
	.zero		1


	//   ....[150]....
        /*0dc0*/ 	.word	0x00010580
        /*0dc4*/ 	.word	0x000000ff
        /*0dc8*/ 	.word	0x000001f0
        /*0dcc*/ 	.short	0x010a
        /*0dce*/ 	.byte	0x06
	.zero		1


	//   ....[151]....
        /*0dd0*/ 	.word	0x000106b0
        /*0dd4*/ 	.word	0x000000ff
        /*0dd8*/ 	.word	0x00000000
        /*0ddc*/ 	.short	0x0101
        /*0dde*/ 	.byte	0x06
	.zero		1


	//   ....[152]....
        /*0de0*/ 	.word	0x00010800
        /*0de4*/ 	.word	0x000000ff
        /*0de8*/ 	.word	0x000001b0
        /*0dec*/ 	.short	0x010a
        /*0dee*/ 	.byte	0x06
	.zero		1


	//   ....[153]....
        /*0df0*/ 	.word	0x000108c0
        /*0df4*/ 	.word	0x000000ff
        /*0df8*/ 	.word	0x000001b0
        /*0dfc*/ 	.short	0x010a
        /*0dfe*/ 	.byte	0x07
	.zero		1


	//   ....[154]....
        /*0e00*/ 	.word	0x00010980
        /*0e04*/ 	.word	0x000000ff
        /*0e08*/ 	.word	0x000001b0
        /*0e0c*/ 	.short	0x010a
        /*0e0e*/ 	.byte	0x07
	.zero		1


	//   ....[155]....
        /*0e10*/ 	.word	0x00010a40
        /*0e14*/ 	.word	0x00000000
        /*0e18*/ 	.word	0x000001b0
        /*0e1c*/ 	.short	0x010a
        /*0e1e*/ 	.byte	0xff
	.zero		1


	//   ....[156]....
        /*0e20*/ 	.word	0x00010a80
        /*0e24*/ 	.word	0x00000000
        /*0e28*/ 	.word	0x000001b0
        /*0e2c*/ 	.short	0x010a
        /*0e2e*/ 	.byte	0xff
	.zero		1


	//   ....[157]....
        /*0e30*/ 	.word	0x00010af0
        /*0e34*/ 	.word	0x000000ff
        /*0e38*/ 	.word	0x00000000
        /*0e3c*/ 	.short	0x0101
        /*0e3e*/ 	.byte	0x06
	.zero		1


	//   ....[158]....
        /*0e40*/ 	.word	0x00010b30
        /*0e44*/ 	.word	0x000000ff
        /*0e48*/ 	.word	0x000001e0
        /*0e4c*/ 	.short	0x010a
        /*0e4e*/ 	.byte	0x04
	.zero		1


	//   ....[159]....
        /*0e50*/ 	.word	0x00010b80
        /*0e54*/ 	.word	0x000000ff
        /*0e58*/ 	.word	0x00000000
        /*0e5c*/ 	.short	0x0101
        /*0e5e*/ 	.byte	0x06
	.zero		1


	//   ....[160]....
        /*0e60*/ 	.word	0x00010dd0
        /*0e64*/ 	.word	0x00000000
        /*0e68*/ 	.word	0x00000060
        /*0e6c*/ 	.short	0x010a
        /*0e6e*/ 	.byte	0xff
	.zero		1


	//   ....[161]....
        /*0e70*/ 	.word	0x00010e30
        /*0e74*/ 	.word	0x00000000
        /*0e78*/ 	.word	0x00000060
        /*0e7c*/ 	.short	0x010a
        /*0e7e*/ 	.byte	0xff
	.zero		1


	//   ....[162]....
        /*0e80*/ 	.word	0x00010e90
        /*0e84*/ 	.word	0x00000000
        /*0e88*/ 	.word	0x000001f0
        /*0e8c*/ 	.short	0x010a
        /*0e8e*/ 	.byte	0xff
	.zero		1


	//   ....[163]....
        /*0e90*/ 	.word	0x00010ef0
        /*0e94*/ 	.word	0x00000000
        /*0e98*/ 	.word	0x00000000
        /*0e9c*/ 	.short	0x010a
        /*0e9e*/ 	.byte	0xff
	.zero		1


	//   ....[164]....
        /*0ea0*/ 	.word	0x00010f50
        /*0ea4*/ 	.word	0x00000000
        /*0ea8*/ 	.word	0x00000000
        /*0eac*/ 	.short	0x010a
        /*0eae*/ 	.byte	0xff
	.zero		1


	//   ....[165]....
        /*0eb0*/ 	.word	0x00010fb0
        /*0eb4*/ 	.word	0x00000000
        /*0eb8*/ 	.word	0x00000000
        /*0ebc*/ 	.short	0x010a
        /*0ebe*/ 	.byte	0xff
	.zero		1


	//   ....[166]....
        /*0ec0*/ 	.word	0x00011010
        /*0ec4*/ 	.word	0x00000000
        /*0ec8*/ 	.word	0x00000000
        /*0ecc*/ 	.short	0x010a
        /*0ece*/ 	.byte	0xff
	.zero		1


	//   ....[167]....
        /*0ed0*/ 	.word	0x00011070
        /*0ed4*/ 	.word	0x00000000
        /*0ed8*/ 	.word	0x00000000
        /*0edc*/ 	.short	0x010a
        /*0ede*/ 	.byte	0xff
	.zero		1


	//   ....[168]....
        /*0ee0*/ 	.word	0x000110d0
        /*0ee4*/ 	.word	0x00000000
        /*0ee8*/ 	.word	0x00000000
        /*0eec*/ 	.short	0x010a
        /*0eee*/ 	.byte	0xff
	.zero		1


	//   ....[169]....
        /*0ef0*/ 	.word	0x00011130
        /*0ef4*/ 	.word	0x00000000
        /*0ef8*/ 	.word	0x00000000
        /*0efc*/ 	.short	0x010a
        /*0efe*/ 	.byte	0xff
	.zero		1


	//   ....[170]....
        /*0f00*/ 	.word	0x00011190
        /*0f04*/ 	.word	0x00000000
        /*0f08*/ 	.word	0x00000000
        /*0f0c*/ 	.short	0x010a
        /*0f0e*/ 	.byte	0xff
	.zero		1


	//   ....[171]....
        /*0f10*/ 	.word	0x000111f0
        /*0f14*/ 	.word	0x00000000
        /*0f18*/ 	.word	0x00000000
        /*0f1c*/ 	.short	0x010a
        /*0f1e*/ 	.byte	0xff
	.zero		1


	//   ....[172]....
        /*0f20*/ 	.word	0x00011250
        /*0f24*/ 	.word	0x00000000
        /*0f28*/ 	.word	0x00000000
        /*0f2c*/ 	.short	0x010a
        /*0f2e*/ 	.byte	0xff
	.zero		1


	//   ....[173]....
        /*0f30*/ 	.word	0x000112b0
        /*0f34*/ 	.word	0x00000000
        /*0f38*/ 	.word	0x00000000
        /*0f3c*/ 	.short	0x010a
        /*0f3e*/ 	.byte	0xff
	.zero		1


	//   ....[174]....
        /*0f40*/ 	.word	0x00011310
        /*0f44*/ 	.word	0x00000014
        /*0f48*/ 	.word	0x00000150
        /*0f4c*/ 	.short	0x010a
        /*0f4e*/ 	.byte	0xff
	.zero		1


	//   ....[175]....
        /*0f50*/ 	.word	0x00011370
        /*0f54*/ 	.word	0x0000000b
        /*0f58*/ 	.word	0x00000150
        /*0f5c*/ 	.short	0x010a
        /*0f5e*/ 	.byte	0xff
	.zero		1


	//   ....[176]....
        /*0f60*/ 	.word	0x000113c0
        /*0f64*/ 	.word	0x0000000f
        /*0f68*/ 	.word	0x00000108
        /*0f6c*/ 	.short	0x010a
        /*0f6e*/ 	.byte	0xff
	.zero		1


	//   ....[177]....
        /*0f70*/ 	.word	0x00011420
        /*0f74*/ 	.word	0x00000000
        /*0f78*/ 	.word	0x000000e0
        /*0f7c*/ 	.short	0x010a
        /*0f7e*/ 	.byte	0xff
	.zero		1


	//   ....[178]....
        /*0f80*/ 	.word	0x00011480
        /*0f84*/ 	.word	0x00000000
        /*0f88*/ 	.word	0x000000e8
        /*0f8c*/ 	.short	0x010a
        /*0f8e*/ 	.byte	0xff
	.zero		1


	//   ....[179]....
        /*0f90*/ 	.word	0x000114e0
        /*0f94*/ 	.word	0x00000000
        /*0f98*/ 	.word	0x000000f0
        /*0f9c*/ 	.short	0x010a
        /*0f9e*/ 	.byte	0xff
	.zero		1


	//   ....[180]....
        /*0fa0*/ 	.word	0x00011540
        /*0fa4*/ 	.word	0x00000000
        /*0fa8*/ 	.word	0x000000f8
        /*0fac*/ 	.short	0x010a
        /*0fae*/ 	.byte	0xff
	.zero		1


	//   ....[181]....
        /*0fb0*/ 	.word	0x000115a0
        /*0fb4*/ 	.word	0x00000000
        /*0fb8*/ 	.word	0x000001f0
        /*0fbc*/ 	.short	0x010a
        /*0fbe*/ 	.byte	0xff
	.zero		1


	//   ....[182]....
        /*0fc0*/ 	.word	0x00011600
        /*0fc4*/ 	.word	0x00000000
        /*0fc8*/ 	.word	0x000000e0
        /*0fcc*/ 	.short	0x010a
        /*0fce*/ 	.byte	0xff
	.zero		1


	//   ....[183]....
        /*0fd0*/ 	.word	0x00011660
        /*0fd4*/ 	.word	0x00000000
        /*0fd8*/ 	.word	0x000000e8
        /*0fdc*/ 	.short	0x010a
        /*0fde*/ 	.byte	0xff
	.zero		1


	//   ....[184]....
        /*0fe0*/ 	.word	0x000116c0
        /*0fe4*/ 	.word	0x00000000
        /*0fe8*/ 	.word	0x000000f0
        /*0fec*/ 	.short	0x010a
        /*0fee*/ 	.byte	0xff
	.zero		1


	//   ....[185]....
        /*0ff0*/ 	.word	0x00011720
        /*0ff4*/ 	.word	0x00000000
        /*0ff8*/ 	.word	0x000001f0
        /*0ffc*/ 	.short	0x010a
        /*0ffe*/ 	.byte	0xff
	.zero		1


	//   ....[186]....
        /*1000*/ 	.word	0x000117e0
        /*1004*/ 	.word	0x00000005
        /*1008*/ 	.word	0x000000c0
        /*100c*/ 	.short	0x010a
        /*100e*/ 	.byte	0xff
	.zero		1


	//   ....[187]....
        /*1010*/ 	.word	0x00011830
        /*1014*/ 	.word	0x00000044
        /*1018*/ 	.word	0x00000190
        /*101c*/ 	.short	0x010a
        /*101e*/ 	.byte	0xff
	.zero		1


	//   ....[188]....
        /*1020*/ 	.word	0x00011890
        /*1024*/ 	.word	0x00000000
        /*1028*/ 	.word	0x000000c8
        /*102c*/ 	.short	0x010a
        /*102e*/ 	.byte	0xff
	.zero		1


	//   ....[189]....
        /*1030*/ 	.word	0x000118f0
        /*1034*/ 	.word	0x00000000
        /*1038*/ 	.word	0x000000d0
        /*103c*/ 	.short	0x010a
        /*103e*/ 	.byte	0xff
	.zero		1


	//   ....[190]....
        /*1040*/ 	.word	0x00011950
        /*1044*/ 	.word	0x00000000
        /*1048*/ 	.word	0x000000d8
        /*104c*/ 	.short	0x010a
        /*104e*/ 	.byte	0xff
	.zero		1


	//   ....[191]....
        /*1050*/ 	.word	0x000119b0
        /*1054*/ 	.word	0x00000004
        /*1058*/ 	.word	0x00000110
        /*105c*/ 	.short	0x010a
        /*105e*/ 	.byte	0xff
	.zero		1


	//   ....[192]....
        /*1060*/ 	.word	0x00011a10
        /*1064*/ 	.word	0x00000004
        /*1068*/ 	.word	0x00000230
        /*106c*/ 	.short	0x010a
        /*106e*/ 	.byte	0xff
	.zero		1


	//   ....[193]....
        /*1070*/ 	.word	0x00011a70
        /*1074*/ 	.word	0x00000000
        /*1078*/ 	.word	0x00000008
        /*107c*/ 	.short	0x010a
        /*107e*/ 	.byte	0xff
	.zero		1


	//   ....[194]....
        /*1080*/ 	.word	0x00011b50
        /*1084*/ 	.word	0x00000000
        /*1088*/ 	.word	0x00000008
        /*108c*/ 	.short	0x010a
        /*108e*/ 	.byte	0xff
	.zero		1


	//   ....[195]....
        /*1090*/ 	.word	0x00011bb0
        /*1094*/ 	.word	0x00000003
        /*1098*/ 	.word	0x000001b0
        /*109c*/ 	.short	0x010a
        /*109e*/ 	.byte	0xff
	.zero		1


	//   ....[196]....
        /*10a0*/ 	.word	0x00011c10
        /*10a4*/ 	.word	0x00000003
        /*10a8*/ 	.word	0x00000000
        /*10ac*/ 	.short	0x010a
        /*10ae*/ 	.byte	0xff
	.zero		1


	//   ....[197]....
        /*10b0*/ 	.word	0x00011c70
        /*10b4*/ 	.word	0x00000003
        /*10b8*/ 	.word	0x000001f0
        /*10bc*/ 	.short	0x010a
        /*10be*/ 	.byte	0xff
	.zero		1


	//   ....[198]....
        /*10c0*/ 	.word	0x00011cd0
        /*10c4*/ 	.word	0x00000000
        /*10c8*/ 	.word	0x000001b0
        /*10cc*/ 	.short	0x010a
        /*10ce*/ 	.byte	0xff
	.zero		1


	//   ....[199]....
        /*10d0*/ 	.word	0x00011d30
        /*10d4*/ 	.word	0x00000000
        /*10d8*/ 	.word	0x000001b0
        /*10dc*/ 	.short	0x010a
        /*10de*/ 	.byte	0xff
	.zero		1


	//   ....[200]....
        /*10e0*/ 	.word	0x00011d90
        /*10e4*/ 	.word	0x00000000
        /*10e8*/ 	.word	0x000001b0
        /*10ec*/ 	.short	0x010a
        /*10ee*/ 	.byte	0xff
	.zero		1


	//   ....[201]....
        /*10f0*/ 	.word	0x00011df0
        /*10f4*/ 	.word	0x00000000
        /*10f8*/ 	.word	0x000001e0
        /*10fc*/ 	.short	0x010a
        /*10fe*/ 	.byte	0xff
	.zero		1


	//----- nvinfo : EIATTR_NUM_MBARRIERS
	.align		4
.L_49:
        /*1100*/ 	.byte	0x03, 0x38
        /*1102*/ 	.short	0x004b


	//----- nvinfo : EIATTR_EXIT_INSTR_OFFSETS
	.align		4
        /*1104*/ 	.byte	0x04, 0x1c
        /*1106*/ 	.short	(.L_51 - .L_50)


	//   ....[0]....
.L_50:
        /*1108*/ 	.word	0x00003930


	//   ....[1]....
        /*110c*/ 	.word	0x00005260


	//   ....[2]....
        /*1110*/ 	.word	0x00008c00


	//   ....[3]....
        /*1114*/ 	.word	0x00009f50


	//   ....[4]....
        /*1118*/ 	.word	0x0000db90


	//   ....[5]....
        /*111c*/ 	.word	0x0000dbc0


	//   ....[6]....
        /*1120*/ 	.word	0x0000f850


	//   ....[7]....
        /*1124*/ 	.word	0x00010db0


	//----- nvinfo : EIATTR_INDIRECT_BRANCH_TARGETS
	.align		4
.L_51:
        /*1128*/ 	.byte	0x04, 0x34
        /*112a*/ 	.short	(.L_53 - .L_52)


	//   ....[0]....
.L_52:
        /*112c*/ 	.word	.L_x_319@srel
        /*1130*/ 	.short	0x0
        /*1132*/ 	.short	0x0
        /*1134*/ 	.word	0xa
        /*1138*/ 	.word	.L_x_320@srel
        /* <DEDUP_REMOVED lines=9> */


	//----- nvinfo : EIATTR_MAX_THREADS
	.align		4
.L_53:
        /*1160*/ 	.byte	0x04, 0x05
        /*1162*/ 	.short	(.L_55 - .L_54)
.L_54:
        /*1164*/ 	.word	0x00000180
        /*1168*/ 	.word	0x00000001
        /*116c*/ 	.word	0x00000001


	//----- nvinfo : EIATTR_CRS_STACK_SIZE
	.align		4
.L_55:
        /*1170*/ 	.byte	0x04, 0x1e
        /*1172*/ 	.short	(.L_57 - .L_56)
.L_56:
        /*1174*/ 	.word	0x00000000


	//----- nvinfo : EIATTR_CBANK_PARAM_SIZE
	.align		4
.L_57:
        /*1178*/ 	.byte	0x03, 0x19
        /*117a*/ 	.short	0x0900


	//----- nvinfo : EIATTR_PARAM_CBANK
	.align		4
        /*117c*/ 	.byte	0x04, 0x0a
        /*117e*/ 	.short	(.L_59 - .L_58)
	.align		4
.L_58:
        /*1180*/ 	.word	index@(.nv.constant0._ZN7cutlass13device_kernelINS_4gemm6kernel13GemmUniversalINS1_17GroupProblemShapeIN4cute5tupleIJiiiEEEEENS1_10collective13CollectiveMmaINS1_40MainloopSm100ArrayTmaUmmaWarpSpecializedILi12ELi8ELi4ENS6_IJNS5_1CILi2EEENSC_ILi1EEESE_EEEEENS6_IJNSC_ILi128EEESH_NSC_ILi64EEEEEENS_6half_tEPNS6_IJlSE_NSC_ILi0EEEEEESK_SN_NS5_8TiledMMAINS5_8MMA_AtomIJNS5_26SM100_MMA_F16BF16_2x1SM_SSISK_SK_fLi128ELi128ELNS5_4UMMA5MajorE0ELSS_0ELNSR_7ScaleInE0ELST_0EEEEEENS5_6LayoutINS6_IJSE_SE_SE_EEENS6_IJSL_SL_SL_EEEEENS6_IJNS5_10UnderscoreES10_S10_EEEEENS5_18SM100_TMA_2SM_LOADENS5_14ComposedLayoutINS5_7SwizzleILi3ELi4ELi3EEENS5_18smem_ptr_flag_bitsILi16EEENSW_INS6_IJNSC_ILi8EEESI_EEENS6_IJSI_SE_EEEEEEEvNS5_8identityES13_S1D_vS1E_EENS_8epilogue10collective18CollectiveEpilogueINS1G_31Sm100PtrArrayTmaWarpSpecializedILi4ELi2ELi16ELb1ELb0EEEJNS6_IJSI_SH_SI_EEENS6_IJNSW_ISI_SE_EENSW_INS6_IJNSC_ILi16EEESD_EEENS6_IJSE_SI_EEEEEEEESK_PNS6_IJSE_lSL_EEESK_S1T_NS1G_6fusion15FusionCallbacksIS1K_NS1U_17LinearCombinationISK_fSK_fLNS_15FloatRoundStyleE2EEES1L_S1R_JEEENS5_5SM1004TMEM4LOAD26SM100_TMEM_LOAD_16dp256b2xENS5_13SM90_TMA_LOADENS14_IS16_S18_NSW_INS6_IJSI_S19_EEES1P_EEEENS5_17SM75_U16x8_LDSM_TENS5_14SM90_TMA_STOREES27_NS5_17SM90_U16x8_STSM_TENS5_39AutoVectorizingCopyWithAssumedAlignmentILi128EEEEEEvvEEEEvNT_6ParamsE)
        /*1184*/ 	.short	0x0380
        /*1186*/ 	.short	0x0900


	//----- nvinfo : EIATTR_SW_WAR
	.align		4
.L_59:
        /*1188*/ 	.byte	0x04, 0x36
        /*118a*/ 	.short	(.L_61 - .L_60)
.L_60:
        /*118c*/ 	.word	0x00000008
.L_61:


//--------------------- .nv.callgraph             --------------------------
	.section	.nv.callgraph,"",@"SHT_CUDA_CALLGRAPH"
	.align	4
	.sectionentsize	8
	.align		4
        /*0000*/ 	.word	0x00000000
	.align		4
        /*0004*/ 	.word	0xffffffff
	.align		4
        /*0008*/ 	.word	index@(_ZN7cutlass13device_kernelINS_4gemm6kernel13GemmUniversalINS1_17GroupProblemShapeIN4cute5tupleIJiiiEEEEENS1_10collective13CollectiveMmaINS1_40MainloopSm100ArrayTmaUmmaWarpSpecializedILi12ELi8ELi4ENS6_IJNS5_1CILi2EEENSC_ILi1EEESE_EEEEENS6_IJNSC_ILi128EEESH_NSC_ILi64EEEEEENS_6half_tEPNS6_IJlSE_NSC_ILi0EEEEEESK_SN_NS5_8TiledMMAINS5_8MMA_AtomIJNS5_26SM100_MMA_F16BF16_2x1SM_SSISK_SK_fLi128ELi128ELNS5_4UMMA5MajorE0ELSS_0ELNSR_7ScaleInE0ELST_0EEEEEENS5_6LayoutINS6_IJSE_SE_SE_EEENS6_IJSL_SL_SL_EEEEENS6_IJNS5_10UnderscoreES10_S10_EEEEENS5_18SM100_TMA_2SM_LOADENS5_14ComposedLayoutINS5_7SwizzleILi3ELi4ELi3EEENS5_18smem_ptr_flag_bitsILi16EEENSW_INS6_IJNSC_ILi8EEESI_EEENS6_IJSI_SE_EEEEEEEvNS5_8identityES13_S1D_vS1E_EENS_8epilogue10collective18CollectiveEpilogueINS1G_31Sm100PtrArrayTmaWarpSpecializedILi4ELi2ELi16ELb1ELb0EEEJNS6_IJSI_SH_SI_EEENS6_IJNSW_ISI_SE_EENSW_INS6_IJNSC_ILi16EEESD_EEENS6_IJSE_SI_EEEEEEEESK_PNS6_IJSE_lSL_EEESK_S1T_NS1G_6fusion15FusionCallbacksIS1K_NS1U_17LinearCombinationISK_fSK_fLNS_15FloatRoundStyleE2EEES1L_S1R_JEEENS5_5SM1004TMEM4LOAD26SM100_TMEM_LOAD_16dp256b2xENS5_13SM90_TMA_LOADENS14_IS16_S18_NSW_INS6_IJSI_S19_EEES1P_EEEENS5_17SM75_U16x8_LDSM_TENS5_14SM90_TMA_STOREES27_NS5_17SM90_U16x8_STSM_TENS5_39AutoVectorizingCopyWithAssumedAlignmentILi128EEEEEEvvEEEEvNT_6ParamsE)
	.align		4
        /*000c*/ 	.word	index@(__assertfail)
	.align		4
        /*0010*/ 	.word	0x00000000
	.align		4
        /*0014*/ 	.word	0xfffffffe
	.align		4
        /*0018*/ 	.word	0x00000000
	.align		4
        /*001c*/ 	.word	0xfffffffd
	.align		4
        /*0020*/ 	.word	0x00000000
	.align		4
        /*0024*/ 	.word	0xfffffffc


//--------------------- .nv.constant4             --------------------------
	.section	.nv.constant4,"a",@progbits
	.align	8
	.align		8
.nv.constant4:
        /*0000*/ 	.dword	__assertfail
	.align		8
        /*0008*/ 	.dword	__unnamed_1
	.align		8
        /*0010*/ 	.dword	__unnamed_2
	.align		8
        /*0018*/ 	.dword	_ZN39_INTERNAL_3e7b5074_4_k_cu_84b1e0ba_25434cuda3std3__45__cpo5beginE
	.align		8
        /*0020*/ 	.dword	_ZN39_INTERNAL_3e7b5074_4_k_cu_84b1e0ba_25434cuda3std3__45__cpo3endE
	.align		8
        /*0028*/ 	.dword	_ZN39_INTERNAL_3e7b5074_4_k_cu_84b1e0ba_25434cuda3std3__45__cpo6cbeginE
	.align		8
        /*0030*/ 	.dword	_ZN39_INTERNAL_3e7b5074_4_k_cu_84b1e0ba_25434cuda3std3__45__cpo4cendE
	.align		8
        /*0038*/ 	.dword	_ZN39_INTERNAL_3e7b5074_4_k_cu_84b1e0ba_25434cuda3std3__441_GLOBAL__N__3e7b5074_4_k_cu_84b1e0ba_25436ignoreE
	.align		8
        /*0040*/ 	.dword	_ZN39_INTERNAL_3e7b5074_4_k_cu_84b1e0ba_25434cuda3std3__419piecewise_constructE
	.align		8
        /*0048*/ 	.dword	_ZN39_INTERNAL_3e7b5074_4_k_cu_84b1e0ba_25434cuda3std3__48in_placeE
	.align		8
        /*0050*/ 	.dword	_ZN39_INTERNAL_3e7b5074_4_k_cu_84b1e0ba_25434cuda3std6ranges3__45__cpo4swapE
	.align		8
        /*0058*/ 	.dword	_ZN39_INTERNAL_3e7b5074_4_k_cu_84b1e0ba_25434cuda3std6ranges3__45__cpo9iter_moveE
	.align		8
        /*0060*/ 	.dword	_ZN39_INTERNAL_3e7b5074_4_k_cu_84b1e0ba_25434cute7productE
	.align		8
        /*0068*/ 	.dword	_ZN39_INTERNAL_3e7b5074_4_k_cu_84b1e0ba_25434cute1_E
	.align		8
        /*0070*/ 	.dword	$str$24
	.align		8
        /*0078*/ 	.dword	$str$25
	.align		8
        /*0080*/ 	.dword	$str$26
	.align		8
        /*0088*/ 	.dword	$str$27


//--------------------- .nv.constant2._ZN7cutlass13device_kernelINS_4gemm6kernel13GemmUniversalINS1_17GroupProblemShapeIN4cute5tupleIJiiiEEEEENS1_10collective13CollectiveMmaINS1_40MainloopSm100ArrayTmaUmmaWarpSpecializedILi12ELi8ELi4ENS6_IJNS5_1CILi2EEENSC_ILi1EEESE_EEEEENS6_IJNSC_ILi128EEESH_NSC_ILi64EEEEEENS_6half_tEPNS6_IJlSE_NSC_ILi0EEEEEESK_SN_NS5_8TiledMMAINS5_8MMA_AtomIJNS5_26SM100_MMA_F16BF16_2x1SM_SSISK_SK_fLi128ELi128ELNS5_4UMMA5MajorE0ELSS_0ELNSR_7ScaleInE0ELST_0EEEEEENS5_6LayoutINS6_IJSE_SE_SE_EEENS6_IJSL_SL_SL_EEEEENS6_IJNS5_10UnderscoreES10_S10_EEEEENS5_18SM100_TMA_2SM_LOADENS5_14ComposedLayoutINS5_7SwizzleILi3ELi4ELi3EEENS5_18smem_ptr_flag_bitsILi16EEENSW_INS6_IJNSC_ILi8EEESI_EEENS6_IJSI_SE_EEEEEEEvNS5_8identityES13_S1D_vS1E_EENS_8epilogue10collective18CollectiveEpilogueINS1G_31Sm100PtrArrayTmaWarpSpecializedILi4ELi2ELi16ELb1ELb0EEEJNS6_IJSI_SH_SI_EEENS6_IJNSW_ISI_SE_EENSW_INS6_IJNSC_ILi16EEESD_EEENS6_IJSE_SI_EEEEEEEESK_PNS6_IJSE_lSL_EEESK_S1T_NS1G_6fusion15FusionCallbacksIS1K_NS1U_17LinearCombinationISK_fSK_fLNS_15FloatRoundStyleE2EEES1L_S1R_JEEENS5_5SM1004TMEM4LOAD26SM100_TMEM_LOAD_16dp256b2xENS5_13SM90_TMA_LOADENS14_IS16_S18_NSW_INS6_IJSI_S19_EEES1P_EEEENS5_17SM75_U16x8_LDSM_TENS5_14SM90_TMA_STOREES27_NS5_17SM90_U16x8_STSM_TENS5_39AutoVectorizingCopyWithAssumedAlignmentILi128EEEEEEvvEEEEvNT_6ParamsE --------------------------
	.section	.nv.constant2._ZN7cutlass13device_kernelINS_4gemm6kernel13GemmUniversalINS1_17GroupProblemShapeIN4cute5tupleIJiiiEEEEENS1_10collective13CollectiveMmaINS1_40MainloopSm100ArrayTmaUmmaWarpSpecializedILi12ELi8ELi4ENS6_IJNS5_1CILi2EEENSC_ILi1EEESE_EEEEENS6_IJNSC_ILi128EEESH_NSC_ILi64EEEEEENS_6half_tEPNS6_IJlSE_NSC_ILi0EEEEEESK_SN_NS5_8TiledMMAINS5_8MMA_AtomIJNS5_26SM100_MMA_F16BF16_2x1SM_SSISK_SK_fLi128ELi128ELNS5_4UMMA5MajorE0ELSS_0ELNSR_7ScaleInE0ELST_0EEEEEENS5_6LayoutINS6_IJSE_SE_SE_EEENS6_IJSL_SL_SL_EEEEENS6_IJNS5_10UnderscoreES10_S10_EEEEENS5_18SM100_TMA_2SM_LOADENS5_14ComposedLayoutINS5_7SwizzleILi3ELi4ELi3EEENS5_18smem_ptr_flag_bitsILi16EEENSW_INS6_IJNSC_ILi8EEESI_EEENS6_IJSI_SE_EEEEEEEvNS5_8identityES13_S1D_vS1E_EENS_8epilogue10collective18CollectiveEpilogueINS1G_31Sm100PtrArrayTmaWarpSpecializedILi4ELi2ELi16ELb1ELb0EEEJNS6_IJSI_SH_SI_EEENS6_IJNSW_ISI_SE_EENSW_INS6_IJNSC_ILi16EEESD_EEENS6_IJSE_SI_EEEEEEEESK_PNS6_IJSE_lSL_EEESK_S1T_NS1G_6fusion15FusionCallbacksIS1K_NS1U_17LinearCombinationISK_fSK_fLNS_15FloatRoundStyleE2EEES1L_S1R_JEEENS5_5SM1004TMEM4LOAD26SM100_TMEM_LOAD_16dp256b2xENS5_13SM90_TMA_LOADENS14_IS16_S18_NSW_INS6_IJSI_S19_EEES1P_EEEENS5_17SM75_U16x8_LDSM_TENS5_14SM90_TMA_STOREES27_NS5_17SM90_U16x8_STSM_TENS5_39AutoVectorizingCopyWithAssumedAlignmentILi128EEEEEEvvEEEEvNT_6ParamsE,"a",@progbits
	.sectionflags	@""
	.align	4
.nv.constant2._ZN7cutlass13device_kernelINS_4gemm6kernel13GemmUniversalINS1_17GroupProblemShapeIN4cute5tupleIJiiiEEEEENS1_10collective13CollectiveMmaINS1_40MainloopSm100ArrayTmaUmmaWarpSpecializedILi12ELi8ELi4ENS6_IJNS5_1CILi2EEENSC_ILi1EEESE_EEEEENS6_IJNSC_ILi128EEESH_NSC_ILi64EEEEEENS_6half_tEPNS6_IJlSE_NSC_ILi0EEEEEESK_SN_NS5_8TiledMMAINS5_8MMA_AtomIJNS5_26SM100_MMA_F16BF16_2x1SM_SSISK_SK_fLi128ELi128ELNS5_4UMMA5MajorE0ELSS_0ELNSR_7ScaleInE0ELST_0EEEEEENS5_6LayoutINS6_IJSE_SE_SE_EEENS6_IJSL_SL_SL_EEEEENS6_IJNS5_10UnderscoreES10_S10_EEEEENS5_18SM100_TMA_2SM_LOADENS5_14ComposedLayoutINS5_7SwizzleILi3ELi4ELi3EEENS5_18smem_ptr_flag_bitsILi16EEENSW_INS6_IJNSC_ILi8EEESI_EEENS6_IJSI_SE_EEEEEEEvNS5_8identityES13_S1D_vS1E_EENS_8epilogue10collective18CollectiveEpilogueINS1G_31Sm100PtrArrayTmaWarpSpecializedILi4ELi2ELi16ELb1ELb0EEEJNS6_IJSI_SH_SI_EEENS6_IJNSW_ISI_SE_EENSW_INS6_IJNSC_ILi16EEESD_EEENS6_IJSE_SI_EEEEEEEESK_PNS6_IJSE_lSL_EEESK_S1T_NS1G_6fusion15FusionCallbacksIS1K_NS1U_17LinearCombinationISK_fSK_fLNS_15FloatRoundStyleE2EEES1L_S1R_JEEENS5_5SM1004TMEM4LOAD26SM100_TMEM_LOAD_16dp256b2xENS5_13SM90_TMA_LOADENS14_IS16_S18_NSW_INS6_IJSI_S19_EEES1P_EEEENS5_17SM75_U16x8_LDSM_TENS5_14SM90_TMA_STOREES27_NS5_17SM90_U16x8_STSM_TENS5_39AutoVectorizingCopyWithAssumedAlignmentILi128EEEEEEvvEEEEvNT_6ParamsE:
        /*0000*/ 	.byte	0x70, 0xf8, 0x00, 0x00, 0xe0, 0x52, 0x00, 0x00, 0xe0, 0x52, 0x00, 0x00, 0xe0, 0x52, 0x00, 0x00
        /*0010*/ 	.byte	0xe0, 0x52, 0x00, 0x00, 0xe0, 0x52, 0x00, 0x00, 0xe0, 0x52, 0x00, 0x00, 0xe0, 0x52, 0x00, 0x00
        /*0020*/ 	.byte	0xd0, 0xdb, 0x00, 0x00, 0xe0, 0x52, 0x00, 0x00


//--------------------- .text._ZN7cutlass13device_kernelINS_4gemm6kernel13GemmUniversalINS1_17GroupProblemShapeIN4cute5tupleIJiiiEEEEENS1_10collective13CollectiveMmaINS1_40MainloopSm100ArrayTmaUmmaWarpSpecializedILi12ELi8ELi4ENS6_IJNS5_1CILi2EEENSC_ILi1EEESE_EEEEENS6_IJNSC_ILi128EEESH_NSC_ILi64EEEEEENS_6half_tEPNS6_IJlSE_NSC_ILi0EEEEEESK_SN_NS5_8TiledMMAINS5_8MMA_AtomIJNS5_26SM100_MMA_F16BF16_2x1SM_SSISK_SK_fLi128ELi128ELNS5_4UMMA5MajorE0ELSS_0ELNSR_7ScaleInE0ELST_0EEEEEENS5_6LayoutINS6_IJSE_SE_SE_EEENS6_IJSL_SL_SL_EEEEENS6_IJNS5_10UnderscoreES10_S10_EEEEENS5_18SM100_TMA_2SM_LOADENS5_14ComposedLayoutINS5_7SwizzleILi3ELi4ELi3EEENS5_18smem_ptr_flag_bitsILi16EEENSW_INS6_IJNSC_ILi8EEESI_EEENS6_IJSI_SE_EEEEEEEvNS5_8identityES13_S1D_vS1E_EENS_8epilogue10collective18CollectiveEpilogueINS1G_31Sm100PtrArrayTmaWarpSpecializedILi4ELi2ELi16ELb1ELb0EEEJNS6_IJSI_SH_SI_EEENS6_IJNSW_ISI_SE_EENSW_INS6_IJNSC_ILi16EEESD_EEENS6_IJSE_SI_EEEEEEEESK_PNS6_IJSE_lSL_EEESK_S1T_NS1G_6fusion15FusionCallbacksIS1K_NS1U_17LinearCombinationISK_fSK_fLNS_15FloatRoundStyleE2EEES1L_S1R_JEEENS5_5SM1004TMEM4LOAD26SM100_TMEM_LOAD_16dp256b2xENS5_13SM90_TMA_LOADENS14_IS16_S18_NSW_INS6_IJSI_S19_EEES1P_EEEENS5_17SM75_U16x8_LDSM_TENS5_14SM90_TMA_STOREES27_NS5_17SM90_U16x8_STSM_TENS5_39AutoVectorizingCopyWithAssumedAlignmentILi128EEEEEEvvEEEEvNT_6ParamsE --------------------------
	.section	.text._ZN7cutlass13device_kernelINS_4gemm6kernel13GemmUniversalINS1_17GroupProblemShapeIN4cute5tupleIJiiiEEEEENS1_10collective13CollectiveMmaINS1_40MainloopSm100ArrayTmaUmmaWarpSpecializedILi12ELi8ELi4ENS6_IJNS5_1CILi2EEENSC_ILi1EEESE_EEEEENS6_IJNSC_ILi128EEESH_NSC_ILi64EEEEEENS_6half_tEPNS6_IJlSE_NSC_ILi0EEEEEESK_SN_NS5_8TiledMMAINS5_8MMA_AtomIJNS5_26SM100_MMA_F16BF16_2x1SM_SSISK_SK_fLi128ELi128ELNS5_4UMMA5MajorE0ELSS_0ELNSR_7ScaleInE0ELST_0EEEEEENS5_6LayoutINS6_IJSE_SE_SE_EEENS6_IJSL_SL_SL_EEEEENS6_IJNS5_10UnderscoreES10_S10_EEEEENS5_18SM100_TMA_2SM_LOADENS5_14ComposedLayoutINS5_7SwizzleILi3ELi4ELi3EEENS5_18smem_ptr_flag_bitsILi16EEENSW_INS6_IJNSC_ILi8EEESI_EEENS6_IJSI_SE_EEEEEEEvNS5_8identityES13_S1D_vS1E_EENS_8epilogue10collective18CollectiveEpilogueINS1G_31Sm100PtrArrayTmaWarpSpecializedILi4ELi2ELi16ELb1ELb0EEEJNS6_IJSI_SH_SI_EEENS6_IJNSW_ISI_SE_EENSW_INS6_IJNSC_ILi16EEESD_EEENS6_IJSE_SI_EEEEEEEESK_PNS6_IJSE_lSL_EEESK_S1T_NS1G_6fusion15FusionCallbacksIS1K_NS1U_17LinearCombinationISK_fSK_fLNS_15FloatRoundStyleE2EEES1L_S1R_JEEENS5_5SM1004TMEM4LOAD26SM100_TMEM_LOAD_16dp256b2xENS5_13SM90_TMA_LOADENS14_IS16_S18_NSW_INS6_IJSI_S19_EEES1P_EEEENS5_17SM75_U16x8_LDSM_TENS5_14SM90_TMA_STOREES27_NS5_17SM90_U16x8_STSM_TENS5_39AutoVectorizingCopyWithAssumedAlignmentILi128EEEEEEvvEEEEvNT_6ParamsE,"ax",@progbits
	.align	128
.text._ZN7cutlass13device_kernelINS_4gemm6kernel13GemmUniversalINS1_17GroupProblemShapeIN4cute5tupleIJiiiEEEEENS1_10collective13CollectiveMmaINS1_40MainloopSm100ArrayTmaUmmaWarpSpecializedILi12ELi8ELi4ENS6_IJNS5_1CILi2EEENSC_ILi1EEESE_EEEEENS6_IJNSC_ILi128EEESH_NSC_ILi64EEEEEENS_6half_tEPNS6_IJlSE_NSC_ILi0EEEEEESK_SN_NS5_8TiledMMAINS5_8MMA_AtomIJNS5_26SM100_MMA_F16BF16_2x1SM_SSISK_SK_fLi128ELi128ELNS5_4UMMA5MajorE0ELSS_0ELNSR_7ScaleInE0ELST_0EEEEEENS5_6LayoutINS6_IJSE_SE_SE_EEENS6_IJSL_SL_SL_EEEEENS6_IJNS5_10UnderscoreES10_S10_EEEEENS5_18SM100_TMA_2SM_LOADENS5_14ComposedLayoutINS5_7SwizzleILi3ELi4ELi3EEENS5_18smem_ptr_flag_bitsILi16EEENSW_INS6_IJNSC_ILi8EEESI_EEENS6_IJSI_SE_EEEEEEEvNS5_8identityES13_S1D_vS1E_EENS_8epilogue10collective18CollectiveEpilogueINS1G_31Sm100PtrArrayTmaWarpSpecializedILi4ELi2ELi16ELb1ELb0EEEJNS6_IJSI_SH_SI_EEENS6_IJNSW_ISI_SE_EENSW_INS6_IJNSC_ILi16EEESD_EEENS6_IJSE_SI_EEEEEEEESK_PNS6_IJSE_lSL_EEESK_S1T_NS1G_6fusion15FusionCallbacksIS1K_NS1U_17LinearCombinationISK_fSK_fLNS_15FloatRoundStyleE2EEES1L_S1R_JEEENS5_5SM1004TMEM4LOAD26SM100_TMEM_LOAD_16dp256b2xENS5_13SM90_TMA_LOADENS14_IS16_S18_NSW_INS6_IJSI_S19_EEES1P_EEEENS5_17SM75_U16x8_LDSM_TENS5_14SM90_TMA_STOREES27_NS5_17SM90_U16x8_STSM_TENS5_39AutoVectorizingCopyWithAssumedAlignmentILi128EEEEEEvvEEEEvNT_6ParamsE:
        .type           _ZN7cutlass13device_kernelINS_4gemm6kernel13GemmUniversalINS1_17GroupProblemShapeIN4cute5tupleIJiiiEEEEENS1_10collective13CollectiveMmaINS1_40MainloopSm100ArrayTmaUmmaWarpSpecializedILi12ELi8ELi4ENS6_IJNS5_1CILi2EEENSC_ILi1EEESE_EEEEENS6_IJNSC_ILi128EEESH_NSC_ILi64EEEEEENS_6half_tEPNS6_IJlSE_NSC_ILi0EEEEEESK_SN_NS5_8TiledMMAINS5_8MMA_AtomIJNS5_26SM100_MMA_F16BF16_2x1SM_SSISK_SK_fLi128ELi128ELNS5_4UMMA5MajorE0ELSS_0ELNSR_7ScaleInE0ELST_0EEEEEENS5_6LayoutINS6_IJSE_SE_SE_EEENS6_IJSL_SL_SL_EEEEENS6_IJNS5_10UnderscoreES10_S10_EEEEENS5_18SM100_TMA_2SM_LOADENS5_14ComposedLayoutINS5_7SwizzleILi3ELi4ELi3EEENS5_18smem_ptr_flag_bitsILi16EEENSW_INS6_IJNSC_ILi8EEESI_EEENS6_IJSI_SE_EEEEEEEvNS5_8identityES13_S1D_vS1E_EENS_8epilogue10collective18CollectiveEpilogueINS1G_31Sm100PtrArrayTmaWarpSpecializedILi4ELi2ELi16ELb1ELb0EEEJNS6_IJSI_SH_SI_EEENS6_IJNSW_ISI_SE_EENSW_INS6_IJNSC_ILi16EEESD_EEENS6_IJSE_SI_EEEEEEEESK_PNS6_IJSE_lSL_EEESK_S1T_NS1G_6fusion15FusionCallbacksIS1K_NS1U_17LinearCombinationISK_fSK_fLNS_15FloatRoundStyleE2EEES1L_S1R_JEEENS5_5SM1004TMEM4LOAD26SM100_TMEM_LOAD_16dp256b2xENS5_13SM90_TMA_LOADENS14_IS16_S18_NSW_INS6_IJSI_S19_EEES1P_EEEENS5_17SM75_U16x8_LDSM_TENS5_14SM90_TMA_STOREES27_NS5_17SM90_U16x8_STSM_TENS5_39AutoVectorizingCopyWithAssumedAlignmentILi128EEEEEEvvEEEEvNT_6ParamsE,@function
        .size           _ZN7cutlass13device_kernelINS_4gemm6kernel13GemmUniversalINS1_17GroupProblemShapeIN4cute5tupleIJiiiEEEEENS1_10collective13CollectiveMmaINS1_40MainloopSm100ArrayTmaUmmaWarpSpecializedILi12ELi8ELi4ENS6_IJNS5_1CILi2EEENSC_ILi1EEESE_EEEEENS6_IJNSC_ILi128EEESH_NSC_ILi64EEEEEENS_6half_tEPNS6_IJlSE_NSC_ILi0EEEEEESK_SN_NS5_8TiledMMAINS5_8MMA_AtomIJNS5_26SM100_MMA_F16BF16_2x1SM_SSISK_SK_fLi128ELi128ELNS5_4UMMA5MajorE0ELSS_0ELNSR_7ScaleInE0ELST_0EEEEEENS5_6LayoutINS6_IJSE_SE_SE_EEENS6_IJSL_SL_SL_EEEEENS6_IJNS5_10UnderscoreES10_S10_EEEEENS5_18SM100_TMA_2SM_LOADENS5_14ComposedLayoutINS5_7SwizzleILi3ELi4ELi3EEENS5_18smem_ptr_flag_bitsILi16EEENSW_INS6_IJNSC_ILi8EEESI_EEENS6_IJSI_SE_EEEEEEEvNS5_8identityES13_S1D_vS1E_EENS_8epilogue10collective18CollectiveEpilogueINS1G_31Sm100PtrArrayTmaWarpSpecializedILi4ELi2ELi16ELb1ELb0EEEJNS6_IJSI_SH_SI_EEENS6_IJNSW_ISI_SE_EENSW_INS6_IJNSC_ILi16EEESD_EEENS6_IJSE_SI_EEEEEEEESK_PNS6_IJSE_lSL_EEESK_S1T_NS1G_6fusion15FusionCallbacksIS1K_NS1U_17LinearCombinationISK_fSK_fLNS_15FloatRoundStyleE2EEES1L_S1R_JEEENS5_5SM1004TMEM4LOAD26SM100_TMEM_LOAD_16dp256b2xENS5_13SM90_TMA_LOADENS14_IS16_S18_NSW_INS6_IJSI_S19_EEES1P_EEEENS5_17SM75_U16x8_LDSM_TENS5_14SM90_TMA_STOREES27_NS5_17SM90_U16x8_STSM_TENS5_39AutoVectorizingCopyWithAssumedAlignmentILi128EEEEEEvvEEEEvNT_6ParamsE,(.L_x_330 - _ZN7cutlass13device_kernelINS_4gemm6kernel13GemmUniversalINS1_17GroupProblemShapeIN4cute5tupleIJiiiEEEEENS1_10collective13CollectiveMmaINS1_40MainloopSm100ArrayTmaUmmaWarpSpecializedILi12ELi8ELi4ENS6_IJNS5_1CILi2EEENSC_ILi1EEESE_EEEEENS6_IJNSC_ILi128EEESH_NSC_ILi64EEEEEENS_6half_tEPNS6_IJlSE_NSC_ILi0EEEEEESK_SN_NS5_8TiledMMAINS5_8MMA_AtomIJNS5_26SM100_MMA_F16BF16_2x1SM_SSISK_SK_fLi128ELi128ELNS5_4UMMA5MajorE0ELSS_0ELNSR_7ScaleInE0ELST_0EEEEEENS5_6LayoutINS6_IJSE_SE_SE_EEENS6_IJSL_SL_SL_EEEEENS6_IJNS5_10UnderscoreES10_S10_EEEEENS5_18SM100_TMA_2SM_LOADENS5_14ComposedLayoutINS5_7SwizzleILi3ELi4ELi3EEENS5_18smem_ptr_flag_bitsILi16EEENSW_INS6_IJNSC_ILi8EEESI_EEENS6_IJSI_SE_EEEEEEEvNS5_8identityES13_S1D_vS1E_EENS_8epilogue10collective18CollectiveEpilogueINS1G_31Sm100PtrArrayTmaWarpSpecializedILi4ELi2ELi16ELb1ELb0EEEJNS6_IJSI_SH_SI_EEENS6_IJNSW_ISI_SE_EENSW_INS6_IJNSC_ILi16EEESD_EEENS6_IJSE_SI_EEEEEEEESK_PNS6_IJSE_lSL_EEESK_S1T_NS1G_6fusion15FusionCallbacksIS1K_NS1U_17LinearCombinationISK_fSK_fLNS_15FloatRoundStyleE2EEES1L_S1R_JEEENS5_5SM1004TMEM4LOAD26SM100_TMEM_LOAD_16dp256b2xENS5_13SM90_TMA_LOADENS14_IS16_S18_NSW_INS6_IJSI_S19_EEES1P_EEEENS5_17SM75_U16x8_LDSM_TENS5_14SM90_TMA_STOREES27_NS5_17SM90_U16x8_STSM_TENS5_39AutoVectorizingCopyWithAssumedAlignmentILi128EEEEEEvvEEEEvNT_6ParamsE)
        .other          _ZN7cutlass13device_kernelINS_4gemm6kernel13GemmUniversalINS1_17GroupProblemShapeIN4cute5tupleIJiiiEEEEENS1_10collective13CollectiveMmaINS1_40MainloopSm100ArrayTmaUmmaWarpSpecializedILi12ELi8ELi4ENS6_IJNS5_1CILi2EEENSC_ILi1EEESE_EEEEENS6_IJNSC_ILi128EEESH_NSC_ILi64EEEEEENS_6half_tEPNS6_IJlSE_NSC_ILi0EEEEEESK_SN_NS5_8TiledMMAINS5_8MMA_AtomIJNS5_26SM100_MMA_F16BF16_2x1SM_SSISK_SK_fLi128ELi128ELNS5_4UMMA5MajorE0ELSS_0ELNSR_7ScaleInE0ELST_0EEEEEENS5_6LayoutINS6_IJSE_SE_SE_EEENS6_IJSL_SL_SL_EEEEENS6_IJNS5_10UnderscoreES10_S10_EEEEENS5_18SM100_TMA_2SM_LOADENS5_14ComposedLayoutINS5_7SwizzleILi3ELi4ELi3EEENS5_18smem_ptr_flag_bitsILi16EEENSW_INS6_IJNSC_ILi8EEESI_EEENS6_IJSI_SE_EEEEEEEvNS5_8identityES13_S1D_vS1E_EENS_8epilogue10collective18CollectiveEpilogueINS1G_31Sm100PtrArrayTmaWarpSpecializedILi4ELi2ELi16ELb1ELb0EEEJNS6_IJSI_SH_SI_EEENS6_IJNSW_ISI_SE_EENSW_INS6_IJNSC_ILi16EEESD_EEENS6_IJSE_SI_EEEEEEEESK_PNS6_IJSE_lSL_EEESK_S1T_NS1G_6fusion15FusionCallbacksIS1K_NS1U_17LinearCombinationISK_fSK_fLNS_15FloatRoundStyleE2EEES1L_S1R_JEEENS5_5SM1004TMEM4LOAD26SM100_TMEM_LOAD_16dp256b2xENS5_13SM90_TMA_LOADENS14_IS16_S18_NSW_INS6_IJSI_S19_EEES1P_EEEENS5_17SM75_U16x8_LDSM_TENS5_14SM90_TMA_STOREES27_NS5_17SM90_U16x8_STSM_TENS5_39AutoVectorizingCopyWithAssumedAlignmentILi128EEEEEEvvEEEEvNT_6ParamsE,@"STO_CUDA_ENTRY STV_DEFAULT"
_ZN7cutlass13device_kernelINS_4gemm6kernel13GemmUniversalINS1_17GroupProblemShapeIN4cute5tupleIJiiiEEEEENS1_10collective13CollectiveMmaINS1_40MainloopSm100ArrayTmaUmmaWarpSpecializedILi12ELi8ELi4ENS6_IJNS5_1CILi2EEENSC_ILi1EEESE_EEEEENS6_IJNSC_ILi128EEESH_NSC_ILi64EEEEEENS_6half_tEPNS6_IJlSE_NSC_ILi0EEEEEESK_SN_NS5_8TiledMMAINS5_8MMA_AtomIJNS5_26SM100_MMA_F16BF16_2x1SM_SSISK_SK_fLi128ELi128ELNS5_4UMMA5MajorE0ELSS_0ELNSR_7ScaleInE0ELST_0EEEEEENS5_6LayoutINS6_IJSE_SE_SE_EEENS6_IJSL_SL_SL_EEEEENS6_IJNS5_10UnderscoreES10_S10_EEEEENS5_18SM100_TMA_2SM_LOADENS5_14ComposedLayoutINS5_7SwizzleILi3ELi4ELi3EEENS5_18smem_ptr_flag_bitsILi16EEENSW_INS6_IJNSC_ILi8EEESI_EEENS6_IJSI_SE_EEEEEEEvNS5_8identityES13_S1D_vS1E_EENS_8epilogue10collective18CollectiveEpilogueINS1G_31Sm100PtrArrayTmaWarpSpecializedILi4ELi2ELi16ELb1ELb0EEEJNS6_IJSI_SH_SI_EEENS6_IJNSW_ISI_SE_EENSW_INS6_IJNSC_ILi16EEESD_EEENS6_IJSE_SI_EEEEEEEESK_PNS6_IJSE_lSL_EEESK_S1T_NS1G_6fusion15FusionCallbacksIS1K_NS1U_17LinearCombinationISK_fSK_fLNS_15FloatRoundStyleE2EEES1L_S1R_JEEENS5_5SM1004TMEM4LOAD26SM100_TMEM_LOAD_16dp256b2xENS5_13SM90_TMA_LOADENS14_IS16_S18_NSW_INS6_IJSI_S19_EEES1P_EEEENS5_17SM75_U16x8_LDSM_TENS5_14SM90_TMA_STOREES27_NS5_17SM90_U16x8_STSM_TENS5_39AutoVectorizingCopyWithAssumedAlignmentILi128EEEEEEvvEEEEvNT_6ParamsE:
[----:B------:R-:W1:Y:S01]  /*0000*/  LDC R1, c[0x0][0x37c] ;  /* 0x0000df00ff017b82 */ /* 0x000e620000000800 */
[----:B------:R-:W2:Y:S07]  /*0010*/  S2R R49, SR_TID.X ;  /* 0x0000000000317919 */ /* 0x000eae0000002100 */
[----:B------:R-:W3:Y:S01]  /*0020*/  S2UR UR31, SR_CgaCtaId ;  /* 0x00000000001f79c3 */ /* 0x000ee20000008800 */
[----:B------:R-:W-:Y:S01]  /*0030*/  UMOV UR37, 0x4 ;  /* 0x0000000400257882 */ /* 0x000fe20000000000 */
[----:B------:R-:W4:Y:S01]  /*0040*/  LDCU UR30, c[0x0][0x370] ;  /* 0x00006e00ff1e77ac */ /* 0x000f220008000800 */
[----:B------:R-:W-:-:S05]  /*0050*/  ELECT P3, URZ, PT ;  /* 0x0000000000ff782f */ /* 0x000fca0003860000 */
[----:B------:R-:W-:Y:S08]  /*0060*/  S2UR UR42, SR_CTAID.X ;  /* 0x00000000002a79c3 */ /* 0x000ff00000002500 */
[----:B------:R-:W4:Y:S01]  /*0070*/  S2UR UR58, SR_CTAID.Y ;  /* 0x00000000003a79c3 */ /* 0x000f220000002600 */
[----:B---3--:R-:W-:Y:S02]  /*0080*/  ULOP3.LUT UR44, UR31, 0x1, URZ, 0xc0, !UPT ;  /* 0x000000011f2c7892 */ /* 0x008fe4000f8ec0ff */
[----:B------:R-:W-:Y:S01]  /*0090*/  ULOP3.LUT UR43, UR31, 0x1, URZ, 0x3c, !UPT ;  /* 0x000000011f2b7892 */ /* 0x000fe2000f8e3cff */
[----:B--2---:R-:W-:-:S05]  /*00a0*/  SHF.R.U32.HI R48, RZ, 0x5, R49 ;  /* 0x00000005ff307819 */ /* 0x004fca0000011631 */
[----:B------:R-:W2:Y:S01]  /*00b0*/  SHFL.IDX PT, R0, R48, RZ, 0x1f ;  /* 0x00001fff30007589 */ /* 0x000ea200000e0000 */
[----:B----4-:R-:W-:Y:S01]  /*00c0*/  UIMAD UR28, UR58, UR30, UR42 ;  /* 0x0000001e3a1c72a4 */ /* 0x010fe2000f8e022a */
[----:B--2---:R-:W-:-:S13]  /*00d0*/  R2UR UR21, R0 ;  /* 0x00000000001572ca */ /* 0x004fda00000e0000 */
[----:B------:R-:W-:Y:S02]  /*00e0*/  UISETP.GE.AND UP0, UPT, UR21, 0x8, UPT ;  /* 0x000000081500788c */ /* 0x000fe4000bf06270 */
[----:B------:R-:W-:Y:S02]  /*00f0*/  UISETP.GT.AND UP1, UPT, UR21, 0x3, UPT ;  /* 0x000000031500788c */ /* 0x000fe4000bf24270 */
[----:B------:R-:W-:-:S04]  /*0100*/  USEL UR37, UR37, 0x8, !UP0 ;  /* 0x0000000825257887 */ /* 0x000fc8000c000000 */
[----:B------:R-:W-:Y:S02]  /*0110*/  USEL UR37, UR37, UR21, UP1 ;  /* 0x0000001525257287 */ /* 0x000fe40008800000 */
[----:B------:R-:W-:Y:S02]  /*0120*/  ULOP3.LUT UR21, UR21, 0xfffffffc, URZ, 0xc0, !UPT ;  /* 0xfffffffc15157892 */ /* 0x000fe4000f8ec0ff */
[----:B------:R-:W-:-:S09]  /*0130*/  UISETP.NE.AND UP0, UPT, UR37, 0x2, UPT ;  /* 0x000000022500788c */ /* 0x000fd2000bf05270 */
[----:B-1----:R-:W-:Y:S05]  /*0140*/  BRA.U UP0, `(.L_x_0) ;  /* 0x0000000100f87547 */ /* 0x002fea000b800000 */
[----:B------:R-:W1:Y:S01]  /*0150*/  LDCU UR34, c[0x0][0xc1c] ;  /* 0x00018380ff2277ac */ /* 0x000e620008000800 */
[----:B------:R-:W-:Y:S01]  /*0160*/  BSSY.RECONVERGENT B0, `(.L_x_1) ;  /* 0x000003b000007945 */ /* 0x000fe20003800200 */
[----:B------:R-:W2:Y:S01]  /*0170*/  LDCU.64 UR4, c[0x0][0x820] ;  /* 0x00010400ff0477ac */ /* 0x000ea20008000a00 */
[----:B------:R-:W-:Y:S01]  /*0180*/  ELECT P0, URZ, PT ;  /* 0x0000000000ff782f */ /* 0x000fe20003800000 */
[----:B------:R-:W-:Y:S02]  /*0190*/  UIMAD UR38, UR28, 0x16, URZ ;  /* 0x000000161c2678a4 */ /* 0x000fe4000f8e02ff */
[----:B-1----:R-:W-:-:S04]  /*01a0*/  UIADD3 UR34, UPT, UPT, UR28, UR34, URZ ;  /* 0x000000221c227290 */ /* 0x002fc8000fffe0ff */
[----:B------:R-:W-:Y:S02]  /*01b0*/  UIMAD UR34, UR34, 0x16, URZ ;  /* 0x00000016222278a4 */ /* 0x000fe4000f8e02ff */
[----:B--2---:R-:W-:Y:S02]  /*01c0*/  UIMAD.WIDE.U32 UR38, UR38, 0x80, UR4 ;  /* 0x00000080262678a5 */ /* 0x004fe4000f8e0004 */
[----:B------:R-:W-:Y:S02]  /*01d0*/  UIMAD.WIDE.U32 UR34, UR34, 0x80, UR4 ;  /* 0x00000080222278a5 */ /* 0x000fe4000f8e0004 */
[----:B------:R-:W-:Y:S10]  /*01e0*/  @!P0 BRA `(.L_x_2) ;  /* 0x0000000000c88947 */ /* 0x000ff40003800000 */
[----:B------:R-:W1:Y:S01]  /*01f0*/  LDC.64 R68, c[0x0][0x400] ;  /* 0x00010000ff447b82 */ /* 0x000e620000000a00 */
[----:B------:R-:W-:Y:S02]  /*0200*/  UMOV UR4, 0x400 ;  /* 0x0000040000047882 */ /* 0x000fe40000000000 */
[----:B------:R-:W-:-:S05]  /*0210*/  ULEA UR4, UR31, UR4, 0x18 ;  /* 0x000000041f047291 */ /* 0x000fca000f8ec0ff */
[----:B------:R-:W1:Y:S08]  /*0220*/  LDC.64 R70, c[0x0][0x408] ;  /* 0x00010200ff467b82 */ /* 0x000e700000000a00 */
[----:B------:R-:W2:Y:S08]  /*0230*/  LDC.64 R64, c[0x0][0x410] ;  /* 0x00010400ff407b82 */ /* 0x000eb00000000a00 */
[----:B------:R-:W2:Y:S08]  /*0240*/  LDC.64 R66, c[0x0][0x418] ;  /* 0x00010600ff427b82 */ /* 0x000eb00000000a00 */
[----:B------:R-:W3:Y:S01]  /*0250*/  LDC.64 R60, c[0x0][0x420] ;  /* 0x00010800ff3c7b82 */ /* 0x000ee20000000a00 */
[----:B-1----:R1:W-:Y:S07]  /*0260*/  STS.128 [UR4+0x500], R68 ;  /* 0x00050044ff007988 */ /* 0x0023ee0008000c04 */
[----:B------:R-:W3:Y:S08]  /*0270*/  LDC.64 R62, c[0x0][0x428] ;  /* 0x00010a00ff3e7b82 */ /* 0x000ef00000000a00 */
[----:B------:R-:W4:Y:S01]  /*0280*/  LDC.64 R56, c[0x0][0x430] ;  /* 0x00010c00ff387b82 */ /* 0x000f220000000a00 */
[----:B--2---:R1:W-:Y:S07]  /*0290*/  STS.128 [UR4+0x510], R64 ;  /* 0x00051040ff007988 */ /* 0x0043ee0008000c04 */
[----:B------:R-:W4:Y:S08]  /*02a0*/  LDC.64 R58, c[0x0][0x438] ;  /* 0x00010e00ff3a7b82 */ /* 0x000f300000000a00 */
[----:B------:R-:W2:Y:S01]  /*02b0*/  LDC.64 R52, c[0x0][0x440] ;  /* 0x00011000ff347b82 */ /* 0x000ea20000000a00 */
[----:B---3--:R1:W-:Y:S07]  /*02c0*/  STS.128 [UR4+0x520], R60 ;  /* 0x0005203cff007988 */ /* 0x0083ee0008000c04 */
[----:B------:R-:W2:Y:S08]  /*02d0*/  LDC.64 R54, c[0x0][0x448] ;  /* 0x00011200ff367b82 */ /* 0x000eb00000000a00 */
[----:B------:R-:W3:Y:S01]  /*02e0*/  LDC.64 R44, c[0x0][0x450] ;  /* 0x00011400ff2c7b82 */ /* 0x000ee20000000a00 */
[----:B----4-:R1:W-:Y:S07]  /*02f0*/  STS.128 [UR4+0x530], R56 ;  /* 0x00053038ff007988 */ /* 0x0103ee0008000c04 */
        /* <DEDUP_REMOVED lines=30> */
[----:B------:R-:W4:Y:S01]  /*04e0*/  LDC.64 R6, c[0x0][0x578] ;  /* 0x00015e00ff067b82 */ /* 0x000f220000000a00 */
[----:B---3--:R1:W-:Y:S04]  /*04f0*/  STS.128 [UR4+0x5e0], R8 ;  /* 0x0005e008ff007988 */ /* 0x0083e80008000c04 */
[----:B----4-:R1:W-:Y:S02]  /*0500*/  STS.128 [UR4+0x5f0], R4 ;  /* 0x0005f004ff007988 */ /* 0x0103e40008000c04 */
.L_x_2:
[----:B------:R-:W-:Y:S05]  /*0510*/  BSYNC.RECONVERGENT B0 ;  /* 0x0000000000007941 */ /* 0x000fea0003800200 */
.L_x_1:
[----:B------:R-:W-:Y:S01]  /*0520*/  NOP ;  /* 0x0000000000007918 */ /* 0x000fe20000000000 */
.L_x_0:
[----:B------:R-:W-:-:S09]  /*0530*/  UISETP.NE.AND UP0, UPT, UR37, 0x3, UPT ;  /* 0x000000032500788c */ /* 0x000fd2000bf05270 */
[----:B------:R-:W-:Y:S05]  /*0540*/  BRA.U UP0, `(.L_x_3) ;  /* 0x00000001007c7547 */ /* 0x000fea000b800000 */
[----:B-1----:R-:W1:Y:S01]  /*0550*/  LDC.64 R32, c[0x0][0x900] ;  /* 0x00024000ff207b82 */ /* 0x002e620000000a00 */
[----:B------:R-:W2:Y:S01]  /*0560*/  LDCU.64 UR6, c[0x0][0xb00] ;  /* 0x00016000ff0677ac */ /* 0x000ea20008000a00 */
[----:B------:R-:W-:Y:S01]  /*0570*/  ELECT P0, URZ, PT ;  /* 0x0000000000ff782f */ /* 0x000fe20003800000 */
[----:B------:R-:W-:-:S05]  /*0580*/  UMOV UR4, 0x400 ;  /* 0x0000040000047882 */ /* 0x000fca0000000000 */
[----:B------:R-:W1:Y:S01]  /*0590*/  LDC.64 R34, c[0x0][0x908] ;  /* 0x00024200ff227b82 */ /* 0x000e620000000a00 */
[----:B------:R-:W-:Y:S02]  /*05a0*/  ULEA UR4, UR31, UR4, 0x18 ;  /* 0x000000041f047291 */ /* 0x000fe4000f8ec0ff */
[----:B------:R-:W-:-:S05]  /*05b0*/  UIMAD UR22, UR28, 0xe, URZ ;  /* 0x0000000e1c1678a4 */ /* 0x000fca000f8e02ff */
[----:B------:R-:W3:Y:S01]  /*05c0*/  LDC.64 R28, c[0x0][0x910] ;  /* 0x00024400ff1c7b82 */ /* 0x000ee20000000a00 */
[----:B--2---:R-:W-:-:S07]  /*05d0*/  UIMAD.WIDE.U32 UR22, UR22, 0x80, UR6 ;  /* 0x00000080161678a5 */ /* 0x004fce000f8e0006 */
[----:B------:R-:W3:Y:S08]  /*05e0*/  LDC.64 R30, c[0x0][0x918] ;  /* 0x00024600ff1e7b82 */ /* 0x000ef00000000a00 */
[----:B------:R-:W2:Y:S01]  /*05f0*/  LDC.64 R24, c[0x0][0x920] ;  /* 0x00024800ff187b82 */ /* 0x000ea20000000a00 */
[----:B-1----:R4:W-:Y:S07]  /*0600*/  @P0 STS.128 [UR4+0x400], R32 ;  /* 0x00040020ff000988 */ /* 0x0029ee0008000c04 */
[----:B------:R-:W2:Y:S08]  /*0610*/  LDC.64 R26, c[0x0][0x928] ;  /* 0x00024a00ff1a7b82 */ /* 0x000eb00000000a00 */
[----:B------:R-:W1:Y:S01]  /*0620*/  LDC.64 R20, c[0x0][0x930] ;  /* 0x00024c00ff147b82 */ /* 0x000e620000000a00 */
[----:B---3--:R4:W-:Y:S07]  /*0630*/  @P0 STS.128 [UR4+0x410], R28 ;  /* 0x0004101cff000988 */ /* 0x0089ee0008000c04 */
[----:B------:R-:W1:Y:S08]  /*0640*/  LDC.64 R22, c[0x0][0x938] ;  /* 0x00024e00ff167b82 */ /* 0x000e700000000a00 */
[----:B------:R-:W3:Y:S01]  /*0650*/  LDC.64 R16, c[0x0][0x940] ;  /* 0x00025000ff107b82 */ /* 0x000ee20000000a00 */
[----:B--2---:R4:W-:Y:S07]  /*0660*/  @P0 STS.128 [UR4+0x420], R24 ;  /* 0x00042018ff000988 */ /* 0x0049ee0008000c04 */
        /* <DEDUP_REMOVED lines=9> */
[----:B------:R-:W3:Y:S01]  /*0700*/  LDC.64 R6, c[0x0][0x978] ;  /* 0x00025e00ff067b82 */ /* 0x000ee20000000a00 */
[----:B-1----:R4:W-:Y:S04]  /*0710*/  @P0 STS.128 [UR4+0x460], R8 ;  /* 0x00046008ff000988 */ /* 0x0029e80008000c04 */
[----:B---3--:R4:W-:Y:S01]  /*0720*/  @P0 STS.128 [UR4+0x470], R4 ;  /* 0x00047004ff000988 */ /* 0x0089e20008000c04 */
[----:B------:R-:W-:Y:S01]  /*0730*/  NOP ;  /* 0x0000000000007918 */ /* 0x000fe20000000000 */
.L_x_3:
[----:B------:R-:W2:Y:S01]  /*0740*/  SHFL.IDX PT, R0, R48, RZ, 0x1f ;  /* 0x00001fff30007589 */ /* 0x000ea200000e0000 */
[----:B------:R-:W-:Y:S02]  /*0750*/  UISETP.NE.AND UP1, UPT, UR37, 0x2, UPT ;  /* 0x000000022500788c */ /* 0x000fe4000bf25270 */
[----:B------:R-:W-:Y:S02]  /*0760*/  UISETP.NE.AND UP0, UPT, UR37, URZ, UPT ;  /* 0x000000ff2500728c */ /* 0x000fe4000bf05270 */
[----:B------:R-:W-:Y:S02]  /*0770*/  UISETP.EQ.AND UP2, UPT, UR44, URZ, !UP1 ;  /* 0x000000ff2c00728c */ /* 0x000fe4000cf42270 */
[----:B------:R-:W-:-:S04]  /*0780*/  USEL UR20, URZ, 0x1, UP1 ;  /* 0x00000001ff147887 */ /* 0x000fc80008800000 */
[----:B------:R-:W-:Y:S01]  /*0790*/  USEL UR29, UR20, 0x2, UP0 ;  /* 0x00000002141d7887 */ /* 0x000fe20008000000 */
[----:B------:R-:W-:Y:S02]  /*07a0*/  PLOP3.LUT P2, PT, P3, PT, UP2, 0x80, 0x8 ;  /* 0x000000000008781c */ /* 0x000fe40001f4f028 */
[----:B--2---:R-:W-:-:S13]  /*07b0*/  ISETP.NE.AND P0, PT, R0, RZ, PT ;  /* 0x000000ff0000720c */ /* 0x004fda0003f05270 */
[----:B------:R-:W-:Y:S05]  /*07c0*/  @P0 BRA `(.L_x_4) ;  /* 0x0000000000900947 */ /* 0x000fea0003800000 */
[----:B------:R-:W-:Y:S01]  /*07d0*/  ELECT P0, URZ, PT ;  /* 0x0000000000ff782f */ /* 0x000fe20003800000 */
[----:B------:R-:W-:-:S12]  /*07e0*/  BSSY.RECONVERGENT B0, `(.L_x_4) ;  /* 0x0000022000007945 */ /* 0x000fd80003800200 */
[----:B------:R-:W-:Y:S05]  /*07f0*/  @!P0 BRA `(.L_x_5) ;  /* 0x0000000000808947 */ /* 0x000fea0003800000 */
[----:B------:R-:W-:Y:S01]  /*0800*/  UMOV UR5, 0x400 ;  /* 0x0000040000057882 */ /* 0x000fe20000000000 */
[----:B------:R-:W-:Y:S01]  /*0810*/  UMOV UR4, 0x1 ;  /* 0x0000000100047882 */ /* 0x000fe20000000000 */
[----:B------:R-:W-:Y:S02]  /*0820*/  ULEA UR5, UR31, UR5, 0x18 ;  /* 0x000000051f057291 */ /* 0x000fe4000f8ec0ff */
[----:B------:R-:W-:-:S04]  /*0830*/  UIADD3 UR6, UPT, UPT, -UR4, 0x100000, URZ ;  /* 0x0010000004067890 */ /* 0x000fc8000fffe1ff */
[----:B------:R-:W-:Y:S02]  /*0840*/  USHF.L.U32 UR7, UR6, 0xb, URZ ;  /* 0x0000000b06077899 */ /* 0x000fe400080006ff */
[----:B------:R-:W-:Y:S01]  /*0850*/  USHF.L.U32 UR6, UR6, 0x1, URZ ;  /* 0x0000000106067899 */ /* 0x000fe200080006ff */
[----:B------:R-:W2:Y:S11]  /*0860*/  FENCE.VIEW.ASYNC.S ;  /* 0x00000000000073c6 */ /* 0x000eb60000000000 */
[----:B--2---:R2:W3:Y:S01]  /*0870*/  SYNCS.EXCH.64 URZ, [UR5], UR6 ;  /* 0x0000000605ff75b2 */ /* 0x0044e20008000100 */
[----:B------:R2:W1:Y:S01]  /*0880*/  SYNCS.EXCH.64 URZ, [UR5+0x60], UR6 ;  /* 0x0000600605ff75b2 */ /* 0x0004620008000100 */
        /* <DEDUP_REMOVED lines=21> */
[----:B------:R2:W1:Y:S02]  /*09e0*/  SYNCS.EXCH.64 URZ, [UR5+0xb8], UR6 ;  /* 0x0000b80605ff75b2 */ /* 0x0004640008000100 */
[----:B--23--:R-:W-:Y:S01]  /*09f0*/  NOP ;  /* 0x0000000000007918 */ /* 0x00cfe20000000000 */
.L_x_5:
[----:B------:R-:W-:Y:S05]  /*0a00*/  BSYNC.RECONVERGENT B0 ;  /* 0x0000000000007941 */ /* 0x000fea0003800200 */
.L_x_4:
[----:B------:R-:W2:Y:S01]  /*0a10*/  SHFL.IDX PT, R0, R48, RZ, 0x1f ;  /* 0x00001fff30007589 */ /* 0x000ea200000e0000 */
[----:B------:R-:W-:Y:S01]  /*0a20*/  NOP ;  /* 0x0000000000007918 */ /* 0x000fe20000000000 */
[----:B--2---:R-:W-:-:S13]  /*0a30*/  ISETP.NE.AND P0, PT, R0, 0x1, PT ;  /* 0x000000010000780c */ /* 0x004fda0003f05270 */
[----:B------:R-:W-:Y:S05]  /*0a40*/  @P0 BRA `(.L_x_6) ;  /* 0x0000000000540947 */ /* 0x000fea0003800000 */
[----:B------:R-:W-:Y:S01]  /*0a50*/  UMOV UR6, 0x400 ;  /* 0x0000040000067882 */ /* 0x000fe20000000000 */
[----:B------:R-:W-:Y:S01]  /*0a60*/  UMOV UR5, 0x20 ;  /* 0x0000002000057882 */ /* 0x000fe20000000000 */
[----:B------:R-:W-:Y:S01]  /*0a70*/  UMOV UR4, 0x80 ;  /* 0x0000008000047882 */ /* 0x000fe20000000000 */
[----:B------:R-:W-:Y:S02]  /*0a80*/  ULEA UR6, UR31, UR6, 0x18 ;  /* 0x000000061f067291 */ /* 0x000fe4000f8ec0ff */
[----:B------:R-:W-:-:S04]  /*0a90*/  UIADD3 UR8, UPT, UPT, -UR5, 0x100000, URZ ;  /* 0x0010000005087890 */ /* 0x000fc8000fffe1ff */
[----:B------:R-:W-:Y:S02]  /*0aa0*/  USHF.L.U32 UR9, UR8, 0xb, URZ ;  /* 0x0000000b08097899 */ /* 0x000fe400080006ff */
[----:B------:R-:W-:Y:S02]  /*0ab0*/  USHF.L.U32 UR8, UR8, 0x1, URZ ;  /* 0x0000000108087899 */ /* 0x000fe400080006ff */
[----:B------:R-:W-:-:S04]  /*0ac0*/  UIADD3 UR4, UPT, UPT, -UR4, 0x100000, URZ ;  /* 0x0010000004047890 */ /* 0x000fc8000fffe1ff */
[----:B------:R-:W-:Y:S02]  /*0ad0*/  USHF.L.U32 UR5, UR4, 0xb, URZ ;  /* 0x0000000b04057899 */ /* 0x000fe400080006ff */
[----:B------:R-:W-:Y:S01]  /*0ae0*/  USHF.L.U32 UR4, UR4, 0x1, URZ ;  /* 0x0000000104047899 */ /* 0x000fe200080006ff */
[----:B------:R-:W-:Y:S01]  /*0af0*/  ELECT P0, URZ, PT ;  /* 0x0000000000ff782f */ /* 0x000fe20003800000 */
[----:B------:R-:W2:Y:S02]  /*0b00*/  FENCE.VIEW.ASYNC.S ;  /* 0x00000000000073c6 */ /* 0x000ea40000000000 */
[----:B--2---:R2:W3:Y:S08]  /*0b10*/  SYNCS.EXCH.64 URZ, [UR6+0xc0], UR8 ;  /* 0x0000c00806ff75b2 */ /* 0x0044f00008000100 */
[----:B------:R2:W1:Y:S01]  /*0b20*/  SYNCS.EXCH.64 URZ, [UR6+0xe0], UR4 ;  /* 0x0000e00406ff75b2 */ /* 0x0004620008000100 */
[----:B------:R2:W1:Y:S01]  /*0b30*/  SYNCS.EXCH.64 URZ, [UR6+0xc8], UR8 ;  /* 0x0000c80806ff75b2 */ /* 0x0004620008000100 */
[----:B------:R2:W1:Y:S01]  /*0b40*/  SYNCS.EXCH.64 URZ, [UR6+0xe8], UR4 ;  /* 0x0000e80406ff75b2 */ /* 0x0004620008000100 */
[----:B------:R2:W1:Y:S01]  /*0b50*/  SYNCS.EXCH.64 URZ, [UR6+0xd0], UR8 ;  /* 0x0000d00806ff75b2 */ /* 0x0004620008000100 */
[----:B------:R2:W1:Y:S01]  /*0b60*/  SYNCS.EXCH.64 URZ, [UR6+0xf0], UR4 ;  /* 0x0000f00406ff75b2 */ /* 0x0004620008000100 */
[----:B------:R2:W1:Y:S01]  /*0b70*/  SYNCS.EXCH.64 URZ, [UR6+0xd8], UR8 ;  /* 0x0000d80806ff75b2 */ /* 0x0004620008000100 */
[----:B------:R2:W1:Y:S01]  /*0b80*/  SYNCS.EXCH.64 URZ, [UR6+0xf8], UR4 ;  /* 0x0000f80406ff75b2 */ /* 0x0004620008000100 */
[----:B------:R-:W-:Y:S01]  /*0b90*/  NOP ;  /* 0x0000000000007918 */ /* 0x000fe20000000000 */
.L_x_6:
[----:B------:R-:W5:Y:S01]  /*0ba0*/  SHFL.IDX PT, R0, R48, RZ, 0x1f ;  /* 0x00001fff30007589 */ /* 0x000f6200000e0000 */
[----:B------:R-:W-:Y:S01]  /*0bb0*/  NOP ;  /* 0x0000000000007918 */ /* 0x000fe20000000000 */
[----:B-----5:R-:W-:-:S13]  /*0bc0*/  ISETP.NE.AND P0, PT, R0, 0x3, PT ;  /* 0x000000030000780c */ /* 0x020fda0003f05270 */
[----:B------:R-:W-:Y:S05]  /*0bd0*/  @P0 BRA `(.L_x_7) ;  /* 0x00000000002c0947 */ /* 0x000fea0003800000 */
[----:B--2---:R-:W-:Y:S01]  /*0be0*/  UMOV UR5, 0x400 ;  /* 0x0000040000057882 */ /* 0x004fe20000000000 */
[----:B------:R-:W-:Y:S01]  /*0bf0*/  UMOV UR4, 0x20 ;  /* 0x0000002000047882 */ /* 0x000fe20000000000 */
[----:B------:R-:W-:Y:S02]  /*0c00*/  ULEA UR5, UR31, UR5, 0x18 ;  /* 0x000000051f057291 */ /* 0x000fe4000f8ec0ff */
[----:B------:R-:W-:-:S04]  /*0c10*/  UIADD3 UR6, UPT, UPT, -UR4, 0x100000, URZ ;  /* 0x0010000004067890 */ /* 0x000fc8000fffe1ff */
[----:B------:R-:W-:Y:S02]  /*0c20*/  USHF.L.U32 UR7, UR6, 0xb, URZ ;  /* 0x0000000b06077899 */ /* 0x000fe400080006ff */
[----:B------:R-:W-:Y:S01]  /*0c30*/  USHF.L.U32 UR6, UR6, 0x1, URZ ;  /* 0x0000000106067899 */ /* 0x000fe200080006ff */
[----:B------:R-:W-:Y:S01]  /*0c40*/  ELECT P0, URZ, PT ;  /* 0x0000000000ff782f */ /* 0x000fe20003800000 */
[----:B------:R-:W2:Y:S10]  /*0c50*/  FENCE.VIEW.ASYNC.S ;  /* 0x00000000000073c6 */ /* 0x000eb40000000000 */
[----:B--2---:R2:W1:Y:S01]  /*0c60*/  SYNCS.EXCH.64 URZ, [UR5+0x100], UR6 ;  /* 0x0001000605ff75b2 */ /* 0x0044620008000100 */
[----:B------:R2:W1:Y:S01]  /*0c70*/  SYNCS.EXCH.64 URZ, [UR5+0x108], UR6 ;  /* 0x0001080605ff75b2 */ /* 0x0004620008000100 */
[----:B------:R-:W-:Y:S01]  /*0c80*/  NOP ;  /* 0x0000000000007918 */ /* 0x000fe20000000000 */
.L_x_7:
[----:B------:R-:W5:Y:S01]  /*0c90*/  SHFL.IDX PT, R0, R48, RZ, 0x1f ;  /* 0x00001fff30007589 */ /* 0x000f6200000e0000 */
[----:B------:R-:W-:Y:S01]  /*0ca0*/  NOP ;  /* 0x0000000000007918 */ /* 0x000fe20000000000 */
[----:B-----5:R-:W-:-:S13]  /*0cb0*/  ISETP.NE.AND P0, PT, R0, 0x4, PT ;  /* 0x000000040000780c */ /* 0x020fda0003f05270 */
[----:B------:R-:W-:Y:S05]  /*0cc0*/  @P0 BRA `(.L_x_8) ;  /* 0x0000000000740947 */ /* 0x000fea0003800000 */
[----:B--2---:R-:W-:Y:S01]  /*0cd0*/  UMOV UR6, 0x400 ;  /* 0x0000040000067882 */ /* 0x004fe20000000000 */
        /* <DEDUP_REMOVED lines=11> */
[----:B--2---:R2:W1:Y:S08]  /*0d90*/  SYNCS.EXCH.64 URZ, [UR6+0x110], UR8 ;  /* 0x0001100806ff75b2 */ /* 0x0044700008000100 */
        /* <DEDUP_REMOVED lines=15> */
[----:B--2---:R-:W-:Y:S01]  /*0e90*/  NOP ;  /* 0x0000000000007918 */ /* 0x004fe20000000000 */
.L_x_8:
        /* <DEDUP_REMOVED lines=33> */
.L_x_9:
[----:B------:R-:W5:Y:S01]  /*10b0*/  SHFL.IDX PT, R0, R48, RZ, 0x1f ;  /* 0x00001fff30007589 */ /* 0x000f6200000e0000 */
[----:B------:R-:W-:Y:S01]  /*10c0*/  ISETP.NE.OR P0, PT, RZ, UR37, !P3 ;  /* 0x00000025ff007c0c */ /* 0x000fe2000df05670 */
        /* <DEDUP_REMOVED lines=24> */
.L_x_10:
[----:B------:R-:W-:Y:S01]  /*1250*/  VOTEU.ALL UP0, P0 ;  /* 0x0000000000ff7886 */ /* 0x000fe20000000000 */
[----:B--2---:R-:W-:Y:S01]  /*1260*/  UMOV UR4, 0x20 ;  /* 0x0000002000047882 */ /* 0x004fe20000000000 */
[----:B------:R-:W-:-:S03]  /*1270*/  NOP ;  /* 0x0000000000007918 */ /* 0x000fc60000000000 */
[----:B------:R-:W-:-:S04]  /*1280*/  @!UP0 UIADD3 UR6, UPT, UPT, -UR4, 0x100000, URZ ;  /* 0x0010000004068890 */ /* 0x000fc8000fffe1ff */
[----:B------:R-:W-:Y:S02]  /*1290*/  @!UP0 USHF.L.U32 UR7, UR6, 0xb, URZ ;  /* 0x0000000b06078899 */ /* 0x000fe400080006ff */
[----:B------:R-:W-:Y:S01]  /*12a0*/  @!UP0 USHF.L.U32 UR6, UR6, 0x1, URZ ;  /* 0x0000000106068899 */ /* 0x000fe200080006ff */
[----:B------:R-:W2:Y:S01]  /*12b0*/  LDCU UR4, c[0x0][0x36c] ;  /* 0x00006d80ff0477ac */ /* 0x000ea20008000800 */
[----:B------:R-:W-:Y:S02]  /*12c0*/  @!UP0 UMOV UR5, 0x400 ;  /* 0x0000040000058882 */ /* 0x000fe40000000000 */
[----:B------:R-:W-:Y:S01]  /*12d0*/  @!UP0 ULEA UR5, UR31, UR5, 0x18 ;  /* 0x000000051f058291 */ /* 0x000fe2000f8ec0ff */
[----:B------:R-:W-:Y:S01]  /*12e0*/  VOTEU.ALL UP0, P0 ;  /* 0x0000000000ff7886 */ /* 0x000fe20000000000 */
[----:B------:R-:W5:Y:S10]  /*12f0*/  FENCE.VIEW.ASYNC.S ;  /* 0x00000000000073c6 */ /* 0x000f740000000000 */
[----:B-----5:R1:W1:Y:S01]  /*1300*/  @!UP0 SYNCS.EXCH.64 URZ, [UR5+0x1e0], UR6 ;  /* 0x0001e00605ff85b2 */ /* 0x0202620008000100 */
[----:B--2---:R-:W-:-:S09]  /*1310*/  UISETP.EQ.U32.AND UP0, UPT, UR4, 0x1, UPT ;  /* 0x000000010400788c */ /* 0x004fd2000bf02070 */
[----:B------:R-:W-:Y:S05]  /*1320*/  BRA.U !UP0, `(.L_x_11) ;  /* 0x0000000108087547 */ /* 0x000fea000b800000 */
[----:B-1-3--:R-:W-:Y:S01]  /*1330*/  UCGABAR_ARV ;  /* 0x00000000000079c7 */ /* 0x00afe20008000000 */
[----:B------:R-:W-:Y:S05]  /*1340*/  BRA `(.L_x_12) ;  /* 0x0000000000047947 */ /* 0x000fea0003800000 */
.L_x_11:
[----:B-1-3--:R-:W-:Y:S01]  /*1350*/  NOP ;  /* 0x0000000000007918 */ /* 0x00afe20000000000 */
.L_x_12:
[----:B----4-:R-:W1:Y:S01]  /*1360*/  LDC.64 R14, c[0x0][0xbf0] ;  /* 0x0002fc00ff0e7b82 */ /* 0x010e620000000a00 */
[----:B------:R-:W1:Y:S01]  /*1370*/  LDCU.64 UR50, c[0x0][0x358] ;  /* 0x00006b00ff3277ac */ /* 0x000e620008000a00 */
[----:B------:R-:W2:Y:S01]  /*1380*/  LDCU UR27, c[0x0][0xc0c] ;  /* 0x00018180ff1b77ac */ /* 0x000ea20008000800 */
[----:B------:R-:W2:Y:S01]  /*1390*/  LDCU UR4, c[0x0][0xbdc] ;  /* 0x00017b80ff0477ac */ /* 0x000ea20008000800 */
[----:B------:R-:W3:Y:S01]  /*13a0*/  LDCU UR26, c[0x0][0xc10] ;  /* 0x00018200ff1a77ac */ /* 0x000ee20008000800 */
[----:B------:R-:W4:Y:S01]  /*13b0*/  LDCU.128 UR12, c[0x0][0xba0] ;  /* 0x00017400ff0c77ac */ /* 0x000f220008000c00 */
[----:B------:R-:W4:Y:S01]  /*13c0*/  LDCU.128 UR8, c[0x0][0xbb0] ;  /* 0x00017600ff0877ac */ /* 0x000f220008000c00 */
[----:B-1----:R-:W4:Y:S01]  /*13d0*/  LDG.E R8, desc[UR50][R14.64] ;  /* 0x000000320e087981 */ /* 0x002f22000c1e1900 */
[----:B------:R-:W1:Y:S03]  /*13e0*/  LDCU UR45, c[0x0][0xbe8] ;  /* 0x00017d00ff2d77ac */ /* 0x000e660008000800 */
[----:B------:R1:W4:Y:S01]  /*13f0*/  LDG.E R3, desc[UR50][R14.64+0x4] ;  /* 0x000004320e037981 */ /* 0x000322000c1e1900 */
[----:B--2---:R-:W-:Y:S01]  /*1400*/  USHF.L.U32 UR27, UR27, UR4, URZ ;  /* 0x000000041b1b7299 */ /* 0x004fe200080006ff */
[----:B------:R-:W-:Y:S01]  /*1410*/  LOP3.LUT R7, R49, 0x1f, RZ, 0xc0, !PT ;  /* 0x0000001f31077812 */ /* 0x000fe200078ec0ff */
[----:B---3--:R-:W-:Y:S01]  /*1420*/  USHF.L.U32 UR26, UR26, UR4, URZ ;  /* 0x000000041a1a7299 */ /* 0x008fe200080006ff */
[----:B------:R-:W-:Y:S01]  /*1430*/  IMAD.MOV.U32 R5, RZ, RZ, RZ ;  /* 0x000000ffff057224 */ /* 0x000fe200078e00ff */
[----:B------:R-:W2:Y:S01]  /*1440*/  LDCU.128 UR4, c[0x0][0xbc0] ;  /* 0x00017800ff0477ac */ /* 0x000ea20008000c00 */
[----:B------:R-:W-:-:S02]  /*1450*/  IMAD.MOV.U32 R6, RZ, RZ, RZ ;  /* 0x000000ffff067224 */ /* 0x000fc400078e00ff */
[----:B------:R-:W-:Y:S01]  /*1460*/  IMAD.U32 R4, RZ, RZ, UR27 ;  /* 0x0000001bff047e24 */ /* 0x000fe2000f8e00ff */
[----:B------:R-:W-:Y:S01]  /*1470*/  UMOV UR36, 0x400 ;  /* 0x0000040000247882 */ /* 0x000fe20000000000 */
[----:B------:R-:W-:Y:S01]  /*1480*/  IMAD.U32 R0, RZ, RZ, UR26 ;  /* 0x0000001aff007e24 */ /* 0x000fe2000f8e00ff */
[----:B------:R-:W-:Y:S02]  /*1490*/  UISETP.NE.AND UP5, UPT, UR37, 0x8, UPT ;  /* 0x000000082500788c */ /* 0x000fe4000bfa5270 */
[----:B------:R-:W-:Y:S01]  /*14a0*/  IABS R2, R4 ;  /* 0x0000000400027213 */ /* 0x000fe20000000000 */
[----:B----4-:R-:W-:Y:S01]  /*14b0*/  UISETP.NE.U32.AND UP3, UPT, UR14, URZ, UPT ;  /* 0x000000ff0e00728c */ /* 0x010fe2000bf65070 */
[----:B-1----:R-:W-:Y:S01]  /*14c0*/  ISETP.GE.AND P0, PT, R7, UR45, PT ;  /* 0x0000002d07007c0c */ /* 0x002fe2000bf06270 */
[----:B------:R-:W1:Y:S01]  /*14d0*/  LDCU UR40, c[0x0][0xbe0] ;  /* 0x00017c00ff2877ac */ /* 0x000e620008000800 */
[----:B------:R-:W-:Y:S02]  /*14e0*/  R2UR UR48, R2 ;  /* 0x00000000023072ca */ /* 0x000fe400000e0000 */
[----:B------:R-:W-:Y:S01]  /*14f0*/  IABS R2, R0 ;  /* 0x0000000000027213 */ /* 0x000fe20000000000 */
[----:B------:R-:W-:Y:S01]  /*1500*/  UISETP.NE.AND UP1, UPT, UR37, 0x1, UPT ;  /* 0x000000012500788c */ /* 0x000fe2000bf25270 */
[----:B------:R-:W-:-:S05]  /*1510*/  CS2R.32 R23, SR_CgaSize ;  /* 0x0000000000177805 */ /* 0x000fca0000008a00 */
[----:B------:R-:W-:-:S05]  /*1520*/  IMAD R23, R23, -0xa0, RZ ;  /* 0xffffff6017177824 */ /* 0x000fca00078e02ff */
[----:B------:R-:W-:-:S14]  /*1530*/  R2UR UR33, R23 ;  /* 0x00000000172172ca */ /* 0x000fdc00000e0000 */
[----:B------:R-:W3:Y:S01]  /*1540*/  LDCU UR33, c[0x0][UR33+0x2b0] ;  /* 0x00005600212177ac */ /* 0x000ee20008000800 */
[----:B------:R-:W-:Y:S01]  /*1550*/  R2UR UR47, R2 ;  /* 0x00000000022f72ca */ /* 0x000fe200000e0000 */
[----:B------:R-:W-:Y:S02]  /*1560*/  UISETP.NE.AND.EX UP3, UPT, UR15, URZ, UPT, UP3 ;  /* 0x000000ff0f00728c */ /* 0x000fe4000bf65330 */
[----:B------:R-:W-:Y:S01]  /*1570*/  ULEA UR36, UR31, UR36, 0x18 ;  /* 0x000000241f247291 */ /* 0x000fe2000f8ec0ff */
[----:B------:R-:W4:Y:S01]  /*1580*/  @!P0 LDC.64 R12, c[0x0][0xbf0] ;  /* 0x0002fc00ff0c8b82 */ /* 0x000f220000000a00 */
[----:B------:R-:W2:Y:S01]  /*1590*/  I2F.RP R2, UR48 ;  /* 0x0000003000027d06 */ /* 0x000ea20008209400 */
[----:B------:R-:W-:-:S05]  /*15a0*/  CS2R.32 R23, SR_CgaSize ;  /* 0x0000000000177805 */ /* 0x000fca0000008a00 */
[----:B------:R-:W-:-:S05]  /*15b0*/  IMAD R23, R23, -0xa0, RZ ;  /* 0xffffff6017177824 */ /* 0x000fca00078e02ff */
[----:B------:R-:W-:-:S14]  /*15c0*/  R2UR UR24, R23 ;  /* 0x00000000171872ca */ /* 0x000fdc00000e0000 */
[----:B------:R-:W1:Y:S01]  /*15d0*/  LDCU UR24, c[0x0][UR24+0x2b4] ;  /* 0x00005680181877ac */ /* 0x000e620008000800 */
[----:B------:R-:W1:Y:S01]  /*15e0*/  LDCU UR17, c[0x0][0x374] ;  /* 0x00006e80ff1177ac */ /* 0x000e620008000800 */
[----:B------:R-:W1:Y:S01]  /*15f0*/  LDCU.U8 UR16, c[0x0][0xbd8] ;  /* 0x00017b00ff1077ac */ /* 0x000e620008000000 */
[----:B--2---:R-:W2:Y:S01]  /*1600*/  MUFU.RCP R2, R2 ;  /* 0x0000000200027308 */ /* 0x004ea20000001000 */
[----:B------:R-:W-:Y:S01]  /*1610*/  I2FP.F32.U32 R9, UR42 ;  /* 0x0000002a00097c45 */ /* 0x000fe20008201000 */
[----:B----4-:R-:W-:-:S04]  /*1620*/  @!P0 IMAD.WIDE.U32 R12, R7, 0xc, R12 ;  /* 0x0000000c070c8825 */ /* 0x010fc800078e000c */
[----:B--2---:R-:W-:Y:S02]  /*1630*/  VIADD R2, R2, 0xffffffe ;  /* 0x0ffffffe02027836 */ /* 0x004fe40000000000 */
[----:B---3--:R-:W-:Y:S01]  /*1640*/  FMUL R9, R9, UR33 ;  /* 0x0000002109097c20 */ /* 0x008fe20008400000 */
[----:B------:R2:W5:Y:S03]  /*1650*/  @!P0 LDG.E R5, desc[UR50][R12.64] ;  /* 0x000000320c058981 */ /* 0x000566000c1e1900 */
[----:B------:R-:W-:Y:S01]  /*1660*/  F2I.FTZ.U32.TRUNC.NTZ R2, R2 ;  /* 0x0000000200027305 */ /* 0x000fe2000021f000 */
[----:B------:R-:W-:Y:S01]  /*1670*/  UMOV UR33, URZ ;  /* 0x000000ff00217c82 */ /* 0x000fe20008000000 */
[----:B------:R2:W5:Y:S01]  /*1680*/  @!P0 LDG.E R6, desc[UR50][R12.64+0x4] ;  /* 0x000004320c068981 */ /* 0x000562000c1e1900 */
[----:B------:R-:W-:-:S05]  /*1690*/  CS2R.32 R23, SR_CgaSize ;  /* 0x0000000000177805 */ /* 0x000fca0000008a00 */
[----:B------:R-:W-:-:S05]  /*16a0*/  IMAD R23, R23, -0xa0, RZ ;  /* 0xffffff6017177824 */ /* 0x000fca00078e02ff */
[----:B------:R-:W-:-:S14]  /*16b0*/  R2UR UR56, R23 ;  /* 0x00000000173872ca */ /* 0x000fdc00000e0000 */
[----:B------:R-:W3:Y:S01]  /*16c0*/  LDCU UR56, c[0x0][UR56+0x2a0] ;  /* 0x00005400383877ac */ /* 0x000ee20008000800 */
[----:B------:R-:W-:Y:S01]  /*16d0*/  LOP3.LUT R10, R10, 0xfffffffd, RZ, 0xc0, !PT ;  /* 0xfffffffd0a0a7812 */ /* 0x000fe200078ec0ff */
[----:B------:R-:W-:Y:S01]  /*16e0*/  IMAD.MOV.U32 R14, RZ, RZ, RZ ;  /* 0x000000ffff0e7224 */ /* 0x000fe200078e00ff */
[----:B-1----:R-:W-:Y:S02]  /*16f0*/  ISETP.NE.AND P3, PT, RZ, UR16, PT ;  /* 0x00000010ff007c0c */ /* 0x002fe4000bf65270 */
[----:B------:R-:W-:-:S05]  /*1700*/  CS2R.32 R23, SR_CgaSize ;  /* 0x0000000000177805 */ /* 0x000fca0000008a00 */
[----:B------:R-:W-:-:S05]  /*1710*/  IMAD R23, R23, -0xa0, RZ ;  /* 0xffffff6017177824 */ /* 0x000fca00078e02ff */
[----:B------:R-:W-:-:S14]  /*1720*/  R2UR UR54, R23 ;  /* 0x00000000173672ca */ /* 0x000fdc00000e0000 */
[----:B------:R-:W1:Y:S01]  /*1730*/  LDCU UR54, c[0x0][UR54+0x2a4] ;  /* 0x00005480363677ac */ /* 0x000e620008000800 */
[----:B------:R-:W-:Y:S01]  /*1740*/  F2I.U32.TRUNC.NTZ R9, R9 ;  /* 0x0000000900097305 */ /* 0x000fe2000020f000 */
[----:B------:R-:W-:Y:S01]  /*1750*/  IMAD.MOV.U32 R23, RZ, RZ, -0x1 ;  /* 0xffffffffff177424 */ /* 0x000fe200078e00ff */
[----:B------:R-:W-:Y:S01]  /*1760*/  UISETP.NE.AND UP0, UPT, UR37, URZ, UPT ;  /* 0x000000ff2500728c */ /* 0x000fe2000bf05270 */
[----:B------:R-:W-:Y:S02]  /*1770*/  R2UR UR59, R8 ;  /* 0x00000000083b72ca */ /* 0x000fe400000e0000 */
[----:B------:R-:W-:Y:S02]  /*1780*/  I2FP.F32.U32 R8, UR58 ;  /* 0x0000003a00087c45 */ /* 0x000fe40008201000 */
[----:B------:R-:W-:Y:S02]  /*1790*/  R2UR UR19, R3 ;  /* 0x00000000031372ca */ /* 0x000fe400000e0000 */
[----:B------:R-:W4:Y:S01]  /*17a0*/  I2F.RP R3, UR47 ;  /* 0x0000002f00037d06 */ /* 0x000f220008209400 */
[----:B------:R-:W-:-:S06]  /*17b0*/  FMUL R8, R8, UR24 ;  /* 0x0000001808087c20 */ /* 0x000fcc0008400000 */
[----:B------:R-:W-:Y:S01]  /*17c0*/  UIADD3 UR32, UP2, UPT, UR59, UR12, URZ ;  /* 0x0000000c3b207290 */ /* 0x000fe2000ff5e0ff */
[----:B------:R-:W-:Y:S03]  /*17d0*/  F2I.U32.TRUNC.NTZ R8, R8 ;  /* 0x0000000800087305 */ /* 0x000fe6000020f000 */
[----:B------:R-:W-:Y:S02]  /*17e0*/  ULEA.HI.X.SX32 UR59, UR59, UR13, 0x1, UP2 ;  /* 0x0000000d3b3b7291 */ /* 0x000fe400090f0eff */
[----:B------:R-:W-:Y:S02]  /*17f0*/  UIADD3 UR32, UP2, UPT, UR32, -0x1, URZ ;  /* 0xffffffff20207890 */ /* 0x000fe4000ff5e0ff */
[----:B------:R-:W-:Y:S01]  /*1800*/  UIADD3 UR25, UP4, UPT, UR19, UR10, URZ ;  /* 0x0000000a13197290 */ /* 0x000fe2000ff9e0ff */
[----:B----4-:R-:W4:Y:S01]  /*1810*/  MUFU.RCP R3, R3 ;  /* 0x0000000300037308 */ /* 0x010f220000001000 */
[----:B------:R-:W-:-:S02]  /*1820*/  UIADD3.X UR59, UPT, UPT, UR59, -0x1, URZ, UP2, !UPT ;  /* 0xffffffff3b3b7890 */ /* 0x000fc400097fe4ff */
[----:B------:R-:W-:Y:S02]  /*1830*/  UIADD3 UR18, UP6, UPT, UR32, UR9, URZ ;  /* 0x0000000920127290 */ /* 0x000fe4000ffde0ff */
[----:B------:R-:W-:Y:S02]  /*1840*/  ULEA.HI.X.SX32 UR19, UR19, UR11, 0x1, UP4 ;  /* 0x0000000b13137291 */ /* 0x000fe4000a0f0eff */
[----:B------:R-:W-:Y:S02]  /*1850*/  UIADD3.X UR41, UPT, UPT, URZ, UR59, URZ, UP6, !UPT ;  /* 0x0000003bff297290 */ /* 0x000fe4000b7fe4ff */
[----:B------:R-:W-:Y:S02]  /*1860*/  UIADD3 UR25, UP4, UPT, UR25, -0x1, URZ ;  /* 0xffffffff19197890 */ /* 0x000fe4000ff9e0ff */
[----:B------:R-:W-:Y:S02]  /*1870*/  UIMAD.WIDE.U32 UR62, UR41, UR14, URZ ;  /* 0x0000000e293e72a5 */ /* 0x000fe4000f8e00ff */
[----:B------:R-:W-:-:S02]  /*1880*/  UIADD3.X UR19, UPT, UPT, UR19, -0x1, URZ, UP4, !UPT ;  /* 0xffffffff13137890 */ /* 0x000fc4000a7fe4ff */
[----:B------:R-:W-:Y:S02]  /*1890*/  UIADD3 UR46, UP4, UPT, UR25, UR7, URZ ;  /* 0x00000007192e7290 */ /* 0x000fe4000ff9e0ff */
[----:B------:R-:W-:Y:S01]  /*18a0*/  UIMAD.WIDE.U32 UR52, UR18, UR14, URZ ;  /* 0x0000000e123472a5 */ /* 0x000fe2000f8e00ff */
[----:B----4-:R-:W-:Y:S01]  /*18b0*/  VIADD R3, R3, 0xffffffe ;  /* 0x0ffffffe03037836 */ /* 0x010fe20000000000 */
[----:B------:R-:W-:Y:S02]  /*18c0*/  UIMAD.WIDE.U32 UR62, UP6, UR18, UR15, UR62 ;  /* 0x0000000f123e72a5 */ /* 0x000fe4000f8c003e */
[----:B------:R-:W-:Y:S02]  /*18d0*/  UIADD3.X UR18, UPT, UPT, URZ, UR19, URZ, UP4, !UPT ;  /* 0x00000013ff127290 */ /* 0x000fe4000a7fe4ff */
[----:B------:R-:W-:Y:S01]  /*18e0*/  UIADD3.X UR61, UPT, UPT, URZ, URZ, URZ, UP6, !UPT ;  /* 0x000000ffff3d7290 */ /* 0x000fe2000b7fe4ff */
[----:B------:R-:W4:Y:S01]  /*18f0*/  F2I.FTZ.U32.TRUNC.NTZ R3, R3 ;  /* 0x0000000300037305 */ /* 0x000f22000021f000 */
[----:B------:R-:W-:-:S02]  /*1900*/  UIMAD.WIDE.U32 UR64, UR18, UR4, URZ ;  /* 0x00000004124072a5 */ /* 0x000fc4000f8e00ff */
[----:B------:R-:W-:Y:S01]  /*1910*/  UIADD3 URZ, UP6, UPT, UR53, UR62, URZ ;  /* 0x0000003e35ff7290 */ /* 0x000fe2000ffde0ff */
[----:B------:R-:W-:Y:S01]  /*1920*/  UMOV UR60, UR63 ;  /* 0x0000003f003c7c82 */ /* 0x000fe20008000000 */
[----:B------:R-:W-:Y:S02]  /*1930*/  UIMAD.WIDE.U32 UR52, UP4, UR46, UR5, UR64 ;  /* 0x000000052e3472a5 */ /* 0x000fe4000f880040 */
[----:B------:R-:W-:Y:S02]  /*1940*/  UIMAD.WIDE.U32.X UR64, UR41, UR15, UR60, UP6 ;  /* 0x0000000f294072a5 */ /* 0x000fe4000b0e043c */
[----:B------:R-:W-:Y:S02]  /*1950*/  UIMAD.WIDE.U32 UR62, UR46, UR4, URZ ;  /* 0x000000042e3e72a5 */ /* 0x000fe4000f8e00ff */
[----:B------:R-:W-:Y:S02]  /*1960*/  USEL UR32, UR32, UR64, !UP3 ;  /* 0x0000004020207287 */ /* 0x000fe4000d800000 */
[----:B------:R-:W-:Y:S01]  /*1970*/  USEL UR59, UR59, UR65, !UP3 ;  /* 0x000000413b3b7287 */ /* 0x000fe2000d800000 */
[----:B------:R-:W-:Y:S01]  /*1980*/  R2UR UR65, R2 ;  /* 0x00000000024172ca */ /* 0x000fe200000e0000 */
[----:B------:R-:W-:Y:S01]  /*1990*/  UIADD3.X UR61, UPT, UPT, URZ, URZ, URZ, UP4, !UPT ;  /* 0x000000ffff3d7290 */ /* 0x000fe2000a7fe4ff */
[----:B------:R-:W-:Y:S01]  /*19a0*/  IABS R2, R4 ;  /* 0x0000000400027213 */ /* 0x000fe20000000000 */
[----:B------:R-:W-:-:S02]  /*19b0*/  UISETP.NE.U32.AND UP2, UPT, UR4, URZ, UPT ;  /* 0x000000ff0400728c */ /* 0x000fc4000bf45070 */
[----:B------:R-:W-:Y:S02]  /*19c0*/  UIADD3 URZ, UP4, UPT, UR63, UR52, URZ ;  /* 0x000000343fff7290 */ /* 0x000fe4000ff9e0ff */
[----:B------:R-:W-:Y:S01]  /*19d0*/  USHF.R.U64 UR59, UR32, UR8, UR59 ;  /* 0x00000008203b7299 */ /* 0x000fe2000800123b */
[----:B------:R-:W-:Y:S01]  /*19e0*/  IMAD.MOV R2, RZ, RZ, -R2 ;  /* 0x000000ffff027224 */ /* 0x000fe200078e0a02 */
[----:B------:R-:W-:Y:S01]  /*19f0*/  UMOV UR60, UR53 ;  /* 0x00000035003c7c82 */ /* 0x000fe20008000000 */
[----:B------:R-:W-:Y:S01]  /*1a00*/  UISETP.NE.AND.EX UP2, UPT, UR5, URZ, UPT, UP2 ;  /* 0x000000ff0500728c */ /* 0x000fe2000bf45320 */
[----:B----4-:R-:W-:Y:S01]  /*1a10*/  R2UR UR53, R3 ;  /* 0x00000000033572ca */ /* 0x010fe200000e0000 */
[----:B------:R-:W-:Y:S02]  /*1a20*/  UIMAD.WIDE.U32.X UR60, UR18, UR5, UR60, UP4 ;  /* 0x00000005123c72a5 */ /* 0x000fe4000a0e043c */
[----:B------:R-:W-:Y:S02]  /*1a30*/  UIADD3 UR59, UPT, UPT, UR27, -0x1, UR59 ;  /* 0xffffffff1b3b7890 */ /* 0x000fe4000fffe03b */
[----:B------:R-:W-:-:S02]  /*1a40*/  USEL UR25, UR25, UR60, !UP2 ;  /* 0x0000003c19197287 */ /* 0x000fc4000d000000 */
[----:B------:R-:W-:Y:S01]  /*1a50*/  USEL UR19, UR19, UR61, !UP2 ;  /* 0x0000003d13137287 */ /* 0x000fe2000d000000 */
[----:B------:R-:W-:Y:S01]  /*1a60*/  R2UR UR60, R2 ;  /* 0x00000000023c72ca */ /* 0x000fe200000e0000 */
[----:B------:R-:W-:Y:S01]  /*1a70*/  IMAD.U32 R3, RZ, RZ, UR59 ;  /* 0x0000003bff037e24 */ /* 0x000fe2000f8e00ff */
[----:B------:R-:W-:Y:S01]  /*1a80*/  UIADD3 UR32, UPT, UPT, URZ, -UR65, URZ ;  /* 0x80000041ff207290 */ /* 0x000fe2000fffe0ff */
[----:B------:R-:W-:Y:S01]  /*1a90*/  IABS R2, R0 ;  /* 0x0000000000027213 */ /* 0x000fe20000000000 */
[----:B------:R-:W-:Y:S02]  /*1aa0*/  USHF.R.U64 UR19, UR25, UR6, UR19 ;  /* 0x0000000619137299 */ /* 0x000fe40008001213 */
[----:B------:R-:W-:Y:S01]  /*1ab0*/  IABS R3, R3 ;  /* 0x0000000300037213 */ /* 0x000fe20000000000 */
[----:B------:R-:W-:Y:S01]  /*1ac0*/  UIMAD UR32, UR32, UR48, URZ ;  /* 0x00000030202072a4 */ /* 0x000fe2000f8e02ff */
[----:B------:R-:W-:Y:S01]  /*1ad0*/  IMAD.MOV R2, RZ, RZ, -R2 ;  /* 0x000000ffff027224 */ /* 0x000fe200078e0a02 */
[----:B------:R-:W-:Y:S01]  /*1ae0*/  UIADD3 UR57, UPT, UPT, UR26, -0x1, UR19 ;  /* 0xffffffff1a397890 */ /* 0x000fe2000fffe013 */
[----:B------:R-:W-:Y:S01]  /*1af0*/  R2UR UR25, R3 ;  /* 0x00000000031972ca */ /* 0x000fe200000e0000 */
[----:B------:R-:W-:Y:S01]  /*1b00*/  UMOV UR64, URZ ;  /* 0x000000ff00407c82 */ /* 0x000fe20008000000 */
[----:B------:R-:W-:Y:S01]  /*1b10*/  UIADD3 UR19, UPT, UPT, URZ, -UR53, URZ ;  /* 0x80000035ff137290 */ /* 0x000fe2000fffe0ff */
[----:B------:R-:W-:Y:S01]  /*1b20*/  R2UR UR46, R2 ;  /* 0x00000000022e72ca */ /* 0x000fe200000e0000 */
[----:B------:R-:W-:Y:S01]  /*1b30*/  UIMAD.WIDE.U32 UR62, UR65, UR32, UR64 ;  /* 0x00000020413e72a5 */ /* 0x000fe2000f8e0040 */
[----:B------:R-:W-:Y:S01]  /*1b40*/  IMAD.U32 R3, RZ, RZ, UR57 ;  /* 0x00000039ff037e24 */ /* 0x000fe2000f8e00ff */
[----:B------:R-:W-:Y:S01]  /*1b50*/  UIMAD UR19, UR19, UR47, URZ ;  /* 0x0000002f131372a4 */ /* 0x000fe2000f8e02ff */
[----:B------:R-:W-:Y:S01]  /*1b60*/  UMOV UR52, URZ ;  /* 0x000000ff00347c82 */ /* 0x000fe20008000000 */
[----:B------:R-:W-:-:S02]  /*1b70*/  UISETP.NE.AND UP4, UPT, UR40, 0x1, UPT ;  /* 0x000000012800788c */ /* 0x000fc4000bf85270 */
[----:B------:R-:W-:Y:S01]  /*1b80*/  IABS R3, R3 ;  /* 0x0000000300037213 */ /* 0x000fe20000000000 */
[----:B------:R-:W-:Y:S01]  /*1b90*/  UMOV UR49, UR63 ;  /* 0x0000003f00317c82 */ /* 0x000fe20008000000 */
[----:B------:R-:W-:Y:S01]  /*1ba0*/  UIMAD.WIDE.U32 UR52, UR53, UR19, UR52 ;  /* 0x00000013353472a5 */ /* 0x000fe2000f8e0034 */
[----:B------:R-:W-:Y:S01]  /*1bb0*/  R2UR UR40, R9 ;  /* 0x00000000092872ca */ /* 0x000fe200000e0000 */
[----:B------:R-:W-:Y:S01]  /*1bc0*/  UIMAD.WIDE.U32 UR62, UR49, UR25, URZ ;  /* 0x00000019313e72a5 */ /* 0x000fe2000f8e00ff */
[----:B------:R-:W-:Y:S01]  /*1bd0*/  R2UR UR55, R3 ;  /* 0x00000000033772ca */ /* 0x000fe200000e0000 */
[----:B------:R-:W-:Y:S01]  /*1be0*/  USEL UR32, UR42, UR58, !UP4 ;  /* 0x0000003a2a207287 */ /* 0x000fe2000e000000 */
[----:B------:R-:W4:Y:S01]  /*1bf0*/  LDC.64 R2, c[0x0][0xbd0] ;  /* 0x0002f400ff027b82 */ /* 0x000f220000000a00 */
[----:B------:R-:W-:Y:S01]  /*1c00*/  ULOP3.LUT UR52, URZ, UR27, URZ, 0x33, !UPT ;  /* 0x0000001bff347292 */ /* 0x000fe2000f8e33ff */
[----:B------:R-:W-:Y:S01]  /*1c10*/  PRMT R9, RZ, 0x7610, R9 ;  /* 0x00007610ff097816 */ /* 0x000fe20000000009 */
[----:B------:R-:W-:Y:S01]  /*1c20*/  ULOP3.LUT UR49, URZ, UR26, URZ, 0x33, !UPT ;  /* 0x0000001aff317292 */ /* 0x000fe2000f8e33ff */
[----:B------:R-:W-:Y:S01]  /*1c30*/  UMOV UR19, UR63 ;  /* 0x0000003f00137c82 */ /* 0x000fe20008000000 */
[----:B------:R-:W-:-:S02]  /*1c40*/  UIMAD.WIDE.U32 UR62, UR30, UR17, URZ ;  /* 0x000000111e3e72a5 */ /* 0x000fc4000f8e00ff */
[----:B------:R-:W-:Y:S02]  /*1c50*/  UIMAD UR60, UR19, UR60, UR25 ;  /* 0x0000003c133c72a4 */ /* 0x000fe4000f8e0219 */
[----:B------:R-:W-:Y:S02]  /*1c60*/  UIADD3 UR19, UPT, UPT, UR36, 0x310, URZ ;  /* 0x0000031024137890 */ /* 0x000fe4000fffe0ff */
[----:B------:R-:W-:Y:S02]  /*1c70*/  UIMAD.WIDE.U32 UR66, UR53, UR55, URZ ;  /* 0x00000037354272a5 */ /* 0x000fe4000f8e00ff */
[----:B------:R-:W-:Y:S02]  /*1c80*/  UISETP.GT.U32.AND UP6, UPT, UR48, UR60, UPT ;  /* 0x0000003c3000728c */ /* 0x000fe4000bfc4070 */
[----:B------:R-:W-:Y:S01]  /*1c90*/  UIADD3 UR36, UPT, UPT, UR36, 0x270, URZ ;  /* 0x0000027024247890 */ /* 0x000fe2000fffe0ff */
[----:B------:R-:W2:Y:S03]  /*1ca0*/  LDCU UR25, c[0x0][0x378] ;  /* 0x00006f00ff1977ac */ /* 0x000ea60008000800 */
[----:B------:R-:W-:-:S02]  /*1cb0*/  @UP5 USEL UR36, UR36, UR19, !UP1 ;  /* 0x0000001324245287 */ /* 0x000fc4000c800000 */
[----:B------:R-:W-:Y:S01]  /*1cc0*/  UISETP.GE.AND UP1, UPT, UR59, URZ, UPT ;  /* 0x000000ff3b00728c */ /* 0x000fe2000bf26270 */
[----:B------:R-:W-:Y:S02]  /*1cd0*/  UMOV UR19, UR67 ;  /* 0x0000004300137c82 */ /* 0x000fe40008000000 */
[----:B------:R-:W-:Y:S02]  /*1ce0*/  @!UP6 UIADD3 UR60, UPT, UPT, UR60, -UR48, URZ ;  /* 0x800000303c3ce290 */ /* 0x000fe4000fffe0ff */
[----:B------:R-:W-:Y:S02]  /*1cf0*/  UIMAD UR55, UR19, UR46, UR55 ;  /* 0x0000002e133772a4 */ /* 0x000fe4000f8e0237 */
[----:B------:R-:W-:Y:S02]  /*1d00*/  UISETP.GT.U32.AND UP6, UPT, UR48, UR60, UPT ;  /* 0x0000003c3000728c */ /* 0x000fe4000bfc4070 */
[----:B------:R-:W-:Y:S02]  /*1d10*/  UISETP.GT.U32.AND UP5, UPT, UR47, UR55, UPT ;  /* 0x000000372f00728c */ /* 0x000fe4000bfa4070 */
[----:B------:R-:W-:-:S02]  /*1d20*/  USEL UR19, UR58, UR42, !UP4 ;  /* 0x0000002a3a137287 */ /* 0x000fc4000e000000 */
[----:B------:R-:W-:Y:S02]  /*1d30*/  USEL UR17, UR30, UR17, !UP4 ;  /* 0x000000111e117287 */ /* 0x000fe4000e000000 */
[----:B--2---:R-:W-:Y:S02]  /*1d40*/  UIMAD.WIDE.U32 UR30, UR62, UR25, URZ ;  /* 0x000000193e1e72a5 */ /* 0x004fe4000f8e00ff */
[----:B------:R-:W-:Y:S02]  /*1d50*/  UIMAD UR25, UR63, UR25, URZ ;  /* 0x000000193f1972a4 */ /* 0x000fe4000f8e02ff */
[----:B------:R-:W-:Y:S02]  /*1d60*/  @!UP6 UIADD3 UR60, UPT, UPT, UR60, -UR48, URZ ;  /* 0x800000303c3ce290 */ /* 0x000fe4000fffe0ff */
[----:B------:R-:W-:Y:S02]  /*1d70*/  @!UP5 UIADD3 UR55, UPT, UPT, UR55, -UR47, URZ ;  /* 0x8000002f3737d290 */ /* 0x000fe4000fffe0ff */
[----:B------:R-:W-:Y:S01]  /*1d80*/  UIMAD.WIDE.U32 UR62, UR19, UR17, UR32 ;  /* 0x00000011133e72a5 */ /* 0x000fe2000f8e0020 */
[----:B------:R-:W-:Y:S01]  /*1d90*/  R2UR UR19, R8 ;  /* 0x00000000081372ca */ /* 0x000fe200000e0000 */
[----:B------:R-:W-:Y:S01]  /*1da0*/  UISETP.GT.U32.AND UP5, UPT, UR47, UR55, UPT ;  /* 0x000000372f00728c */ /* 0x000fe2000bfa4070 */
[----:B------:R-:W-:Y:S01]  /*1db0*/  PRMT R8, RZ, 0x7610, R8 ;  /* 0x00007610ff087816 */ /* 0x000fe20000000008 */
[----:B------:R-:W-:-:S02]  /*1dc0*/  @!UP1 UIADD3 UR60, UPT, UPT, -UR60, URZ, URZ ;  /* 0x000000ff3c3c9290 */ /* 0x000fc4000fffe1ff */
[----:B------:R-:W-:Y:S01]  /*1dd0*/  UISETP.GE.AND UP1, UPT, UR57, URZ, UPT ;  /* 0x000000ff3900728c */ /* 0x000fe2000bf26270 */
[----:B------:R-:W-:Y:S01]  /*1de0*/  UMOV UR24, UR62 ;  /* 0x0000003e00187c82 */ /* 0x000fe20008000000 */
[----:B------:R-:W-:Y:S01]  /*1df0*/  UMOV UR17, UR63 ;  /* 0x0000003f00117c82 */ /* 0x000fe20008000000 */
[----:B----4-:R-:W-:Y:S01]  /*1e00*/  ISETP.LE.U32.AND P0, PT, R2, UR24, PT ;  /* 0x0000001802007c0c */ /* 0x010fe2000bf03070 */
[----:B------:R-:W-:Y:S01]  /*1e10*/  IMAD.U32 R2, RZ, RZ, UR17 ;  /* 0x00000011ff027e24 */ /* 0x000fe2000f8e00ff */
[----:B------:R-:W-:Y:S02]  /*1e20*/  UISETP.NE.AND UP6, UPT, UR27, URZ, UPT ;  /* 0x000000ff1b00728c */ /* 0x000fe4000bfc5270 */
[----:B------:R-:W-:Y:S02]  /*1e30*/  @!UP5 UIADD3 UR55, UPT, UPT, UR55, -UR47, URZ ;  /* 0x8000002f3737d290 */ /* 0x000fe4000fffe0ff */
[----:B------:R-:W-:Y:S01]  /*1e40*/  UISETP.NE.AND UP5, UPT, UR26, URZ, UPT ;  /* 0x000000ff1a00728c */ /* 0x000fe2000bfa5270 */
[----:B------:R-:W-:Y:S01]  /*1e50*/  ISETP.GE.U32.AND.EX P1, PT, R2, R3, PT, P0 ;  /* 0x000000030200720c */ /* 0x000fe20003f26100 */
[----:B------:R-:W-:Y:S01]  /*1e60*/  @!UP1 UIADD3 UR55, UPT, UPT, -UR55, URZ, URZ ;  /* 0x000000ff37379290 */ /* 0x000fe2000fffe1ff */
[----:B------:R-:W-:Y:S01]  /*1e70*/  PLOP3.LUT P0, PT, PT, PT, PT, 0x80, 0x8 ;  /* 0x000000000008781c */ /* 0x000fe20003f0f070 */
[----:B------:R-:W-:-:S02]  /*1e80*/  USEL UR60, UR52, UR60, !UP6 ;  /* 0x0000003c343c7287 */ /* 0x000fc4000f000000 */
[----:B------:R-:W-:Y:S02]  /*1e90*/  USEL UR55, UR49, UR55, !UP5 ;  /* 0x0000003731377287 */ /* 0x000fe4000e800000 */
[----:B------:R-:W-:Y:S02]  /*1ea0*/  UIADD3 UR60, UPT, UPT, UR59, -UR60, URZ ;  /* 0x8000003c3b3c7290 */ /* 0x000fe4000fffe0ff */
[----:B------:R-:W-:Y:S02]  /*1eb0*/  UIADD3 UR55, UPT, UPT, UR57, -UR55, URZ ;  /* 0x8000003739377290 */ /* 0x000fe4000fffe0ff */
[----:B------:R-:W-:Y:S02]  /*1ec0*/  UIADD3 UR40, UPT, UPT, -UR40, URZ, URZ ;  /* 0x000000ff28287290 */ /* 0x000fe4000fffe1ff */
[----:B------:R-:W-:Y:S02]  /*1ed0*/  UIMAD UR62, UR60, UR55, URZ ;  /* 0x000000373c3e72a4 */ /* 0x000fe4000f8e02ff */
[----:B------:R-:W-:Y:S01]  /*1ee0*/  USEL UR60, UR55, UR60, !UP4 ;  /* 0x0000003c373c7287 */ /* 0x000fe2000e000000 */
[----:B------:R-:W-:Y:S01]  /*1ef0*/  @P0 LOP3.LUT R10, R10, 0x2, RZ, 0xfc, !PT ;  /* 0x000000020a0a0812 */ /* 0x000fe200078efcff */
[----:B------:R-:W-:Y:S01]  /*1f00*/  UIADD3 UR19, UPT, UPT, -UR19, URZ, URZ ;  /* 0x000000ff13137290 */ /* 0x000fe2000fffe1ff */
[----:B------:R-:W-:Y:S01]  /*1f10*/  UMOV UR18, 0xffffffff ;  /* 0xffffffff00127882 */ /* 0x000fe20000000000 */
[----:B------:R-:W-:Y:S01]  /*1f20*/  UMOV UR41, URZ ;  /* 0x000000ff00297c82 */ /* 0x000fe20008000000 */
[----:B------:R-:W-:-:S02]  /*1f30*/  UIADD3 UR25, UPT, UPT, UR31, UR25, URZ ;  /* 0x000000191f197290 */ /* 0x000fc4000fffe0ff */
[----:B------:R-:W-:Y:S02]  /*1f40*/  USHF.R.S32.HI UR57, URZ, 0x1f, UR62 ;  /* 0x0000001fff397899 */ /* 0x000fe4000801143e */
[----:B------:R-:W-:Y:S02]  /*1f50*/  USHF.R.S32.HI UR55, URZ, 0x1f, UR60 ;  /* 0x0000001fff377899 */ /* 0x000fe4000801143c */
[----:B---3--:R-:W-:Y:S02]  /*1f60*/  UIMAD UR40, UR56, UR40, UR42 ;  /* 0x00000028382872a4 */ /* 0x008fe4000f8e022a */
[----:B-1----:R-:W-:Y:S01]  /*1f70*/  UIMAD UR19, UR54, UR19, UR58 ;  /* 0x00000013361372a4 */ /* 0x002fe2000f8e023a */
[----:B------:R-:W-:Y:S11]  /*1f80*/  BRA.U UP0, `(.L_x_13) ;  /* 0x0000000100347547 */ /* 0x000ff6000b800000 */
[----:B------:R-:W-:Y:S02]  /*1f90*/  UISETP.NE.AND UP0, UPT, UR21, 0x4, UPT ;  /* 0x000000041500788c */ /* 0x000fe4000bf05270 */
[----:B------:R-:W-:-:S04]  /*1fa0*/  UISETP.NE.AND UP1, UPT, UR19, URZ, UPT ;  /* 0x000000ff1300728c */ /* 0x000fc8000bf25270 */
[----:B------:R-:W-:Y:S01]  /*1fb0*/  PLOP3.LUT P0, PT, PT, PT, UP0, 0x80, 0x8 ;  /* 0x000000000008781c */ /* 0x000fe20003f0f008 */
[----:B------:R-:W-:-:S04]  /*1fc0*/  UISETP.LT.U32.OR UP1, UPT, UR40, 0x2, !UP1 ;  /* 0x000000022800788c */ /* 0x000fc8000cf21470 */
[----:B------:R-:W-:Y:S01]  /*1fd0*/  @UP0 ULOP3.LUT UR40, UR40, 0xfffffffe, URZ, 0xc0, !UPT ;  /* 0xfffffffe28280892 */ /* 0x000fe2000f8ec0ff */
[----:B------:R-:W-:Y:S01]  /*1fe0*/  @UP0 UMOV UR19, 0x3 ;  /* 0x0000000300130882 */ /* 0x000fe20000000000 */
[----:B------:R-:W-:Y:S02]  /*1ff0*/  USEL UR56, URZ, 0x1, !UP1 ;  /* 0x00000001ff387887 */ /* 0x000fe4000c800000 */
[----:B------:R-:W-:Y:S02]  /*2000*/  @UP0 USHF.L.U32 UR19, UR19, UR40, URZ ;  /* 0x0000002813130299 */ /* 0x000fe400080006ff */
[----:B------:R-:W-:-:S04]  /*2010*/  USEL UR54, URZ, 0x2, !UP1 ;  /* 0x00000002ff367887 */ /* 0x000fc8000c800000 */
[----:B------:R-:W-:Y:S01]  /*2020*/  UIADD3 UR54, UPT, UPT, UR56, UR54, URZ ;  /* 0x0000003638367290 */ /* 0x000fe2000fffe0ff */
[----:B------:R-:W-:-:S05]  /*2030*/  @P0 IMAD.U32 R2, RZ, RZ, UR19 ;  /* 0x00000013ff020e24 */ /* 0x000fca000f8e00ff */
[----:B------:R-:W-:Y:S01]  /*2040*/  IMAD.U32 R9, RZ, RZ, UR54 ;  /* 0x00000036ff097e24 */ /* 0x000fe2000f8e00ff */
[----:B------:R-:W-:-:S07]  /*2050*/  @P0 PRMT R8, R2, 0x7610, R8 ;  /* 0x0000761002080816 */ /* 0x000fce0000000008 */
.L_x_13:
[----:B------:R-:W-:Y:S01]  /*2060*/  UMOV UR63, UR57 ;  /* 0x00000039003f7c82 */ /* 0x000fe20008000000 */
[----:B------:R-:W-:Y:S01]  /*2070*/  UMOV UR61, UR55 ;  /* 0x00000037003d7c82 */ /* 0x000fe20008000000 */
[----:B------:R-:W-:Y:S01]  /*2080*/  IMAD.U32 R16, RZ, RZ, UR62 ;  /* 0x0000003eff107e24 */ /* 0x000fe2000f8e00ff */
[----:B------:R-:W-:Y:S01]  /*2090*/  MOV R12, UR60 ;  /* 0x0000003c000c7c02 */ /* 0x000fe20008000f00 */
[----:B------:R-:W-:Y:S01]  /*20a0*/  IMAD.U32 R17, RZ, RZ, UR63 ;  /* 0x0000003fff117e24 */ /* 0x000fe2000f8e00ff */
[----:B------:R-:W-:Y:S01]  /*20b0*/  MOV R13, UR61 ;  /* 0x0000003d000d7c02 */ /* 0x000fe20008000f00 */
[----:B------:R-:W-:Y:S01]  /*20c0*/  UMOV UR40, URZ ;  /* 0x000000ff00287c82 */ /* 0x000fe20008000000 */
[----:B------:R-:W-:Y:S01]  /*20d0*/  UMOV UR19, 0xffffffff ;  /* 0xffffffff00137882 */ /* 0x000fe20000000000 */
[----:B------:R-:W-:Y:S05]  /*20e0*/  @P1 BRA P3, `(.L_x_14) ;  /* 0x0000001400f01947 */ /* 0x000fea0001800000 */
[----:B------:R-:W-:Y:S01]  /*20f0*/  IMAD.U32 R3, RZ, RZ, UR17 ;  /* 0x00000011ff037e24 */ /* 0x000fe2000f8e00ff */
[----:B------:R-:W-:Y:S01]  /*2100*/  ISETP.LE.U32.AND P0, PT, R16, UR24, PT ;  /* 0x0000001810007c0c */ /* 0x000fe2000bf03070 */
[----:B------:R-:W-:Y:S01]  /*2110*/  UMOV UR41, URZ ;  /* 0x000000ff00297c82 */ /* 0x000fe20008000000 */
[----:B------:R-:W-:Y:S01]  /*2120*/  UMOV UR40, URZ ;  /* 0x000000ff00287c82 */ /* 0x000fe20008000000 */
[----:B------:R-:W-:Y:S01]  /*2130*/  IMAD.MOV.U32 R14, RZ, RZ, RZ ;  /* 0x000000ffff0e7224 */ /* 0x000fe200078e00ff */
[----:B------:R-:W-:-:S13]  /*2140*/  ISETP.GE.U32.AND.EX P0, PT, R3, R17, PT, P0 ;  /* 0x000000110300720c */ /* 0x000fda0003f06100 */
[----:B------:R-:W-:Y:S05]  /*2150*/  @!P0 BRA `(.L_x_15) ;  /* 0x0000001000b48947 */ /* 0x000fea0003800000 */
[----:B------:R-:W-:Y:S02]  /*2160*/  VIADD R2, R7, 0x20 ;  /* 0x0000002007027836 */ /* 0x000fe40000000000 */
[----:B------:R-:W-:Y:S02]  /*2170*/  IMAD.MOV.U32 R14, RZ, RZ, R7 ;  /* 0x000000ffff0e7224 */ /* 0x000fe400078e0007 */
[----:B-----5:R-:W-:Y:S01]  /*2180*/  IMAD.MOV.U32 R11, RZ, RZ, R6 ;  /* 0x000000ffff0b7224 */ /* 0x020fe200078e0006 */
[----:B------:R-:W-:Y:S02]  /*2190*/  ISETP.GE.AND P0, PT, R2, UR45, PT ;  /* 0x0000002d02007c0c */ /* 0x000fe4000bf06270 */
[----:B------:R-:W-:-:S11]  /*21a0*/  MOV R2, R5 ;  /* 0x0000000500027202 */ /* 0x000fd60000000f00 */
[----:B------:R-:W1:Y:S01]  /*21b0*/  @!P0 LDC.64 R18, c[0x0][0xbf0] ;  /* 0x0002fc00ff128b82 */ /* 0x000e620000000a00 */
[----:B------:R-:W-:Y:S02]  /*21c0*/  UIADD3 UR19, UP1, UPT, UR10, -0x1, URZ ;  /* 0xffffffff0a137890 */ /* 0x000fe4000ff3e0ff */
[----:B------:R-:W-:Y:S01]  /*21d0*/  UIADD3 UR12, UP0, UPT, UR12, -0x1, URZ ;  /* 0xffffffff0c0c7890 */ /* 0x000fe2000ff1e0ff */
[----:B------:R-:W-:Y:S01]  /*21e0*/  BSSY.RECONVERGENT B0, `(.L_x_16) ;  /* 0x0000051000007945 */ /* 0x000fe20003800200 */
[----:B------:R-:W-:Y:S01]  /*21f0*/  UIADD3.X UR40, UPT, UPT, UR11, -0x1, URZ, UP1, !UPT ;  /* 0xffffffff0b287890 */ /* 0x000fe20008ffe4ff */
[----:B-1----:R-:W-:-:S05]  /*2200*/  @!P0 IMAD.WIDE.U32 R18, R14, 0xc, R18 ;  /* 0x0000000c0e128825 */ /* 0x002fca00078e0012 */
[----:B------:R1:W5:Y:S04]  /*2210*/  @!P0 LDG.E R5, desc[UR50][R18.64+0x180] ;  /* 0x0001803212058981 */ /* 0x000368000c1e1900 */
[----:B------:R1:W5:Y:S01]  /*2220*/  @!P0 LDG.E R6, desc[UR50][R18.64+0x184] ;  /* 0x0001843212068981 */ /* 0x000362000c1e1900 */
[----:B------:R-:W-:Y:S01]  /*2230*/  ISETP.GE.AND P0, PT, R14, UR45, PT ;  /* 0x0000002d0e007c0c */ /* 0x000fe2000bf06270 */
[----:B------:R-:W-:Y:S01]  /*2240*/  UIADD3.X UR13, UPT, UPT, UR13, -0x1, URZ, UP0, !UPT ;  /* 0xffffffff0d0d7890 */ /* 0x000fe200087fe4ff */
[----:B------:R-:W-:Y:S01]  /*2250*/  HFMA2 R17, -RZ, RZ, 0, 0 ;  /* 0x00000000ff117431 */ /* 0x000fe200000001ff */
[----:B------:R-:W-:-:S10]  /*2260*/  MOV R16, 0x7fffffff ;  /* 0x7fffffff00107802 */ /* 0x000fd40000000f00 */
[----:B------:R-:W-:Y:S05]  /*2270*/  @P0 BRA `(.L_x_17) ;  /* 0x00000004001c0947 */ /* 0x000fea0003800000 */
[C---:B------:R-:W-:Y:S01]  /*2280*/  IADD3 R3, P1, PT, R2.reuse, UR12, RZ ;  /* 0x0000000c02037c10 */ /* 0x040fe2000ff3e0ff */
[----:B------:R-:W-:Y:S01]  /*2290*/  UIADD3 UR10, UPT, UPT, URZ, -UR65, URZ ;  /* 0x80000041ff0a7290 */ /* 0x000fe2000fffe0ff */
[----:B------:R-:W-:Y:S01]  /*22a0*/  IADD3 R13, P0, PT, R11, UR19, RZ ;  /* 0x000000130b0d7c10 */ /* 0x000fe2000ff1e0ff */
[----:B------:R-:W-:Y:S01]  /*22b0*/  UMOV UR54, URZ ;  /* 0x000000ff00367c82 */ /* 0x000fe20008000000 */
[----:B------:R-:W-:Y:S01]  /*22c0*/  LEA.HI.X.SX32 R2, R2, UR13, 0x1, P1 ;  /* 0x0000000d02027c11 */ /* 0x000fe200088f0eff */
[----:B------:R-:W-:Y:S01]  /*22d0*/  UIMAD UR10, UR10, UR48, URZ ;  /* 0x000000300a0a72a4 */ /* 0x000fe2000f8e02ff */
[----:B------:R-:W-:Y:S01]  /*22e0*/  IADD3 R22, P1, PT, R3, UR9, RZ ;  /* 0x0000000903167c10 */ /* 0x000fe2000ff3e0ff */
[----:B------:R-:W-:Y:S01]  /*22f0*/  UMOV UR55, UR65 ;  /* 0x0000004100377c82 */ /* 0x000fe20008000000 */
[----:B------:R-:W-:Y:S01]  /*2300*/  LEA.HI.X.SX32 R12, R11, UR40, 0x1, P0 ;  /* 0x000000280b0c7c11 */ /* 0x000fe200080f0eff */
[----:B------:R-:W-:Y:S01]  /*2310*/  UIMAD.WIDE.U32 UR10, UR65, UR10, UR54 ;  /* 0x0000000a410a72a5 */ /* 0x000fe2000f8e0036 */
[----:B------:R-:W-:Y:S01]  /*2320*/  IADD3 R16, P0, PT, R13, UR7, RZ ;  /* 0x000000070d107c10 */ /* 0x000fe2000ff1e0ff */
[----:B------:R-:W-:-:S04]  /*2330*/  IMAD.X R11, RZ, RZ, R2, P1 ;  /* 0x000000ffff0b7224 */ /* 0x000fc800008e0602 */
[----:B------:R-:W-:Y:S02]  /*2340*/  IMAD.X R15, RZ, RZ, R12, P0 ;  /* 0x000000ffff0f7224 */ /* 0x000fe400000e060c */
[----:B------:R-:W-:-:S04]  /*2350*/  IMAD.WIDE.U32 R20, R11, UR14, RZ ;  /* 0x0000000e0b147c25 */ /* 0x000fc8000f8e00ff */
[----:B-1----:R-:W-:-:S04]  /*2360*/  IMAD.WIDE.U32 R18, R15, UR4, RZ ;  /* 0x000000040f127c25 */ /* 0x002fc8000f8e00ff */
[----:B------:R-:W-:-:S04]  /*2370*/  IMAD.WIDE.U32 R20, P1, R22, UR15, R20 ;  /* 0x0000000f16147c25 */ /* 0x000fc8000f820014 */
[----:B------:R-:W-:-:S04]  /*2380*/  IMAD.WIDE.U32 R22, R22, UR14, RZ ;  /* 0x0000000e16167c25 */ /* 0x000fc8000f8e00ff */
[----:B------:R-:W-:-:S04]  /*2390*/  IMAD.WIDE.U32 R18, P0, R16, UR5, R18 ;  /* 0x0000000510127c25 */ /* 0x000fc8000f800012 */
[----:B------:R-:W-:-:S04]  /*23a0*/  IMAD.WIDE.U32 R16, R16, UR4, RZ ;  /* 0x0000000410107c25 */ /* 0x000fc8000f8e00ff */
[----:B------:R-:W-:Y:S01]  /*23b0*/  IMAD.X R25, RZ, RZ, RZ, P1 ;  /* 0x000000ffff197224 */ /* 0x000fe200008e06ff */
[----:B------:R-:W-:Y:S01]  /*23c0*/  IADD3 RZ, P1, PT, R23, R20, RZ ;  /* 0x0000001417ff7210 */ /* 0x000fe20007f3e0ff */
[----:B------:R-:W-:Y:S02]  /*23d0*/  IMAD.MOV.U32 R24, RZ, RZ, R21 ;  /* 0x000000ffff187224 */ /* 0x000fe400078e0015 */
[----:B------:R-:W-:Y:S01]  /*23e0*/  IMAD.X R23, RZ, RZ, RZ, P0 ;  /* 0x000000ffff177224 */ /* 0x000fe200000e06ff */
[----:B------:R-:W-:Y:S01]  /*23f0*/  IADD3 RZ, P0, PT, R17, R18, RZ ;  /* 0x0000001211ff7210 */ /* 0x000fe20007f1e0ff */
[----:B------:R-:W-:Y:S02]  /*2400*/  IMAD.MOV.U32 R22, RZ, RZ, R19 ;  /* 0x000000ffff167224 */ /* 0x000fe400078e0013 */
[----:B------:R-:W-:Y:S01]  /*2410*/  IMAD.WIDE.U32.X R24, R11, UR15, R24, P1 ;  /* 0x0000000f0b187c25 */ /* 0x000fe200088e0418 */
[----:B------:R-:W-:-:S03]  /*2420*/  PLOP3.LUT P1, PT, PT, PT, UP3, 0x80, 0x8 ;  /* 0x000000000008781c */ /* 0x000fc60003f2f038 */
[----:B------:R-:W-:Y:S01]  /*2430*/  IMAD.WIDE.U32.X R22, R15, UR5, R22, P0 ;  /* 0x000000050f167c25 */ /* 0x000fe200080e0416 */
[----:B------:R-:W-:Y:S02]  /*2440*/  PLOP3.LUT P0, PT, PT, PT, UP2, 0x80, 0x8 ;  /* 0x000000000008781c */ /* 0x000fe40003f0f028 */
[----:B------:R-:W-:Y:S02]  /*2450*/  SEL R3, R3, R24, !P1 ;  /* 0x0000001803037207 */ /* 0x000fe40004800000 */
[----:B------:R-:W-:Y:S02]  /*2460*/  SEL R2, R2, R25, !P1 ;  /* 0x0000001902027207 */ /* 0x000fe40004800000 */
[----:B------:R-:W-:Y:S02]  /*2470*/  SEL R13, R13, R22, !P0 ;  /* 0x000000160d0d7207 */ /* 0x000fe40004000000 */
[----:B------:R-:W-:Y:S02]  /*2480*/  SEL R12, R12, R23, !P0 ;  /* 0x000000170c0c7207 */ /* 0x000fe40004000000 */
[----:B------:R-:W-:-:S02]  /*2490*/  SHF.R.U64 R3, R3, UR8, R2 ;  /* 0x0000000803037c19 */ /* 0x000fc40008001202 */
[----:B------:R-:W-:Y:S02]  /*24a0*/  SHF.R.U64 R13, R13, UR6, R12 ;  /* 0x000000060d0d7c19 */ /* 0x000fe4000800120c */
[----:B------:R-:W-:Y:S02]  /*24b0*/  IADD3 R11, PT, PT, R4, -0x1, R3 ;  /* 0xffffffff040b7810 */ /* 0x000fe40007ffe003 */
[----:B------:R-:W-:Y:S02]  /*24c0*/  IADD3 R3, PT, PT, R0, -0x1, R13 ;  /* 0xffffffff00037810 */ /* 0x000fe40007ffe00d */
[----:B------:R-:W-:Y:S02]  /*24d0*/  IABS R2, R4 ;  /* 0x0000000400027213 */ /* 0x000fe40000000000 */
[----:B------:R-:W-:Y:S02]  /*24e0*/  IABS R13, R11 ;  /* 0x0000000b000d7213 */ /* 0x000fe40000000000 */
[----:B------:R-:W-:Y:S01]  /*24f0*/  IABS R12, R3 ;  /* 0x00000003000c7213 */ /* 0x000fe20000000000 */
[----:B------:R-:W-:Y:S01]  /*2500*/  IMAD.MOV R2, RZ, RZ, -R2 ;  /* 0x000000ffff027224 */ /* 0x000fe200078e0a02 */
[----:B------:R-:W-:Y:S01]  /*2510*/  ISETP.GE.AND P4, PT, R11, RZ, PT ;  /* 0x000000ff0b00720c */ /* 0x000fe20003f86270 */
[----:B------:R-:W-:Y:S01]  /*2520*/  IMAD.HI.U32 R16, R13, UR11, RZ ;  /* 0x0000000b0d107c27 */ /* 0x000fe2000f8e00ff */
[----:B------:R-:W-:-:S03]  /*2530*/  ISETP.GE.AND P3, PT, R3, RZ, PT ;  /* 0x000000ff0300720c */ /* 0x000fc60003f66270 */
[----:B------:R-:W-:-:S04]  /*2540*/  IMAD.HI.U32 R15, R12, UR53, RZ ;  /* 0x000000350c0f7c27 */ /* 0x000fc8000f8e00ff */
[----:B------:R-:W-:Y:S02]  /*2550*/  IMAD R2, R16, R2, R13 ;  /* 0x0000000210027224 */ /* 0x000fe400078e020d */
[----:B------:R-:W-:Y:S02]  /*2560*/  IMAD R13, R15, UR46, R12 ;  /* 0x0000002e0f0d7c24 */ /* 0x000fe4000f8e020c */
[----:B------:R-:W-:Y:S01]  /*2570*/  IMAD.U32 R12, RZ, RZ, UR52 ;  /* 0x00000034ff0c7e24 */ /* 0x000fe2000f8e00ff */
[----:B------:R-:W-:Y:S02]  /*2580*/  ISETP.LT.U32.AND P1, PT, R2, UR48, PT ;  /* 0x0000003002007c0c */ /* 0x000fe4000bf21070 */
[----:B------:R-:W-:-:S11]  /*2590*/  ISETP.LT.U32.AND P0, PT, R13, UR47, PT ;  /* 0x0000002f0d007c0c */ /* 0x000fd6000bf01070 */
[----:B------:R-:W-:Y:S02]  /*25a0*/  @!P1 VIADD R2, R2, -UR48 ;  /* 0x8000003002029c36 */ /* 0x000fe40008000000 */
[----:B------:R-:W-:-:S03]  /*25b0*/  @!P0 VIADD R13, R13, -UR47 ;  /* 0x8000002f0d0d8c36 */ /* 0x000fc60008000000 */
[----:B------:R-:W-:Y:S02]  /*25c0*/  ISETP.LT.U32.AND P1, PT, R2, UR48, PT ;  /* 0x0000003002007c0c */ /* 0x000fe4000bf21070 */
[----:B------:R-:W-:-:S11]  /*25d0*/  ISETP.LT.U32.AND P0, PT, R13, UR47, PT ;  /* 0x0000002f0d007c0c */ /* 0x000fd6000bf01070 */
[----:B------:R-:W-:Y:S01]  /*25e0*/  @!P1 VIADD R2, R2, -UR48 ;  /* 0x8000003002029c36 */ /* 0x000fe20008000000 */
[----:B------:R-:W-:Y:S01]  /*25f0*/  PLOP3.LUT P1, PT, PT, PT, UP6, 0x80, 0x8 ;  /* 0x000000000008781c */ /* 0x000fe20003f2f068 */
[----:B------:R-:W-:Y:S01]  /*2600*/  @!P0 VIADD R13, R13, -UR47 ;  /* 0x8000002f0d0d8c36 */ /* 0x000fe20008000000 */
[----:B------:R-:W-:Y:S01]  /*2610*/  PLOP3.LUT P0, PT, PT, PT, UP5, 0x80, 0x8 ;  /* 0x000000000008781c */ /* 0x000fe20003f0f058 */
[----:B------:R-:W-:Y:S02]  /*2620*/  IMAD.MOV.U32 R15, RZ, RZ, R2 ;  /* 0x000000ffff0f7224 */ /* 0x000fe400078e0002 */
[----:B------:R-:W-:Y:S02]  /*2630*/  IMAD.U32 R2, RZ, RZ, UR49 ;  /* 0x00000031ff027e24 */ /* 0x000fe4000f8e00ff */
[----:B------:R-:W-:Y:S02]  /*2640*/  @!P4 IMAD.MOV R15, RZ, RZ, -R15 ;  /* 0x000000ffff0fc224 */ /* 0x000fe400078e0a0f */
[----:B------:R-:W-:-:S03]  /*2650*/  @!P3 IMAD.MOV R13, RZ, RZ, -R13 ;  /* 0x000000ffff0db224 */ /* 0x000fc600078e0a0d */
[----:B------:R-:W-:Y:S02]  /*2660*/  SEL R12, R12, R15, !P1 ;  /* 0x0000000f0c0c7207 */ /* 0x000fe40004800000 */
[----:B------:R-:W-:Y:S02]  /*2670*/  SEL R2, R2, R13, !P0 ;  /* 0x0000000d02027207 */ /* 0x000fe40004000000 */
[----:B------:R-:W-:Y:S01]  /*2680*/  PLOP3.LUT P0, PT, PT, PT, UP4, 0x80, 0x8 ;  /* 0x000000000008781c */ /* 0x000fe20003f0f048 */
[----:B------:R-:W-:Y:S02]  /*2690*/  IMAD.IADD R11, R11, 0x1, -R12 ;  /* 0x000000010b0b7824 */ /* 0x000fe400078e0a0c */
[----:B------:R-:W-:-:S04]  /*26a0*/  IMAD.IADD R2, R3, 0x1, -R2 ;  /* 0x0000000103027824 */ /* 0x000fc800078e0a02 */
[----:B------:R-:W-:Y:S01]  /*26b0*/  IMAD R16, R11, R2, RZ ;  /* 0x000000020b107224 */ /* 0x000fe200078e02ff */
[----:B------:R-:W-:-:S04]  /*26c0*/  SEL R12, R2, R11, !P0 ;  /* 0x0000000b020c7207 */ /* 0x000fc80004000000 */
[----:B------:R-:W-:Y:S02]  /*26d0*/  SHF.R.S32.HI R13, RZ, 0x1f, R12 ;  /* 0x0000001fff0d7819 */ /* 0x000fe4000001140c */
[----:B------:R-:W-:Y:S02]  /*26e0*/  SHF.R.S32.HI R17, RZ, 0x1f, R16 ;  /* 0x0000001fff117819 */ /* 0x000fe40000011410 */
.L_x_17:
[----:B------:R-:W-:Y:S05]  /*26f0*/  BSYNC.RECONVERGENT B0 ;  /* 0x0000000000007941 */ /* 0x000fea0003800200 */
.L_x_16:
[----:B------:R-:W2:Y:S01]  /*2700*/  SHFL.UP PT, R3, R16, 0x1, RZ ;  /* 0x0420000010037989 */ /* 0x000ea200000e00ff */
[C---:B------:R-:W-:Y:S02]  /*2710*/  ISETP.NE.AND P6, PT, R7.reuse, RZ, PT ;  /* 0x000000ff0700720c */ /* 0x040fe40003fc5270 */
[C---:B------:R-:W-:Y:S01]  /*2720*/  ISETP.GE.U32.AND P1, PT, R7.reuse, 0x2, PT ;  /* 0x000000020700780c */ /* 0x040fe20003f26070 */
[----:B------:R-:W3:Y:S01]  /*2730*/  SHFL.UP PT, R2, R17, 0x1, RZ ;  /* 0x0420000011027989 */ /* 0x000ee200000e00ff */
[C---:B------:R-:W-:Y:S02]  /*2740*/  ISETP.GE.U32.AND P3, PT, R7.reuse, 0x4, PT ;  /* 0x000000040700780c */ /* 0x040fe40003f66070 */
[C---:B------:R-:W-:Y:S02]  /*2750*/  ISETP.GE.U32.AND P4, PT, R7.reuse, 0x8, PT ;  /* 0x000000080700780c */ /* 0x040fe40003f86070 */
[----:B------:R-:W-:Y:S02]  /*2760*/  ISETP.GE.U32.AND P5, PT, R7, 0x10, PT ;  /* 0x000000100700780c */ /* 0x000fe40003fa6070 */
[----:B--2---:R-:W-:-:S02]  /*2770*/  SEL R3, R3, RZ, P6 ;  /* 0x000000ff03037207 */ /* 0x004fc40003000000 */
[----:B---3--:R-:W-:Y:S02]  /*2780*/  SEL R2, R2, RZ, P6 ;  /* 0x000000ff02027207 */ /* 0x008fe40003000000 */
[----:B------:R-:W-:-:S05]  /*2790*/  IADD3 R3, P0, PT, R3, R16, RZ ;  /* 0x0000001003037210 */ /* 0x000fca0007f1e0ff */
[----:B------:R-:W-:Y:S01]  /*27a0*/  IMAD.X R2, R2, 0x1, R17, P0 ;  /* 0x0000000102027824 */ /* 0x000fe200000e0611 */
[----:B-1----:R-:W1:Y:S04]  /*27b0*/  SHFL.UP PT, R18, R3, 0x2, RZ ;  /* 0x0440000003127989 */ /* 0x002e6800000e00ff */
[----:B------:R-:W2:Y:S01]  /*27c0*/  SHFL.UP PT, R11, R2, 0x2, RZ ;  /* 0x04400000020b7989 */ /* 0x000ea200000e00ff */
[----:B-1----:R-:W-:-:S04]  /*27d0*/  SEL R18, R18, RZ, P1 ;  /* 0x000000ff12127207 */ /* 0x002fc80000800000 */
[----:B------:R-:W-:Y:S02]  /*27e0*/  IADD3 R18, P0, PT, R18, R3, RZ ;  /* 0x0000000312127210 */ /* 0x000fe40007f1e0ff */
[----:B--2---:R-:W-:-:S03]  /*27f0*/  SEL R11, R11, RZ, P1 ;  /* 0x000000ff0b0b7207 */ /* 0x004fc60000800000 */
[----:B------:R-:W1:Y:S02]  /*2800*/  SHFL.UP PT, R15, R18, 0x4, RZ ;  /* 0x04800000120f7989 */ /* 0x000e6400000e00ff */
[----:B------:R-:W-:-:S05]  /*2810*/  IMAD.X R11, R11, 0x1, R2, P0 ;  /* 0x000000010b0b7824 */ /* 0x000fca00000e0602 */
        /* <DEDUP_REMOVED lines=9> */
[----:B--2---:R-:W-:-:S05]  /*28b0*/  SEL R3, R3, RZ, P4 ;  /* 0x000000ff03037207 */ /* 0x004fca0002000000 */
[----:B------:R-:W-:Y:S02]  /*28c0*/  IMAD.X R11, R3, 0x1, R2, P0 ;  /* 0x00000001030b7824 */ /* 0x000fe400000e0602 */
[----:B------:R-:W1:Y:S01]  /*28d0*/  SHFL.UP PT, R3, R18, 0x10, RZ ;  /* 0x0600000012037989 */ /* 0x000e6200000e00ff */
[----:B------:R-:W-:-:S03]  /*28e0*/  IMAD.U32 R2, RZ, RZ, UR17 ;  /* 0x00000011ff027e24 */ /* 0x000fc6000f8e00ff */
[----:B------:R-:W2:Y:S01]  /*28f0*/  SHFL.UP PT, R22, R11, 0x10, RZ ;  /* 0x060000000b167989 */ /* 0x000ea200000e00ff */
[----:B-1----:R-:W-:Y:S02]  /*2900*/  SEL R3, R3, RZ, P5 ;  /* 0x000000ff03037207 */ /* 0x002fe40002800000 */
[----:B--2---:R-:W-:Y:S02]  /*2910*/  SEL R22, R22, RZ, P5 ;  /* 0x000000ff16167207 */ /* 0x004fe40002800000 */
[----:B------:R-:W-:-:S05]  /*2920*/  IADD3 R20, P0, PT, R3, R18, RZ ;  /* 0x0000001203147210 */ /* 0x000fca0007f1e0ff */
[----:B------:R-:W-:Y:S01]  /*2930*/  IMAD.X R19, R22, 0x1, R11, P0 ;  /* 0x0000000116137824 */ /* 0x000fe200000e060b */
[----:B------:R-:W-:Y:S01]  /*2940*/  ISETP.LE.U32.AND P0, PT, R20, UR24, PT ;  /* 0x0000001814007c0c */ /* 0x000fe2000bf03070 */
[----:B------:R-:W-:Y:S02]  /*2950*/  IMAD.MOV.U32 R18, RZ, RZ, R20 ;  /* 0x000000ffff127224 */ /* 0x000fe400078e0014 */
[----:B------:R-:W-:Y:S01]  /*2960*/  IMAD.MOV.U32 R15, RZ, RZ, R19 ;  /* 0x000000ffff0f7224 */ /* 0x000fe200078e0013 */
[----:B------:R-:W-:Y:S02]  /*2970*/  ISETP.GE.U32.AND.EX P0, PT, R2, R19, PT, P0 ;  /* 0x000000130200720c */ /* 0x000fe40003f06100 */
[----:B------:R-:W-:-:S11]  /*2980*/  CS2R R2, SRZ ;  /* 0x0000000000027805 */ /* 0x000fd6000001ff00 */
[----:B------:R-:W-:-:S04]  /*2990*/  VOTE.ANY R21, PT, !P0 ;  /* 0x0000000000157806 */ /* 0x000fc800040e0100 */
[----:B------:R-:W-:-:S13]  /*29a0*/  ISETP.NE.AND P0, PT, R21, RZ, PT ;  /* 0x000000ff1500720c */ /* 0x000fda0003f05270 */
[----:B------:R-:W-:Y:S05]  /*29b0*/  @P0 BRA `(.L_x_18) ;  /* 0x0000000800500947 */ /* 0x000fea0003800000 */
[----:B------:R-:W1:Y:S01]  /*29c0*/  LDC R11, c[0x0][0xbe0] ;  /* 0x0002f800ff0b7b82 */ /* 0x000e620000000800 */
[----:B------:R-:W-:Y:S01]  /*29d0*/  LOP3.LUT R10, R10, 0xfffffffe, RZ, 0xc0, !PT ;  /* 0xfffffffe0a0a7812 */ /* 0x000fe200078ec0ff */
[----:B------:R-:W2:Y:S01]  /*29e0*/  LDCU UR45, c[0x0][0xbe8] ;  /* 0x00017d00ff2d77ac */ /* 0x000ea20008000800 */
[----:B------:R-:W3:Y:S01]  /*29f0*/  LDCU.64 UR10, c[0x0][0xba8] ;  /* 0x00017500ff0a77ac */ /* 0x000ee20008000a00 */
[----:B------:R-:W4:Y:S01]  /*2a00*/  LDCU.64 UR8, c[0x0][0xbb0] ;  /* 0x00017600ff0877ac */ /* 0x000f220008000a00 */
[----:B------:R-:W1:Y:S02]  /*2a10*/  LDCU.128 UR4, c[0x0][0xbc0] ;  /* 0x00017800ff0477ac */ /* 0x000e640008000c00 */
[----:B-1----:R-:W-:-:S13]  /*2a20*/  ISETP.NE.AND P0, PT, R11, 0x1, PT ;  /* 0x000000010b00780c */ /* 0x002fda0003f05270 */
[----:B--234-:R-:W-:-:S07]  /*2a30*/  @P0 LOP3.LUT R10, R10, 0x1, RZ, 0xfc, !PT ;  /* 0x000000010a0a0812 */ /* 0x01cfce00078efcff */
.L_x_21:
[C---:B------:R-:W-:Y:S01]  /*2a40*/  VIADD R2, R14.reuse, 0x40 ;  /* 0x000000400e027836 */ /* 0x040fe20000000000 */
[----:B-----5:R-:W-:Y:S01]  /*2a50*/  MOV R18, R5 ;  /* 0x0000000500127202 */ /* 0x020fe20000000f00 */
[----:B------:R-:W-:Y:S02]  /*2a60*/  VIADD R14, R14, 0x20 ;  /* 0x000000200e0e7836 */ /* 0x000fe40000000000 */
[----:B------:R-:W-:Y:S01]  /*2a70*/  IMAD.MOV.U32 R15, RZ, RZ, R6 ;  /* 0x000000ffff0f7224 */ /* 0x000fe200078e0006 */
[----:B------:R-:W-:-:S13]  /*2a80*/  ISETP.GE.AND P0, PT, R2, UR45, PT ;  /* 0x0000002d02007c0c */ /* 0x000fda000bf06270 */
[----:B------:R-:W1:Y:S01]  /*2a90*/  @!P0 LDC.64 R22, c[0x0][0xbf0] ;  /* 0x0002fc00ff168b82 */ /* 0x000e620000000a00 */
[----:B------:R2:W3:Y:S01]  /*2aa0*/  SHFL.IDX PT, R2, R19, 0x1f, 0x1f ;  /* 0x03e01f0013027f89 */ /* 0x0004e200000e0000 */
[----:B------:R-:W-:Y:S01]  /*2ab0*/  BSSY.RECONVERGENT B0, `(.L_x_19) ;  /* 0x000005e000007945 */ /* 0x000fe20003800200 */
[----:B------:R-:W-:Y:S02]  /*2ac0*/  HFMA2 R17, -RZ, RZ, 0, 0 ;  /* 0x00000000ff117431 */ /* 0x000fe400000001ff */
[----:B------:R2:W4:Y:S01]  /*2ad0*/  SHFL.IDX PT, R3, R20, 0x1f, 0x1f ;  /* 0x03e01f0014037f89 */ /* 0x00052200000e0000 */
[----:B-1----:R-:W-:-:S05]  /*2ae0*/  @!P0 IMAD.WIDE.U32 R22, R14, 0xc, R22 ;  /* 0x0000000c0e168825 */ /* 0x002fca00078e0016 */
[----:B------:R2:W5:Y:S04]  /*2af0*/  @!P0 LDG.E R5, desc[UR50][R22.64+0x180] ;  /* 0x0001803216058981 */ /* 0x000568000c1e1900 */
[----:B------:R2:W5:Y:S01]  /*2b00*/  @!P0 LDG.E R6, desc[UR50][R22.64+0x184] ;  /* 0x0001843216068981 */ /* 0x000562000c1e1900 */
[----:B------:R-:W-:Y:S02]  /*2b10*/  ISETP.GE.AND P0, PT, R14, UR45, PT ;  /* 0x0000002d0e007c0c */ /* 0x000fe4000bf06270 */
[----:B------:R-:W-:-:S11]  /*2b20*/  MOV R16, 0x7fffffff ;  /* 0x7fffffff00107802 */ /* 0x000fd60000000f00 */
[----:B---34-:R-:W-:Y:S05]  /*2b30*/  @P0 BRA `(.L_x_20) ;  /* 0x0000000400540947 */ /* 0x018fea0003800000 */
[----:B------:R-:W-:-:S04]  /*2b40*/  IADD3 R13, P0, PT, R18, UR12, RZ ;  /* 0x0000000c120d7c10 */ /* 0x000fc8000ff1e0ff */
[----:B------:R-:W-:Y:S02]  /*2b50*/  LEA.HI.X.SX32 R12, R18, UR13, 0x1, P0 ;  /* 0x0000000d120c7c11 */ /* 0x000fe400080f0eff */
[----:B------:R-:W-:-:S04]  /*2b60*/  IADD3 R18, P0, PT, R15, UR19, RZ ;  /* 0x000000130f127c10 */ /* 0x000fc8000ff1e0ff */
[----:B------:R-:W-:Y:S02]  /*2b70*/  LEA.HI.X.SX32 R17, R15, UR40, 0x1, P0 ;  /* 0x000000280f117c11 */ /* 0x000fe400080f0eff */
[----:B------:R-:W-:-:S05]  /*2b80*/  IADD3 R16, P0, PT, R13, UR9, RZ ;  /* 0x000000090d107c10 */ /* 0x000fca000ff1e0ff */
[----:B------:R-:W-:Y:S01]  /*2b90*/  IMAD.X R15, RZ, RZ, R12, P0 ;  /* 0x000000ffff0f7224 */ /* 0x000fe200000e060c */
[----:B--2---:R-:W-:Y:S01]  /*2ba0*/  IADD3 R20, P0, PT, R18, UR7, RZ ;  /* 0x0000000712147c10 */ /* 0x004fe2000ff1e0ff */
[----:B------:R-:W-:-:S04]  /*2bb0*/  IMAD.WIDE.U32 R28, R16, UR10, RZ ;  /* 0x0000000a101c7c25 */ /* 0x000fc8000f8e00ff */
[----:B------:R-:W-:-:S04]  /*2bc0*/  IMAD.WIDE.U32 R26, R15, UR10, RZ ;  /* 0x0000000a0f1a7c25 */ /* 0x000fc8000f8e00ff */
[----:B------:R-:W-:Y:S02]  /*2bd0*/  IMAD.X R19, RZ, RZ, R17, P0 ;  /* 0x000000ffff137224 */ /* 0x000fe400000e0611 */
[----:B------:R-:W-:-:S04]  /*2be0*/  IMAD.WIDE.U32 R26, P0, R16, UR11, R26 ;  /* 0x0000000b101a7c25 */ /* 0x000fc8000f80001a */
[----:B------:R-:W-:-:S04]  /*2bf0*/  IMAD.WIDE.U32 R22, R19, UR4, RZ ;  /* 0x0000000413167c25 */ /* 0x000fc8000f8e00ff */
[----:B------:R-:W-:Y:S02]  /*2c00*/  IMAD.X R25, RZ, RZ, RZ, P0 ;  /* 0x000000ffff197224 */ /* 0x000fe400000e06ff */
[----:B------:R-:W-:-:S04]  /*2c10*/  IMAD.WIDE.U32 R22, P0, R20, UR5, R22 ;  /* 0x0000000514167c25 */ /* 0x000fc8000f800016 */
[----:B------:R-:W-:Y:S01]  /*2c20*/  IMAD.X R21, RZ, RZ, RZ, P0 ;  /* 0x000000ffff157224 */ /* 0x000fe200000e06ff */
[----:B------:R-:W-:Y:S01]  /*2c30*/  IADD3 RZ, P0, PT, R29, R26, RZ ;  /* 0x0000001a1dff7210 */ /* 0x000fe20007f1e0ff */
[----:B------:R-:W-:Y:S02]  /*2c40*/  IMAD.MOV.U32 R24, RZ, RZ, R27 ;  /* 0x000000ffff187224 */ /* 0x000fe400078e001b */
[----:B------:R-:W-:-:S04]  /*2c50*/  IMAD.WIDE.U32 R26, R20, UR4, RZ ;  /* 0x00000004141a7c25 */ /* 0x000fc8000f8e00ff */
[----:B------:R-:W-:Y:S01]  /*2c60*/  IMAD.WIDE.U32.X R24, R15, UR11, R24, P0 ;  /* 0x0000000b0f187c25 */ /* 0x000fe200080e0418 */
[----:B------:R-:W-:-:S03]  /*2c70*/  IADD3 RZ, P0, PT, R27, R22, RZ ;  /* 0x000000161bff7210 */ /* 0x000fc60007f1e0ff */
[----:B------:R-:W-:-:S04]  /*2c80*/  IMAD.MOV.U32 R20, RZ, RZ, R23 ;  /* 0x000000ffff147224 */ /* 0x000fc800078e0017 */
[----:B------:R-:W-:Y:S01]  /*2c90*/  IMAD.WIDE.U32.X R20, R19, UR5, R20, P0 ;  /* 0x0000000513147c25 */ /* 0x000fe200080e0414 */
[----:B------:R-:W-:-:S04]  /*2ca0*/  ISETP.NE.U32.AND P0, PT, RZ, UR10, PT ;  /* 0x0000000aff007c0c */ /* 0x000fc8000bf05070 */
[----:B------:R-:W-:-:S04]  /*2cb0*/  ISETP.NE.AND.EX P0, PT, RZ, UR11, PT, P0 ;  /* 0x0000000bff007c0c */ /* 0x000fc8000bf05300 */
[----:B------:R-:W-:Y:S02]  /*2cc0*/  SEL R15, R13, R24, !P0 ;  /* 0x000000180d0f7207 */ /* 0x000fe40004000000 */
[----:B------:R-:W-:Y:S02]  /*2cd0*/  SEL R12, R12, R25, !P0 ;  /* 0x000000190c0c7207 */ /* 0x000fe40004000000 */
[----:B------:R-:W-:Y:S02]  /*2ce0*/  ISETP.NE.U32.AND P0, PT, RZ, UR4, PT ;  /* 0x00000004ff007c0c */ /* 0x000fe4000bf05070 */
[----:B------:R-:W-:Y:S02]  /*2cf0*/  SHF.R.U64 R15, R15, UR8, R12 ;  /* 0x000000080f0f7c19 */ /* 0x000fe4000800120c */
[----:B------:R-:W-:Y:S02]  /*2d00*/  ISETP.NE.AND.EX P0, PT, RZ, UR5, PT, P0 ;  /* 0x00000005ff007c0c */ /* 0x000fe4000bf05300 */
[----:B------:R-:W-:-:S02]  /*2d10*/  IADD3 R19, PT, PT, R4, -0x1, R15 ;  /* 0xffffffff04137810 */ /* 0x000fc40007ffe00f */
[----:B------:R-:W-:Y:S02]  /*2d20*/  SEL R13, R17, R21, !P0 ;  /* 0x00000015110d7207 */ /* 0x000fe40004000000 */
[----:B------:R-:W-:Y:S02]  /*2d30*/  IABS R17, R4 ;  /* 0x0000000400117213 */ /* 0x000fe40000000000 */
[----:B------:R-:W-:Y:S02]  /*2d40*/  SEL R18, R18, R20, !P0 ;  /* 0x0000001412127207 */ /* 0x000fe40004000000 */
[----:B------:R-:W1:Y:S01]  /*2d50*/  I2F.RP R22, R17 ;  /* 0x0000001100167306 */ /* 0x000e620000209400 */
[----:B------:R-:W-:Y:S02]  /*2d60*/  IABS R15, R19 ;  /* 0x00000013000f7213 */ /* 0x000fe40000000000 */
[----:B------:R-:W-:Y:S02]  /*2d70*/  IABS R12, R4 ;  /* 0x00000004000c7213 */ /* 0x000fe40000000000 */
[----:B------:R-:W-:-:S03]  /*2d80*/  SHF.R.U64 R13, R18, UR6, R13 ;  /* 0x00000006120d7c19 */ /* 0x000fc6000800120d */
[----:B------:R-:W-:Y:S01]  /*2d90*/  IMAD.MOV R12, RZ, RZ, -R12 ;  /* 0x000000ffff0c7224 */ /* 0x000fe200078e0a0c */
[----:B------:R-:W-:-:S04]  /*2da0*/  IADD3 R18, PT, PT, R0, -0x1, R13 ;  /* 0xffffffff00127810 */ /* 0x000fc80007ffe00d */
[----:B------:R-:W-:Y:S01]  /*2db0*/  IABS R13, R18 ;  /* 0x00000012000d7213 */ /* 0x000fe20000000000 */
[----:B-1----:R-:W1:Y:S02]  /*2dc0*/  MUFU.RCP R20, R22 ;  /* 0x0000001600147308 */ /* 0x002e640000001000 */
[----:B-1----:R-:W-:-:S06]  /*2dd0*/  VIADD R20, R20, 0xffffffe ;  /* 0x0ffffffe14147836 */ /* 0x002fcc0000000000 */
[----:B------:R-:W1:Y:S02]  /*2de0*/  F2I.FTZ.U32.TRUNC.NTZ R21, R20 ;  /* 0x0000001400157305 */ /* 0x000e64000021f000 */
[----:B-1----:R-:W-:Y:S02]  /*2df0*/  IMAD.MOV R16, RZ, RZ, -R21 ;  /* 0x000000ffff107224 */ /* 0x002fe400078e0a15 */
[----:B------:R-:W-:Y:S02]  /*2e00*/  IMAD.MOV.U32 R20, RZ, RZ, RZ ;  /* 0x000000ffff147224 */ /* 0x000fe400078e00ff */
[----:B------:R-:W-:Y:S01]  /*2e10*/  IMAD R23, R16, R17, RZ ;  /* 0x0000001110177224 */ /* 0x000fe200078e02ff */
[----:B------:R-:W-:-:S03]  /*2e20*/  IABS R16, R0 ;  /* 0x0000000000107213 */ /* 0x000fc60000000000 */
[----:B------:R-:W-:Y:S02]  /*2e30*/  IMAD.HI.U32 R23, R21, R23, R20 ;  /* 0x0000001715177227 */ /* 0x000fe400078e0014 */
[----:B------:R-:W1:Y:S04]  /*2e40*/  I2F.RP R21, R16 ;  /* 0x0000001000157306 */ /* 0x000e680000209400 */
[----:B------:R-:W-:-:S04]  /*2e50*/  IMAD.HI.U32 R23, R23, R15, RZ ;  /* 0x0000000f17177227 */ /* 0x000fc800078e00ff */
[----:B------:R-:W-:-:S05]  /*2e60*/  IMAD R20, R23, R12, R15 ;  /* 0x0000000c17147224 */ /* 0x000fca00078e020f */
[----:B------:R-:W-:Y:S01]  /*2e70*/  ISETP.GT.U32.AND P0, PT, R17, R20, PT ;  /* 0x000000141100720c */ /* 0x000fe20003f04070 */
[----:B-1----:R-:W1:-:S12]  /*2e80*/  MUFU.RCP R22, R21 ;  /* 0x0000001500167308 */ /* 0x002e580000001000 */
[----:B------:R-:W-:Y:S02]  /*2e90*/  @!P0 IMAD.IADD R20, R20, 0x1, -R17 ;  /* 0x0000000114148824 */ /* 0x000fe400078e0a11 */
[----:B-1----:R-:W-:-:S04]  /*2ea0*/  VIADD R22, R22, 0xffffffe ;  /* 0x0ffffffe16167836 */ /* 0x002fc80000000000 */
[----:B------:R-:W1:Y:S02]  /*2eb0*/  F2I.FTZ.U32.TRUNC.NTZ R23, R22 ;  /* 0x0000001600177305 */ /* 0x000e64000021f000 */
[----:B-1----:R-:W-:Y:S02]  /*2ec0*/  IMAD.MOV R12, RZ, RZ, -R23 ;  /* 0x000000ffff0c7224 */ /* 0x002fe400078e0a17 */
[----:B------:R-:W-:Y:S02]  /*2ed0*/  IMAD.MOV.U32 R22, RZ, RZ, RZ ;  /* 0x000000ffff167224 */ /* 0x000fe400078e00ff */
[----:B------:R-:W-:Y:S01]  /*2ee0*/  IMAD R15, R12, R16, RZ ;  /* 0x000000100c0f7224 */ /* 0x000fe200078e02ff */
[----:B------:R-:W-:-:S03]  /*2ef0*/  IABS R12, R0 ;  /* 0x00000000000c7213 */ /* 0x000fc60000000000 */
[----:B------:R-:W-:-:S04]  /*2f00*/  IMAD.HI.U32 R15, R23, R15, R22 ;  /* 0x0000000f170f7227 */ /* 0x000fc800078e0016 */
[----:B------:R-:W-:Y:S02]  /*2f10*/  IMAD.MOV R12, RZ, RZ, -R12 ;  /* 0x000000ffff0c7224 */ /* 0x000fe400078e0a0c */
[----:B------:R-:W-:-:S04]  /*2f20*/  IMAD.HI.U32 R15, R15, R13, RZ ;  /* 0x0000000d0f0f7227 */ /* 0x000fc800078e00ff */
[----:B------:R-:W-:-:S05]  /*2f30*/  IMAD R13, R15, R12, R13 ;  /* 0x0000000c0f0d7224 */ /* 0x000fca00078e020d */
[----:B------:R-:W-:-:S13]  /*2f40*/  ISETP.GT.U32.AND P0, PT, R16, R13, PT ;  /* 0x0000000d1000720c */ /* 0x000fda0003f04070 */
[----:B------:R-:W-:Y:S01]  /*2f50*/  @!P0 IMAD.IADD R13, R13, 0x1, -R16 ;  /* 0x000000010d0d8824 */ /* 0x000fe200078e0a10 */
[----:B------:R-:W-:-:S13]  /*2f60*/  ISETP.GT.U32.AND P0, PT, R17, R20, PT ;  /* 0x000000141100720c */ /* 0x000fda0003f04070 */
[----:B------:R-:W-:Y:S01]  /*2f70*/  @!P0 IMAD.IADD R20, R20, 0x1, -R17 ;  /* 0x0000000114148824 */ /* 0x000fe200078e0a11 */
[----:B------:R-:W-:-:S13]  /*2f80*/  ISETP.GT.U32.AND P0, PT, R16, R13, PT ;  /* 0x0000000d1000720c */ /* 0x000fda0003f04070 */
[----:B------:R-:W-:Y:S01]  /*2f90*/  @!P0 IMAD.IADD R13, R13, 0x1, -R16 ;  /* 0x000000010d0d8824 */ /* 0x000fe200078e0a10 */
[----:B------:R-:W-:-:S13]  /*2fa0*/  ISETP.GE.AND P0, PT, R19, RZ, PT ;  /* 0x000000ff1300720c */ /* 0x000fda0003f06270 */
[----:B------:R-:W-:Y:S01]  /*2fb0*/  @!P0 IMAD.MOV R20, RZ, RZ, -R20 ;  /* 0x000000ffff148224 */ /* 0x000fe200078e0a14 */
[----:B------:R-:W-:-:S13]  /*2fc0*/  ISETP.GE.AND P0, PT, R18, RZ, PT ;  /* 0x000000ff1200720c */ /* 0x000fda0003f06270 */
[----:B------:R-:W-:Y:S01]  /*2fd0*/  @!P0 IMAD.MOV R13, RZ, RZ, -R13 ;  /* 0x000000ffff0d8224 */ /* 0x000fe200078e0a0d */
[----:B------:R-:W-:-:S13]  /*2fe0*/  ISETP.NE.AND P0, PT, RZ, UR27, PT ;  /* 0x0000001bff007c0c */ /* 0x000fda000bf05270 */
[----:B------:R-:W-:Y:S02]  /*2ff0*/  @!P0 LOP3.LUT R20, RZ, UR27, RZ, 0x33, !PT ;  /* 0x0000001bff148c12 */ /* 0x000fe4000f8e33ff */
[----:B------:R-:W-:-:S03]  /*3000*/  ISETP.NE.AND P0, PT, RZ, UR26, PT ;  /* 0x0000001aff007c0c */ /* 0x000fc6000bf05270 */
[----:B------:R-:W-:-:S10]  /*3010*/  IMAD.IADD R16, R19, 0x1, -R20 ;  /* 0x0000000113107824 */ /* 0x000fd400078e0a14 */
[----:B------:R-:W-:Y:S02]  /*3020*/  @!P0 LOP3.LUT R13, RZ, UR26, RZ, 0x33, !PT ;  /* 0x0000001aff0d8c12 */ /* 0x000fe4000f8e33ff */
[----:B------:R-:W-:-:S03]  /*3030*/  ISETP.NE.AND P0, PT, R11, 0x1, PT ;  /* 0x000000010b00780c */ /* 0x000fc60003f05270 */
[----:B------:R-:W-:-:S05]  /*3040*/  IMAD.IADD R13, R18, 0x1, -R13 ;  /* 0x00000001120d7824 */ /* 0x000fca00078e0a0d */
[CC--:B------:R-:W-:Y:S01]  /*3050*/  SEL R12, R13.reuse, R16.reuse, !P0 ;  /* 0x000000100d0c7207 */ /* 0x0c0fe20004000000 */
[----:B------:R-:W-:-:S03]  /*3060*/  IMAD R16, R13, R16, RZ ;  /* 0x000000100d107224 */ /* 0x000fc600078e02ff */
[----:B------:R-:W-:Y:S02]  /*3070*/  SHF.R.S32.HI R13, RZ, 0x1f, R12 ;  /* 0x0000001fff0d7819 */ /* 0x000fe4000001140c */
[----:B------:R-:W-:Y:S02]  /*3080*/  SHF.R.S32.HI R17, RZ, 0x1f, R16 ;  /* 0x0000001fff117819 */ /* 0x000fe40000011410 */
.L_x_20:
[----:B------:R-:W-:Y:S05]  /*3090*/  BSYNC.RECONVERGENT B0 ;  /* 0x0000000000007941 */ /* 0x000fea0003800200 */
.L_x_19:
[----:B------:R-:W1:Y:S04]  /*30a0*/  SHFL.UP PT, R15, R16, 0x1, RZ ;  /* 0x04200000100f7989 */ /* 0x000e6800000e00ff */
[----:B--2---:R-:W2:Y:S01]  /*30b0*/  SHFL.UP PT, R20, R17, 0x1, RZ ;  /* 0x0420000011147989 */ /* 0x004ea200000e00ff */
[----:B-1----:R-:W-:Y:S02]  /*30c0*/  SEL R15, R15, RZ, P6 ;  /* 0x000000ff0f0f7207 */ /* 0x002fe40003000000 */
[----:B--2---:R-:W-:Y:S02]  /*30d0*/  SEL R20, R20, RZ, P6 ;  /* 0x000000ff14147207 */ /* 0x004fe40003000000 */
[----:B------:R-:W-:-:S05]  /*30e0*/  IADD3 R18, P0, PT, R15, R16, RZ ;  /* 0x000000100f127210 */ /* 0x000fca0007f1e0ff */
[----:B------:R-:W-:Y:S01]  /*30f0*/  IMAD.X R15, R20, 0x1, R17, P0 ;  /* 0x00000001140f7824 */ /* 0x000fe200000e0611 */
[----:B------:R-:W1:Y:S04]  /*3100*/  SHFL.UP PT, R19, R18, 0x2, RZ ;  /* 0x0440000012137989 */ /* 0x000e6800000e00ff */
[----:B------:R-:W2:Y:S01]  /*3110*/  SHFL.UP PT, R20, R15, 0x2, RZ ;  /* 0x044000000f147989 */ /* 0x000ea200000e00ff */
        /* <DEDUP_REMOVED lines=14> */
[----:B------:R-:W-:Y:S01]  /*3200*/  IADD3 R23, P0, PT, R15, R22, RZ ;  /* 0x000000160f177210 */ /* 0x000fe20007f1e0ff */
[----:B------:R-:W-:-:S04]  /*3210*/  IMAD.U32 R22, RZ, RZ, UR17 ;  /* 0x00000011ff167e24 */ /* 0x000fc8000f8e00ff */
[----:B------:R-:W-:Y:S02]  /*3220*/  IMAD.X R24, R18, 0x1, R21, P0 ;  /* 0x0000000112187824 */ /* 0x000fe400000e0615 */
[----:B------:R-:W1:Y:S04]  /*3230*/  SHFL.UP PT, R18, R23, 0x10, RZ ;  /* 0x0600000017127989 */ /* 0x000e6800000e00ff */
[----:B------:R-:W2:Y:S01]  /*3240*/  SHFL.UP PT, R15, R24, 0x10, RZ ;  /* 0x06000000180f7989 */ /* 0x000ea200000e00ff */
[----:B-1----:R-:W-:Y:S02]  /*3250*/  SEL R18, R18, RZ, P5 ;  /* 0x000000ff12127207 */ /* 0x002fe40002800000 */
[----:B--2---:R-:W-:Y:S02]  /*3260*/  SEL R15, R15, RZ, P5 ;  /* 0x000000ff0f0f7207 */ /* 0x004fe40002800000 */
[----:B------:R-:W-:-:S05]  /*3270*/  IADD3 R18, P0, PT, R18, R23, RZ ;  /* 0x0000001712127210 */ /* 0x000fca0007f1e0ff */
[----:B------:R-:W-:Y:S01]  /*3280*/  IMAD.X R15, R15, 0x1, R24, P0 ;  /* 0x000000010f0f7824 */ /* 0x000fe200000e0618 */
[----:B------:R-:W-:-:S05]  /*3290*/  IADD3 R20, P0, PT, R18, R3, RZ ;  /* 0x0000000312147210 */ /* 0x000fca0007f1e0ff */
[----:B------:R-:W-:Y:S01]  /*32a0*/  IMAD.X R19, R15, 0x1, R2, P0 ;  /* 0x000000010f137824 */ /* 0x000fe200000e0602 */
[----:B------:R-:W-:-:S04]  /*32b0*/  ISETP.LE.U32.AND P0, PT, R20, UR24, PT ;  /* 0x0000001814007c0c */ /* 0x000fc8000bf03070 */
[----:B------:R-:W-:-:S13]  /*32c0*/  ISETP.GE.U32.AND.EX P0, PT, R22, R19, PT, P0 ;  /* 0x000000131600720c */ /* 0x000fda0003f06100 */
[----:B------:R-:W-:-:S04]  /*32d0*/  VOTE.ANY R21, PT, !P0 ;  /* 0x0000000000157806 */ /* 0x000fc800040e0100 */
[----:B------:R-:W-:-:S13]  /*32e0*/  ISETP.NE.AND P0, PT, R21, RZ, PT ;  /* 0x000000ff1500720c */ /* 0x000fda0003f05270 */
[----:B------:R-:W-:Y:S05]  /*32f0*/  @!P0 BRA `(.L_x_21) ;  /* 0xfffffff400d08947 */ /* 0x000fea000383ffff */
.L_x_18:
[----:B------:R-:W1:Y:S08]  /*3300*/  BREV R11, R21 ;  /* 0x00000015000b7301 */ /* 0x000e700000000000 */
[----:B-1----:R-:W1:Y:S02]  /*3310*/  FLO.U32.SH R11, R11 ;  /* 0x0000000b000b7300 */ /* 0x002e6400000e0400 */
[----:B-1----:R-:W1:Y:S02]  /*3320*/  SHFL.IDX PT, R14, R14, R11, 0x1f ;  /* 0x00001f0b0e0e7589 */ /* 0x002e6400000e0000 */
[----:B-1----:R-:W-:-:S05]  /*3330*/  IMAD.IADD R19, R7, 0x1, R14 ;  /* 0x0000000107137824 */ /* 0x002fca00078e020e */
[----:B------:R-:W-:-:S13]  /*3340*/  ISETP.GE.AND P0, PT, R19, UR45, PT ;  /* 0x0000002d13007c0c */ /* 0x000fda000bf06270 */
[----:B------:R-:W1:Y:S02]  /*3350*/  @!P0 LDC.64 R22, c[0x0][0xbf0] ;  /* 0x0002fc00ff168b82 */ /* 0x000e640000000a00 */
[----:B-1----:R-:W-:-:S05]  /*3360*/  @!P0 IMAD.WIDE R22, R19, 0xc, R22 ;  /* 0x0000000c13168825 */ /* 0x002fca00078e0216 */
[----:B-----5:R1:W5:Y:S04]  /*3370*/  @!P0 LDG.E R5, desc[UR50][R22.64] ;  /* 0x0000003216058981 */ /* 0x020368000c1e1900 */
[----:B------:R1:W5:Y:S01]  /*3380*/  @!P0 LDG.E R6, desc[UR50][R22.64+0x4] ;  /* 0x0000043216068981 */ /* 0x000362000c1e1900 */
[----:B------:R-:W-:-:S03]  /*3390*/  IADD3 R18, P1, P0, R3, R18, -R16 ;  /* 0x0000001203127210 */ /* 0x000fc6000783e810 */
[----:B------:R-:W-:Y:S01]  /*33a0*/  SHFL.IDX PT, R16, R16, R11, 0x1f ;  /* 0x00001f0b10107589 */ /* 0x000fe200000e0000 */
[----:B------:R-:W-:-:S03]  /*33b0*/  IADD3.X R2, PT, PT, R2, R15, ~R17, P1, P0 ;  /* 0x0000000f02027210 */ /* 0x000fc60000fe0c11 */
[----:B------:R-:W2:Y:S04]  /*33c0*/  SHFL.IDX PT, R18, R18, R11, 0x1f ;  /* 0x00001f0b12127589 */ /* 0x000ea800000e0000 */
[----:B------:R-:W3:Y:S04]  /*33d0*/  SHFL.IDX PT, R2, R2, R11, 0x1f ;  /* 0x00001f0b02027589 */ /* 0x000ee800000e0000 */
[----:B------:R1:W4:Y:S04]  /*33e0*/  SHFL.IDX PT, R17, R17, R11, 0x1f ;  /* 0x00001f0b11117589 */ /* 0x00032800000e0000 */
[----:B------:R1:W1:Y:S04]  /*33f0*/  SHFL.IDX PT, R13, R13, R11, 0x1f ;  /* 0x00001f0b0d0d7589 */ /* 0x00026800000e0000 */
[----:B------:R1:W1:Y:S01]  /*3400*/  SHFL.IDX PT, R12, R12, R11, 0x1f ;  /* 0x00001f0b0c0c7589 */ /* 0x00026200000e0000 */
[----:B--2---:R-:W-:-:S02]  /*3410*/  R2UR UR41, R18 ;  /* 0x00000000122972ca */ /* 0x004fc400000e0000 */
[----:B---3--:R-:W-:-:S15]  /*3420*/  R2UR UR40, R2 ;  /* 0x00000000022872ca */ /* 0x008fde00000e0000 */
.L_x_15:
[----:B------:R-:W-:Y:S01]  /*3430*/  ISETP.GE.AND P0, PT, R14, UR45, PT ;  /* 0x0000002d0e007c0c */ /* 0x000fe2000bf06270 */
[----:B------:R-:W-:Y:S01]  /*3440*/  UMOV UR19, 0xffffffff ;  /* 0xffffffff00137882 */ /* 0x000fe20000000000 */
[----:B-1----:R-:W-:-:S11]  /*3450*/  MOV R23, 0xffffffff ;  /* 0xffffffff00177802 */ /* 0x002fd60000000f00 */
[----:B------:R-:W-:Y:S05]  /*3460*/  @P0 BRA `(.L_x_14) ;  /* 0x0000000400100947 */ /* 0x000fea0003800000 */
[----:B------:R-:W1:Y:S01]  /*3470*/  LDCU UR8, c[0x0][0xb98] ;  /* 0x00017300ff0877ac */ /* 0x000e620008000800 */
[----:B------:R-:W-:Y:S02]  /*3480*/  R2UR UR4, R12 ;  /* 0x000000000c0472ca */ /* 0x000fe400000e0000 */
[----:B------:R-:W-:Y:S01]  /*3490*/  R2UR UR5, R13 ;  /* 0x000000000d0572ca */ /* 0x000fe200000e0000 */
[----:B------:R-:W2:Y:S01]  /*34a0*/  LDCU UR7, c[0x0][0xb88] ;  /* 0x00017100ff0777ac */ /* 0x000ea20008000800 */
[----:B------:R-:W3:Y:S01]  /*34b0*/  LDCU UR6, c[0x0][0xbdc] ;  /* 0x00017b80ff0677ac */ /* 0x000ee20008000800 */
[----:B------:R-:W-:-:S04]  /*34c0*/  UIADD3 UR10, UP0, UPT, -UR41, UR24, URZ ;  /* 0x00000018290a7290 */ /* 0x000fc8000ff1e1ff */
[----:B------:R-:W-:-:S04]  /*34d0*/  UIADD3.X UR9, UPT, UPT, ~UR40, UR17, URZ, UP0, !UPT ;  /* 0x0000001128097290 */ /* 0x000fc800087fe5ff */
[----:B-1----:R-:W-:Y:S02]  /*34e0*/  USHF.R.U32.HI UR4, URZ, UR8, UR9 ;  /* 0x00000008ff047299 */ /* 0x002fe40008011609 */
[----:B------:R-:W-:Y:S01]  /*34f0*/  USHF.R.U64 UR8, UR10, UR8, UR9 ;  /* 0x000000080a087299 */ /* 0x000fe20008001209 */
[----:B--2---:R-:W-:Y:S01]  /*3500*/  SHF.R.U64 R2, R12, UR7, R13 ;  /* 0x000000070c027c19 */ /* 0x004fe2000800120d */
[----:B------:R-:W-:Y:S02]  /*3510*/  USHF.R.U32.HI UR11, URZ, UR7, UR4 ;  /* 0x00000007ff0b7299 */ /* 0x000fe40008011604 */
[----:B------:R-:W-:Y:S02]  /*3520*/  USHF.R.U32.HI UR5, URZ, UR7, UR5 ;  /* 0x00000007ff057299 */ /* 0x000fe40008011605 */
[----:B---3--:R-:W-:Y:S02]  /*3530*/  USHF.R.U32.HI UR9, URZ, UR6, UR11 ;  /* 0x00000006ff097299 */ /* 0x008fe4000801160b */
[----:B------:R-:W-:Y:S01]  /*3540*/  USHF.R.U64 UR7, UR8, UR7, UR4 ;  /* 0x0000000708077299 */ /* 0x000fe20008001204 */
[----:B------:R-:W-:Y:S01]  /*3550*/  R2UR UR4, R2 ;  /* 0x00000000020472ca */ /* 0x000fe200000e0000 */
[----:B------:R-:W-:-:S02]  /*3560*/  ULOP3.LUT UR10, UR9, UR5, URZ, 0xfc, !UPT ;  /* 0x00000005090a7292 */ /* 0x000fc4000f8efcff */
[----:B------:R-:W-:Y:S02]  /*3570*/  USHF.R.U64 UR6, UR7, UR6, UR11 ;  /* 0x0000000607067299 */ /* 0x000fe4000800120b */
[----:B------:R-:W-:-:S09]  /*3580*/  UISETP.NE.U32.AND UP0, UPT, UR10, URZ, UPT ;  /* 0x000000ff0a00728c */ /* 0x000fd2000bf05070 */
[----:B------:R-:W-:Y:S05]  /*3590*/  BRA.U UP0, `(.L_x_22) ;  /* 0x0000000100607547 */ /* 0x000fea000b800000 */
[----:B------:R-:W1:Y:S01]  /*35a0*/  I2F.U32.RP R3, UR4 ;  /* 0x0000000400037d06 */ /* 0x000e620008209000 */
[----:B------:R-:W-:Y:S01]  /*35b0*/  UMOV UR10, URZ ;  /* 0x000000ff000a7c82 */ /* 0x000fe20008000000 */
[----:B------:R-:W-:-:S06]  /*35c0*/  UISETP.NE.U32.AND UP0, UPT, UR4, URZ, UPT ;  /* 0x000000ff0400728c */ /* 0x000fcc000bf05070 */
[----:B-1----:R-:W1:Y:S02]  /*35d0*/  MUFU.RCP R2, R3 ;  /* 0x0000000300027308 */ /* 0x002e640000001000 */
[----:B-1----:R-:W-:-:S06]  /*35e0*/  IADD3 R2, PT, PT, R2, 0xffffffe, RZ ;  /* 0x0ffffffe02027810 */ /* 0x002fcc0007ffe0ff */
[----:B------:R-:W1:Y:S02]  /*35f0*/  F2I.FTZ.U32.TRUNC.NTZ R2, R2 ;  /* 0x0000000200027305 */ /* 0x000e64000021f000 */
[----:B-1----:R-:W-:-:S13]  /*3600*/  R2UR UR11, R2 ;  /* 0x00000000020b72ca */ /* 0x002fda00000e0000 */
[----:B------:R-:W-:-:S04]  /*3610*/  UIADD3 UR5, UPT, UPT, URZ, -UR11, URZ ;  /* 0x8000000bff057290 */ /* 0x000fc8000fffe0ff */
[----:B------:R-:W-:-:S04]  /*3620*/  UIMAD UR5, UR5, UR4, URZ ;  /* 0x00000004050572a4 */ /* 0x000fc8000f8e02ff */
[----:B------:R-:W-:-:S07]  /*3630*/  UIMAD.WIDE.U32 UR10, UR11, UR5, UR10 ;  /* 0x000000050b0a72a5 */ /* 0x000fce000f8e000a */
[----:B------:R-:W-:Y:S02]  /*3640*/  UMOV UR5, UR11 ;  /* 0x0000000b00057c82 */ /* 0x000fe40008000000 */
[----:B------:R-:W-:-:S07]  /*3650*/  UIMAD.WIDE.U32 UR12, UR5, UR6, URZ ;  /* 0x00000006050c72a5 */ /* 0x000fce000f8e00ff */
[----:B------:R-:W-:Y:S02]  /*3660*/  UMOV UR12, UR13 ;  /* 0x0000000d000c7c82 */ /* 0x000fe40008000000 */
[----:B------:R-:W-:-:S04]  /*3670*/  UIADD3 UR5, UPT, UPT, -UR12, URZ, URZ ;  /* 0x000000ff0c057290 */ /* 0x000fc8000fffe1ff */
[----:B------:R-:W-:-:S04]  /*3680*/  UIMAD UR5, UR4, UR5, UR6 ;  /* 0x00000005040572a4 */ /* 0x000fc8000f8e0206 */
[----:B------:R-:W-:-:S11]  /*3690*/  UISETP.GE.U32.AND UP2, UPT, UR5, UR4, UPT ;  /* 0x000000040500728c */ /* 0x000fd6000bf46070 */
[----:B------:R-:W-:Y:S02]  /*36a0*/  @UP2 UIADD3 UR5, UPT, UPT, UR5, -UR4, URZ ;  /* 0x8000000405052290 */ /* 0x000fe4000fffe0ff */
[----:B------:R-:W-:Y:S02]  /*36b0*/  @UP2 UIADD3 UR12, UPT, UPT, UR12, 0x1, URZ ;  /* 0x000000010c0c2890 */ /* 0x000fe4000fffe0ff */
[----:B------:R-:W-:-:S11]  /*36c0*/  UISETP.GE.U32.AND UP1, UPT, UR5, UR4, UPT ;  /* 0x000000040500728c */ /* 0x000fd6000bf26070 */
[----:B------:R-:W-:Y:S02]  /*36d0*/  @UP1 UIADD3 UR12, UPT, UPT, UR12, 0x1, URZ ;  /* 0x000000010c0c1890 */ /* 0x000fe4000fffe0ff */
[----:B------:R-:W-:-:S04]  /*36e0*/  @!UP0 ULOP3.LUT UR12, URZ, UR4, URZ, 0x33, !UPT ;  /* 0x00000004ff0c8292 */ /* 0x000fc8000f8e33ff */
[----:B------:R-:W-:-:S04]  /*36f0*/  UIADD3 UR11, UPT, UPT, -UR12, URZ, URZ ;  /* 0x000000ff0c0b7290 */ /* 0x000fc8000fffe1ff */
[----:B------:R-:W-:Y:S01]  /*3700*/  UIMAD UR11, UR4, UR11, UR6 ;  /* 0x0000000b040b72a4 */ /* 0x000fe2000f8e0206 */
[----:B------:R-:W-:Y:S11]  /*3710*/  BRA `(.L_x_23) ;  /* 0x0000000000107947 */ /* 0x000ff60003800000 */
.L_x_22:
[----:B------:R-:W-:Y:S02]  /*3720*/  MOV R2, 0x3740 ;  /* 0x0000374000027802 */ /* 0x000fe40000000f00 */
[----:B----45:R-:W-:Y:S05]  /*3730*/  CALL.REL.NOINC `($__internal_3_$__cuda_sm20_div_u64) ;  /* 0x000000e400e47944 */ /* 0x030fea0003c00000 */
[----:B------:R-:W-:-:S04]  /*3740*/  UIADD3 UR11, UPT, UPT, -UR12, URZ, URZ ;  /* 0x000000ff0c0b7290 */ /* 0x000fc8000fffe1ff */
[----:B------:R-:W-:-:S12]  /*3750*/  UIMAD UR11, UR4, UR11, UR6 ;  /* 0x0000000b040b72a4 */ /* 0x000fd8000f8e0206 */
.L_x_23:
[----:B------:R-:W1:Y:S01]  /*3760*/  LDCU UR4, c[0x0][0xbdc] ;  /* 0x00017b80ff0477ac */ /* 0x000e620008000800 */
[----:B------:R-:W-:Y:S01]  /*3770*/  PLOP3.LUT P0, PT, PT, PT, PT, 0x8, 0x80 ;  /* 0x000000000080781c */ /* 0x000fe20003f0e170 */
[----:B------:R-:W-:Y:S01]  /*3780*/  IMAD.MOV.U32 R23, RZ, RZ, R14 ;  /* 0x000000ffff177224 */ /* 0x000fe200078e000e */
[----:B------:R-:W-:Y:S01]  /*3790*/  LOP3.LUT R10, R10, 0xfffffffd, RZ, 0xc0, !PT ;  /* 0xfffffffd0a0a7812 */ /* 0x000fe200078ec0ff */
[----:B------:R-:W2:Y:S01]  /*37a0*/  LDCU UR6, c[0x0][0xb80] ;  /* 0x00017000ff0677ac */ /* 0x000ea20008000800 */
[----:B------:R-:W3:Y:S01]  /*37b0*/  LDCU UR5, c[0x0][0xbe0] ;  /* 0x00017c00ff0577ac */ /* 0x000ee20008000800 */
[----:B------:R-:W-:Y:S01]  /*37c0*/  UMOV UR10, 0xffffffff ;  /* 0xffffffff000a7882 */ /* 0x000fe20000000000 */
[----:B------:R-:W4:Y:S07]  /*37d0*/  LDCU UR9, c[0x0][0xb90] ;  /* 0x00017200ff0977ac */ /* 0x000f2e0008000800 */
[----:B------:R-:W-:Y:S01]  /*37e0*/  @P0 LOP3.LUT R10, R10, 0x2, RZ, 0xfc, !PT ;  /* 0x000000020a0a0812 */ /* 0x000fe200078efcff */
[----:B-1----:R-:W-:-:S02]  /*37f0*/  USHF.L.U32 UR10, UR10, UR4, URZ ;  /* 0x000000040a0a7299 */ /* 0x002fc400080006ff */
[----:B------:R-:W-:Y:S02]  /*3800*/  USHF.L.U32 UR12, UR12, UR4, URZ ;  /* 0x000000040c0c7299 */ /* 0x000fe400080006ff */
[----:B------:R-:W-:Y:S02]  /*3810*/  ULOP3.LUT UR10, URZ, UR10, URZ, 0x33, !UPT ;  /* 0x0000000aff0a7292 */ /* 0x000fe4000f8e33ff */
[----:B--2---:R-:W-:Y:S02]  /*3820*/  UIADD3 UR4, UPT, UPT, UR6, -0x1, URZ ;  /* 0xffffffff06047890 */ /* 0x004fe4000fffe0ff */
[----:B------:R-:W-:Y:S02]  /*3830*/  ULOP3.LUT UR10, UR7, UR10, URZ, 0xc0, !UPT ;  /* 0x0000000a070a7292 */ /* 0x000fe4000f8ec0ff */
[----:B------:R-:W-:Y:S02]  /*3840*/  ULOP3.LUT UR4, UR4, UR8, URZ, 0xc0, !UPT ;  /* 0x0000000804047292 */ /* 0x000fe4000f8ec0ff */
[----:B------:R-:W-:-:S02]  /*3850*/  UIADD3 UR10, UPT, UPT, UR10, UR12, URZ ;  /* 0x0000000c0a0a7290 */ /* 0x000fc4000fffe0ff */
[----:B---3--:R-:W-:Y:S02]  /*3860*/  UISETP.NE.AND UP0, UPT, UR5, 0x1, UPT ;  /* 0x000000010500788c */ /* 0x008fe4000bf05270 */
[----:B------:R-:W-:Y:S02]  /*3870*/  UIMAD UR4, UR11, UR6, UR4 ;  /* 0x000000060b0472a4 */ /* 0x000fe4000f8e0204 */
[----:B----4-:R-:W-:-:S04]  /*3880*/  UIMAD UR9, UR10, UR9, UR32 ;  /* 0x000000090a0972a4 */ /* 0x010fc8000f8e0220 */
[----:B------:R-:W-:Y:S02]  /*3890*/  USEL UR18, UR9, UR4, !UP0 ;  /* 0x0000000409127287 */ /* 0x000fe4000c000000 */
[----:B------:R-:W-:-:S12]  /*38a0*/  USEL UR19, UR4, UR9, !UP0 ;  /* 0x0000000904137287 */ /* 0x000fd8000c000000 */
.L_x_14:
[----:B------:R-:W1:Y:S02]  /*38b0*/  LDCU UR4, c[0x0][0x36c] ;  /* 0x00006d80ff0477ac */ /* 0x000e640008000800 */
[----:B-1----:R-:W-:-:S09]  /*38c0*/  UISETP.EQ.U32.AND UP0, UPT, UR4, 0x1, UPT ;  /* 0x000000010400788c */ /* 0x002fd2000bf02070 */
[----:B------:R-:W-:Y:S05]  /*38d0*/  BRA.U !UP0, `(.L_x_24) ;  /* 0x00000001080c7547 */ /* 0x000fea000b800000 */
[----:B------:R-:W-:Y:S01]  /*38e0*/  UCGABAR_WAIT ;  /* 0x0000000000007dc7 */ /* 0x000fe20008000000 */
[----:B------:R-:W-:Y:S01]  /*38f0*/  CCTL.IVALL ;  /* 0x00000000ff00798f */ /* 0x000fe20002000000 */
[----:B------:R-:W-:Y:S05]  /*3900*/  BRA `(.L_x_25) ;  /* 0x0000000000047947 */ /* 0x000fea0003800000 */
.L_x_24:
[----:B------:R-:W-:Y:S06]  /*3910*/  BAR.SYNC.DEFER_BLOCKING 0x0 ;  /* 0x0000000000007b1d */ /* 0x000fec0000010000 */
.L_x_25:
[----:B------:R-:W-:-:S13]  /*3920*/  LOP3.LUT P0, RZ, R10, 0x2, RZ, 0xc0, !PT ;  /* 0x000000020aff7812 */ /* 0x000fda000780c0ff */
[----:B------:R-:W-:Y:S05]  /*3930*/  @P0 EXIT ;  /* 0x000000000000094d */ /* 0x000fea0003800000 */
[----:B------:R-:W1:Y:S01]  /*3940*/  S2UR UR5, SR_CgaCtaId ;  /* 0x00000000000579c3 */ /* 0x000e620000008800 */
[----:B------:R-:W-:-:S09]  /*3950*/  UISETP.NE.AND UP0, UPT, UR37, 0x2, UPT ;  /* 0x000000022500788c */ /* 0x000fd2000bf05270 */
[----:B------:R-:W-:Y:S05]  /*3960*/  BRA.U UP0, `(.L_x_26) ;  /* 0x0000001900447547 */ /* 0x000fea000b800000 */
[----:B------:R-:W-:-:S04]  /*3970*/  USHF.L.U32 UR16, UR42, 0x6, URZ ;  /* 0x000000062a107899 */ /* 0x000fc800080006ff */
[----:B------:R-:W-:-:S04]  /*3980*/  ULOP3.LUT UR16, UR16, 0x40, URZ, 0xc0, !UPT ;  /* 0x0000004010107892 */ /* 0x000fc8000f8ec0ff */
[----:B----45:R-:W2:-:S00]  /*3990*/  USETMAXREG.DEALLOC.CTAPOOL 0x88 ;  /* 0x00000088000079c8 */ /* 0x030e8000080e0500 */
[----:B--2---:R-:W-:Y:S01]  /*39a0*/  ISETP.NE.AND P1, PT, R7, RZ, P2 ;  /* 0x000000ff0700720c */ /* 0x004fe20001725270 */
[----:B------:R-:W-:Y:S01]  /*39b0*/  IMAD.MOV.U32 R16, RZ, RZ, 0x1 ;  /* 0x00000001ff107424 */ /* 0x000fe200078e00ff */
[----:B------:R-:W-:Y:S01]  /*39c0*/  PLOP3.LUT P4, PT, PT, PT, PT, 0x8, 0x80 ;  /* 0x000000000080781c */ /* 0x000fe20003f8e170 */
[----:B------:R-:W-:Y:S01]  /*39d0*/  IMAD.MOV.U32 R14, RZ, RZ, RZ ;  /* 0x000000ffff0e7224 */ /* 0x000fe200078e00ff */
[----:B------:R-:W-:Y:S01]  /*39e0*/  PRMT R15, RZ, 0x7610, R15 ;  /* 0x00007610ff0f7816 */ /* 0x000fe2000000000f */
[----:B------:R-:W-:Y:S01]  /*39f0*/  UMOV UR15, URZ ;  /* 0x000000ff000f7c82 */ /* 0x000fe20008000000 */
[----:B------:R-:W-:-:S09]  /*3a00*/  UMOV UR14, URZ ;  /* 0x000000ff000e7c82 */ /* 0x000fd20008000000 */
.L_x_50:
[----:B------:R-:W2:Y:S02]  /*3a10*/  LDC.64 R28, c[0x0][0x390] ;  /* 0x0000e400ff1c7b82 */ /* 0x000ea40000000a00 */
[----:B--2-4-:R-:W-:-:S05]  /*3a20*/  IMAD.WIDE R28, R23, 0xc, R28 ;  /* 0x0000000c171c7825 */ /* 0x014fca00078e021c */
[----:B------:R-:W2:Y:S02]  /*3a30*/  LDG.E R0, desc[UR50][R28.64+0x8] ;  /* 0x000008321c007981 */ /* 0x000ea4000c1e1900 */
[----:B--2---:R-:W-:Y:S01]  /*3a40*/  R2UR UR4, R0 ;  /* 0x00000000000472ca */ /* 0x004fe200000e0000 */
[----:B------:R-:W-:-:S14]  /*3a50*/  @P4 BRA `(.L_x_27) ;  /* 0x0000000400cc4947 */ /* 0x000fdc0003800000 */
[----:B------:R-:W2:Y:S01]  /*3a60*/  S2R R12, SR_LANEID ;  /* 0x00000000000c7919 */ /* 0x000ea20000000000 */
[----:B------:R-:W-:Y:S02]  /*3a70*/  ELECT P0, URZ, PT ;  /* 0x0000000000ff782f */ /* 0x000fe40003800000 */
[----:B------:R-:W-:Y:S01]  /*3a80*/  MOV R0, 0x400 ;  /* 0x0000040000007802 */ /* 0x000fe20000000f00 */
[----:B------:R-:W-:Y:S01]  /*3a90*/  BSSY.RECONVERGENT B0, `(.L_x_28) ;  /* 0x0000055000007945 */ /* 0x000fe20003800200 */
[----:B------:R-:W3:Y:S01]  /*3aa0*/  S2R R3, SR_CgaCtaId ;  /* 0x0000000000037919 */ /* 0x000ee20000008800 */
[----:B------:R-:W-:Y:S01]  /*3ab0*/  LOP3.LUT R13, R15, 0xffff, RZ, 0xc0, !PT ;  /* 0x0000ffff0f0d7812 */ /* 0x000fe200078ec0ff */
[----:B--2---:R-:W-:Y:S01]  /*3ac0*/  IMAD.SHL.U32 R12, R12, 0x4, RZ ;  /* 0x000000040c0c7824 */ /* 0x004fe200078e00ff */
[----:B---3--:R-:W-:-:S04]  /*3ad0*/  LEA R3, R3, R0, 0x18 ;  /* 0x0000000003037211 */ /* 0x008fc800078ec0ff */
[----:B------:R-:W-:Y:S02]  /*3ae0*/  IADD3 R0, PT, PT, R12, 0x500, R3 ;  /* 0x000005000c007810 */ /* 0x000fe40007ffe003 */
[----:B------:R-:W-:Y:S05]  /*3af0*/  @!P0 BRA `(.L_x_29) ;  /* 0x0000000400388947 */ /* 0x000fea0003800000 */
[----:B------:R-:W2:Y:S01]  /*3b00*/  LDC.64 R10, c[0x0][0x830] ;  /* 0x00020c00ff0a7b82 */ /* 0x000ea20000000a00 */
[----:B------:R-:W3:Y:S04]  /*3b10*/  LDG.E R18, desc[UR50][R28.64+0x4] ;  /* 0x000004321c127981 */ /* 0x000ee8000c1e1900 */
[----:B------:R-:W4:Y:S03]  /*3b20*/  LDG.E R9, desc[UR50][R28.64] ;  /* 0x000000321c097981 */ /* 0x000f26000c1e1900 */
[----:B------:R-:W5:Y:S08]  /*3b30*/  LDC.64 R6, c[0x0][0x840] ;  /* 0x00021000ff067b82 */ /* 0x000f700000000a00 */
[----:B------:R-:W1:Y:S01]  /*3b40*/  LDC.64 R4, c[0x0][0x828] ;  /* 0x00020a00ff047b82 */ /* 0x000e620000000a00 */
[----:B--2---:R-:W-:-:S07]  /*3b50*/  IMAD.WIDE R10, R23, 0x8, R10 ;  /* 0x00000008170a7825 */ /* 0x004fce00078e020a */
[----:B------:R-:W2:Y:S01]  /*3b60*/  LDC.64 R2, c[0x0][0x838] ;  /* 0x00020e00ff027b82 */ /* 0x000ea20000000a00 */
[----:B------:R-:W3:Y:S01]  /*3b70*/  LDG.E.64 R10, desc[UR50][R10.64] ;  /* 0x000000320a0a7981 */ /* 0x000ee2000c1e1b00 */
[----:B-----5:R-:W-:-:S06]  /*3b80*/  IMAD.WIDE R6, R23, 0x8, R6 ;  /* 0x0000000817067825 */ /* 0x020fcc00078e0206 */
[----:B------:R-:W5:Y:S01]  /*3b90*/  LDG.E.64 R6, desc[UR50][R6.64] ;  /* 0x0000003206067981 */ /* 0x000f62000c1e1b00 */
[----:B-1----:R-:W-:-:S06]  /*3ba0*/  IMAD.WIDE R24, R23, 0x8, R4 ;  /* 0x0000000817187825 */ /* 0x002fcc00078e0204 */
[----:B------:R-:W4:Y:S01]  /*3bb0*/  LDG.E.64 R24, desc[UR50][R24.64] ;  /* 0x0000003218187981 */ /* 0x000f22000c1e1b00 */
[----:B--2---:R-:W-:-:S06]  /*3bc0*/  IMAD.WIDE R20, R23, 0x8, R2 ;  /* 0x0000000817147825 */ /* 0x004fcc00078e0202 */
[----:B------:R-:W2:Y:S01]  /*3bd0*/  LDG.E.64 R20, desc[UR50][R20.64] ;  /* 0x0000003214147981 */ /* 0x000ea2000c1e1b00 */
[----:B------:R-:W1:Y:S01]  /*3be0*/  S2UR UR5, SR_CgaCtaId ;  /* 0x00000000000579c3 */ /* 0x000e620000008800 */
[----:B------:R-:W-:Y:S02]  /*3bf0*/  UMOV UR6, 0x400 ;  /* 0x0000040000067882 */ /* 0x000fe40000000000 */
[----:B-1----:R-:W-:-:S09]  /*3c00*/  ULEA UR5, UR5, UR6, 0x18 ;  /* 0x0000000605057291 */ /* 0x002fd2000f8ec0ff */
[----:B------:R-:W1:Y:S04]  /*3c10*/  LDS R5, [UR5+0x51c] ;  /* 0x00051c05ff057984 */ /* 0x000e680008000800 */
[----:B------:R-:W1:Y:S01]  /*3c20*/  LDS R4, [UR5+0x59c] ;  /* 0x00059c05ff047984 */ /* 0x000e620008000800 */
[----:B------:R-:W-:Y:S02]  /*3c30*/  UIADD3 UR7, UPT, UPT, UR5, 0x500, URZ ;  /* 0x0000050005077890 */ /* 0x000fe4000fffe0ff */
[----:B------:R-:W-:Y:S01]  /*3c40*/  UIADD3 UR6, UPT, UPT, UR5, 0x580, URZ ;  /* 0x0000058005067890 */ /* 0x000fe2000fffe0ff */
[----:B------:R-:W-:Y:S04]  /*3c50*/  STS [UR5+0x530], RZ ;  /* 0x000530ffff007988 */ /* 0x000fe80008000805 */
[----:B------:R-:W-:Y:S01]  /*3c60*/  STS [UR5+0x5b0], RZ ;  /* 0x0005b0ffff007988 */ /* 0x000fe20008000805 */
[----:B---3--:R-:W-:-:S04]  /*3c70*/  SHF.L.U64.HI R26, R10, 0x1, R11 ;  /* 0x000000010a1a7819 */ /* 0x008fc8000001020b */
[----:B------:R-:W-:Y:S02]  /*3c80*/  LOP3.LUT R26, R26, 0x1fffffff, RZ, 0xc0, !PT ;  /* 0x1fffffff1a1a7812 */ /* 0x000fe400078ec0ff */
[----:B-----5:R-:W-:-:S04]  /*3c90*/  SHF.L.U64.HI R17, R6, 0x1, R7 ;  /* 0x0000000106117819 */ /* 0x020fc80000010207 */
[----:B------:R-:W-:Y:S02]  /*3ca0*/  LOP3.LUT R17, R17, 0x1fffffff, RZ, 0xc0, !PT ;  /* 0x1fffffff11117812 */ /* 0x000fe400078ec0ff */
[----:B------:R-:W-:Y:S02]  /*3cb0*/  SHF.R.U32.HI R2, RZ, 0x4, R26 ;  /* 0x00000004ff027819 */ /* 0x000fe4000001161a */
[----:B------:R-:W-:Y:S02]  /*3cc0*/  SHF.R.U32.HI R3, RZ, 0x4, R17 ;  /* 0x00000004ff037819 */ /* 0x000fe40000011611 */
[----:B-1----:R-:W-:Y:S02]  /*3cd0*/  LOP3.LUT R2, R5, 0xf, R2, 0xb8, !PT ;  /* 0x0000000f05027812 */ /* 0x002fe400078eb802 */
[----:B------:R-:W-:-:S03]  /*3ce0*/  LOP3.LUT R11, R4, 0xf, R3, 0xb8, !PT ;  /* 0x0000000f040b7812 */ /* 0x000fc600078eb803 */
[----:B------:R-:W-:Y:S04]  /*3cf0*/  STS [UR5+0x51c], R2 ;  /* 0x00051c02ff007988 */ /* 0x000fe80008000805 */
[----:B------:R-:W-:Y:S04]  /*3d00*/  STS [UR5+0x59c], R11 ;  /* 0x00059c0bff007988 */ /* 0x000fe80008000805 */
[----:B------:R-:W1:Y:S04]  /*3d10*/  LDS R4, [UR5+0x51c] ;  /* 0x00051c05ff047984 */ /* 0x000e680008000800 */
[----:B------:R-:W3:Y:S01]  /*3d20*/  LDS R3, [UR5+0x59c] ;  /* 0x00059c05ff037984 */ /* 0x000ee20008000800 */
[----:B-1----:R-:W-:-:S02]  /*3d30*/  LOP3.LUT R7, R4, 0xf0, RZ, 0xb8, !PT ;  /* 0x000000f004077812 */ /* 0x002fc400078eb8ff */
[----:B---3--:R-:W-:-:S03]  /*3d40*/  LOP3.LUT R8, R3, 0xf0, RZ, 0xb8, !PT ;  /* 0x000000f003087812 */ /* 0x008fc600078eb8ff */
[----:B------:R-:W-:Y:S04]  /*3d50*/  STS [UR5+0x51c], R7 ;  /* 0x00051c07ff007988 */ /* 0x000fe80008000805 */
[----:B------:R-:W-:Y:S04]  /*3d60*/  STS [UR5+0x59c], R8 ;  /* 0x00059c08ff007988 */ /* 0x000fe80008000805 */
[----:B------:R-:W1:Y:S04]  /*3d70*/  LDS R5, [UR5+0x51c] ;  /* 0x00051c05ff057984 */ /* 0x000e680008000800 */
[----:B------:R-:W3:Y:S01]  /*3d80*/  LDS R3, [UR5+0x59c] ;  /* 0x00059c05ff037984 */ /* 0x000ee20008000800 */
[----:B------:R-:W-:-:S02]  /*3d90*/  IMAD.U32 R4, RZ, RZ, UR7 ;  /* 0x00000007ff047e24 */ /* 0x000fc4000f8e00ff */
[----:B------:R-:W-:-:S03]  /*3da0*/  IMAD.U32 R2, RZ, RZ, UR6 ;  /* 0x00000006ff027e24 */ /* 0x000fc6000f8e00ff */
[----:B------:R-:W-:Y:S02]  /*3db0*/  SHF.R.U64 R4, R4, 0x4, RZ ;  /* 0x0000000404047819 */ /* 0x000fe400000012ff */
[----:B------:R-:W-:Y:S02]  /*3dc0*/  SHF.R.U64 R2, R2, 0x4, RZ ;  /* 0x0000000402027819 */ /* 0x000fe400000012ff */
[----:B-1----:R-:W-:Y:S02]  /*3dd0*/  LOP3.LUT R5, R5, 0xf00, RZ, 0xb8, !PT ;  /* 0x00000f0005057812 */ /* 0x002fe400078eb8ff */
[----:B---3--:R-:W-:-:S03]  /*3de0*/  LOP3.LUT R3, R3, 0xf00, RZ, 0xb8, !PT ;  /* 0x00000f0003037812 */ /* 0x008fc600078eb8ff */
[----:B------:R1:W-:Y:S04]  /*3df0*/  STS.64 [UR5+0x518], R4 ;  /* 0x00051804ff007988 */ /* 0x0003e80008000a05 */
[----:B------:R-:W-:Y:S04]  /*3e00*/  STS.64 [UR5+0x598], R2 ;  /* 0x00059802ff007988 */ /* 0x000fe80008000a05 */
[----:B------:R-:W3:Y:S04]  /*3e10*/  LDS R22, [UR5+0x51c] ;  /* 0x00051c05ff167984 */ /* 0x000ee80008000800 */
[----:B------:R-:W5:Y:S01]  /*3e20*/  LDS R19, [UR5+0x59c] ;  /* 0x00059c05ff137984 */ /* 0x000f620008000800 */
[----:B------:R-:W-:Y:S01]  /*3e30*/  IMAD.SHL.U32 R10, R10, 0x2, RZ ;  /* 0x000000020a0a7824 */ /* 0x000fe200078e00ff */
[----:B------:R-:W-:Y:S01]  /*3e40*/  UIADD3 UR6, UPT, UPT, UR4, -0x1, URZ ;  /* 0xffffffff04067890 */ /* 0x000fe2000fffe0ff */
[----:B------:R-:W-:-:S03]  /*3e50*/  IMAD.SHL.U32 R23, R6, 0x2, RZ ;  /* 0x0000000206177824 */ /* 0x000fc600078e00ff */
[----:B------:R-:W-:Y:S02]  /*3e60*/  LOP3.LUT R7, R10, 0xfffffffe, RZ, 0xc0, !PT ;  /* 0xfffffffe0a077812 */ /* 0x000fe400078ec0ff */
[----:B------:R-:W-:Y:S01]  /*3e70*/  IMAD.U32 R8, RZ, RZ, UR6 ;  /* 0x00000006ff087e24 */ /* 0x000fe2000f8e00ff */
[----:B------:R-:W-:Y:S01]  /*3e80*/  STS [UR5+0x510], R4 ;  /* 0x00051004ff007988 */ /* 0x000fe20008000805 */
[----:B-1----:R-:W-:Y:S01]  /*3e90*/  VIADD R5, R18, 0xffffffff ;  /* 0xffffffff12057836 */ /* 0x002fe20000000000 */
[----:B------:R-:W-:Y:S02]  /*3ea0*/  LOP3.LUT R18, R23, 0xfffffffe, RZ, 0xc0, !PT ;  /* 0xfffffffe17127812 */ /* 0x000fe400078ec0ff */
[----:B------:R1:W-:Y:S01]  /*3eb0*/  STS [UR5+0x514], R4 ;  /* 0x00051404ff007988 */ /* 0x0003e20008000805 */
[----:B------:R-:W-:Y:S02]  /*3ec0*/  SHF.R.U64 R26, R7, 0x4, R26 ;  /* 0x00000004071a7819 */ /* 0x000fe4000000121a */
[----:B------:R-:W-:-:S02]  /*3ed0*/  CS2R R10, SRZ ;  /* 0x00000000000a7805 */ /* 0x000fc4000001ff00 */
[----:B------:R-:W-:Y:S01]  /*3ee0*/  CS2R R6, SRZ ;  /* 0x0000000000067805 */ /* 0x000fe2000001ff00 */
[----:B----4-:R-:W-:Y:S01]  /*3ef0*/  VIADD R9, R9, 0xffffffff ;  /* 0xffffffff09097836 */ /* 0x010fe20000000000 */
[----:B------:R-:W-:Y:S01]  /*3f00*/  SHF.R.U64 R18, R18, 0x4, R17 ;  /* 0x0000000412127819 */ /* 0x000fe20000001211 */
[----:B------:R4:W-:Y:S04]  /*3f10*/  STS [UR5+0x590], R2 ;  /* 0x00059002ff007988 */ /* 0x0009e80008000805 */
[----:B------:R4:W-:Y:S04]  /*3f20*/  STS [UR5+0x594], R2 ;  /* 0x00059402ff007988 */ /* 0x0009e80008000805 */
[----:B------:R4:W-:Y:S01]  /*3f30*/  STS.128 [UR5+0x520], R8 ;  /* 0x00052008ff007988 */ /* 0x0009e20008000c05 */
[----:B---3--:R-:W-:Y:S01]  /*3f40*/  LOP3.LUT R22, R22, 0xf000, RZ, 0xb8, !PT ;  /* 0x0000f00016167812 */ /* 0x008fe200078eb8ff */
[----:B-1----:R-:W-:Y:S01]  /*3f50*/  IMAD.MOV.U32 R4, RZ, RZ, R8 ;  /* 0x000000ffff047224 */ /* 0x002fe200078e0008 */
[----:B-----5:R-:W-:Y:S01]  /*3f60*/  LOP3.LUT R19, R19, 0xf000, RZ, 0xb8, !PT ;  /* 0x0000f00013137812 */ /* 0x020fe200078eb8ff */
[----:B------:R4:W-:Y:S04]  /*3f70*/  STS [UR5+0x50c], R26 ;  /* 0x00050c1aff007988 */ /* 0x0009e80008000805 */
[----:B------:R4:W-:Y:S04]  /*3f80*/  STS.128 [UR5+0x5a0], R4 ;  /* 0x0005a004ff007988 */ /* 0x0009e80008000c05 */
[----:B------:R4:W-:Y:S04]  /*3f90*/  STS.64 [UR5+0x500], R24 ;  /* 0x00050018ff007988 */ /* 0x0009e80008000a05 */
[----:B--2---:R4:W-:Y:S04]  /*3fa0*/  STS.64 [UR5+0x580], R20 ;  /* 0x00058014ff007988 */ /* 0x0049e80008000a05 */
[----:B------:R4:W-:Y:S04]  /*3fb0*/  STS [UR5+0x58c], R18 ;  /* 0x00058c12ff007988 */ /* 0x0009e80008000805 */
[----:B------:R4:W-:Y:S04]  /*3fc0*/  STS [UR5+0x51c], R22 ;  /* 0x00051c16ff007988 */ /* 0x0009e80008000805 */
[----:B------:R4:W-:Y:S02]  /*3fd0*/  STS [UR5+0x59c], R19 ;  /* 0x00059c13ff007988 */ /* 0x0009e40008000805 */
.L_x_29:
[----:B-1----:R-:W-:Y:S05]  /*3fe0*/  BSYNC.RECONVERGENT B0 ;  /* 0x0000000000007941 */ /* 0x002fea0003800200 */
.L_x_28:
[----:B------:R-:W-:Y:S01]  /*3ff0*/  NOP ;  /* 0x0000000000007918 */ /* 0x000fe20000000000 */
[----:B----4-:R1:W2:Y:S01]  /*4000*/  LDS R2, [R0] ;  /* 0x0000000000027984 */ /* 0x0102a20000000800 */
[----:B------:R-:W-:Y:S01]  /*4010*/  IMAD R13, R13, 0xba2f, RZ ;  /* 0x0000ba2f0d0d7824 */ /* 0x000fe200078e02ff */
[----:B------:R-:W-:Y:S01]  /*4020*/  ELECT P0, URZ, PT ;  /* 0x0000000000ff782f */ /* 0x000fe20003800000 */
[----:B------:R-:W-:Y:S01]  /*4030*/  BSSY.RECONVERGENT B0, `(.L_x_30) ;  /* 0x000000b000007945 */ /* 0x000fe20003800200 */
[----:B------:R1:W3:Y:S02]  /*4040*/  LDS R3, [R0+0x80] ;  /* 0x0000800000037984 */ /* 0x0002e40000000800 */
[----:B------:R-:W-:-:S04]  /*4050*/  SHF.R.U32.HI R4, RZ, 0x14, R13 ;  /* 0x00000014ff047819 */ /* 0x000fc8000001160d */
[----:B------:R-:W-:-:S05]  /*4060*/  PRMT R4, R4, 0x9910, RZ ;  /* 0x0000991004047816 */ /* 0x000fca00000000ff */
[----:B------:R-:W-:-:S04]  /*4070*/  IMAD R4, R4, 0x16, RZ ;  /* 0x0000001604047824 */ /* 0x000fc800078e02ff */
[----:B------:R-:W-:-:S05]  /*4080*/  IMAD.MOV R4, RZ, RZ, -R4 ;  /* 0x000000ffff047224 */ /* 0x000fca00078e0a04 */
[----:B------:R-:W-:-:S05]  /*4090*/  PRMT R4, R4, 0x7710, RZ ;  /* 0x0000771004047816 */ /* 0x000fca00000000ff */
[----:B------:R-:W-:Y:S01]  /*40a0*/  IMAD.IADD R4, R4, 0x1, R15 ;  /* 0x0000000104047824 */ /* 0x000fe200078e020f */
[----:B-1----:R-:W-:Y:S05]  /*40b0*/  @!P0 BRA `(.L_x_31) ;  /* 0x0000000000088947 */ /* 0x002fea0003800000 */
[----:B------:R0:W-:Y:S01]  /*40c0*/  UTMACMDFLUSH ;  /* 0x00000000000079b7 */ /* 0x0001e20000000000 */
[----:B------:R-:W-:-:S04]  /*40d0*/  DEPBAR.LE SB0, 0x0 ;  /* 0x000080000000791a */ /* 0x000fc80000000000 */
.L_x_31:
[----:B------:R-:W-:Y:S05]  /*40e0*/  BSYNC.RECONVERGENT B0 ;  /* 0x0000000000007941 */ /* 0x000fea0003800200 */
.L_x_30:
[----:B------:R-:W-:-:S13]  /*40f0*/  R2UR UR5, R4 ;  /* 0x00000000040572ca */ /* 0x000fda00000e0000 */
[----:B------:R-:W-:-:S04]  /*4100*/  ULOP3.LUT UR5, UR5, 0xffff, URZ, 0xc0, !UPT ;  /* 0x0000ffff05057892 */ /* 0x000fc8000f8ec0ff */
[----:B------:R-:W-:Y:S02]  /*4110*/  UIMAD.WIDE.U32 UR6, UR5, 0x80, UR38 ;  /* 0x00000080050678a5 */ /* 0x000fe4000f8e0026 */
[----:B------:R-:W-:-:S04]  /*4120*/  UIMAD.WIDE.U32 UR8, UR5, 0x80, UR34 ;  /* 0x00000080050878a5 */ /* 0x000fc8000f8e0022 */
[C---:B------:R-:W-:Y:S02]  /*4130*/  IADD3 R4, P3, PT, R12.reuse, UR6, RZ ;  /* 0x000000060c047c10 */ /* 0x040fe4000ff7e0ff */
[----:B------:R-:W-:-:S03]  /*4140*/  IADD3 R12, P0, PT, R12, UR8, RZ ;  /* 0x000000080c0c7c10 */ /* 0x000fc6000ff1e0ff */
[----:B------:R-:W-:Y:S02]  /*4150*/  IMAD.X R5, RZ, RZ, UR7, P3 ;  /* 0x00000007ff057e24 */ /* 0x000fe400098e06ff */
[----:B------:R-:W-:-:S03]  /*4160*/  IMAD.X R13, RZ, RZ, UR9, P0 ;  /* 0x00000009ff0d7e24 */ /* 0x000fc600080e06ff */
[----:B--2---:R2:W5:Y:S04]  /*4170*/  ATOMG.E.EXCH.STRONG.GPU PT, RZ, [R4], R2 ;  /* 0x0000000204ff73a8 */ /* 0x00456800041ee100 */
[----:B---3--:R2:W5:Y:S02]  /*4180*/  ATOMG.E.EXCH.STRONG.GPU PT, RZ, [R12], R3 ;  /* 0x000000030cff73a8 */ /* 0x00856400041ee100 */
.L_x_27:
[----:B------:R-:W-:Y:S01]  /*4190*/  LOP3.LUT R0, R15, 0xffff, RZ, 0xc0, !PT ;  /* 0x0000ffff0f007812 */ /* 0x000fe200078ec0ff */
[----:B------:R-:W3:Y:S01]  /*41a0*/  S2UR UR13, SR_CgaCtaId ;  /* 0x00000000000d79c3 */ /* 0x000ee20000008800 */
[----:B------:R-:W-:-:S03]  /*41b0*/  UMOV UR12, 0x400 ;  /* 0x00000400000c7882 */ /* 0x000fc60000000000 */
[----:B------:R-:W-:-:S05]  /*41c0*/  IMAD R0, R0, 0xba2f, RZ ;  /* 0x0000ba2f00007824 */ /* 0x000fca00078e02ff */
[----:B------:R-:W-:-:S04]  /*41d0*/  SHF.R.U32.HI R0, RZ, 0x14, R0 ;  /* 0x00000014ff007819 */ /* 0x000fc80000011600 */
[----:B------:R-:W-:-:S05]  /*41e0*/  PRMT R0, R0, 0x9910, RZ ;  /* 0x0000991000007816 */ /* 0x000fca00000000ff */
[----:B------:R-:W-:-:S04]  /*41f0*/  IMAD R0, R0, 0x16, RZ ;  /* 0x0000001600007824 */ /* 0x000fc800078e02ff */
[----:B------:R-:W-:Y:S01]  /*4200*/  IMAD.MOV R0, RZ, RZ, -R0 ;  /* 0x000000ffff007224 */ /* 0x000fe200078e0a00 */
[----:B---3--:R-:W-:-:S04]  /*4210*/  ULEA UR12, UR13, UR12, 0x18 ;  /* 0x0000000c0d0c7291 */ /* 0x008fc8000f8ec0ff */
[----:B------:R-:W-:Y:S01]  /*4220*/  PRMT R0, R0, 0x7710, RZ ;  /* 0x0000771000007816 */ /* 0x000fe200000000ff */
[----:B-1----:R-:W-:-:S04]  /*4230*/  ULEA UR5, UR14, UR12, 0x3 ;  /* 0x0000000c0e057291 */ /* 0x002fc8000f8e18ff */
[----:B------:R-:W-:-:S05]  /*4240*/  IMAD.IADD R0, R0, 0x1, R15 ;  /* 0x0000000100007824 */ /* 0x000fca00078e020f */
[----:B------:R-:W-:Y:S02]  /*4250*/  R2UR UR20, R0 ;  /* 0x00000000001472ca */ /* 0x000fe400000e0000 */
[----:B------:R-:W-:-:S11]  /*4260*/  SHF.L.U32 R0, R16, 0x1f, RZ ;  /* 0x0000001f10007819 */ /* 0x000fd600000006ff */
[----:B------:R-:W-:-:S04]  /*4270*/  ULOP3.LUT UR20, UR20, 0xffff, URZ, 0xc0, !UPT ;  /* 0x0000ffff14147892 */ /* 0x000fc8000f8ec0ff */
[----:B------:R-:W-:Y:S02]  /*4280*/  UIMAD.WIDE.U32 UR22, UR20, 0x80, UR38 ;  /* 0x00000080141678a5 */ /* 0x000fe4000f8e0026 */
[----:B------:R-:W-:Y:S01]  /*4290*/  UIMAD.WIDE.U32 UR20, UR20, 0x80, UR34 ;  /* 0x00000080141478a5 */ /* 0x000fe2000f8e0022 */
[----:B------:R-:W-:Y:S11]  /*42a0*/  @P4 BRA `(.L_x_32) ;  /* 0x00000000001c4947 */ /* 0x000ff60003800000 */
[----:B------:R-:W-:-:S04]  /*42b0*/  DEPBAR {5,4,3,2,1,0} ;  /* 0x0000003f0000791a */ /* 0x000fc80000000000 */
[----:B------:R-:W1:Y:S02]  /*42c0*/  CCTL.E.C.LDCU.IV.DEEP [UR22] ;  /* 0x0000000016007540 */ /* 0x000e640009c08000 */
[----:B-1----:R1:W-:Y:S01]  /*42d0*/  UTMACCTL.IV [UR22] ;  /* 0x00000000160079b9 */ /* 0x0023e20008000000 */
[----:B------:R-:W-:-:S04]  /*42e0*/  DEPBAR {5,4,3,2,1,0} ;  /* 0x0000003f0000791a */ /* 0x000fc80000000000 */
[----:B------:R-:W3:Y:S02]  /*42f0*/  CCTL.E.C.LDCU.IV.DEEP [UR20] ;  /* 0x0000000014007540 */ /* 0x000ee40009c08000 */
[----:B---3--:R1:W-:Y:S01]  /*4300*/  UTMACCTL.IV [UR20] ;  /* 0x00000000140079b9 */ /* 0x0083e20008000000 */
[----:B------:R-:W-:Y:S01]  /*4310*/  NOP ;  /* 0x0000000000007918 */ /* 0x000fe20000000000 */
.L_x_32:
[----:B------:R-:W-:Y:S01]  /*4320*/  UIADD3 UR6, UPT, UPT, UR4, 0x3f, URZ ;  /* 0x0000003f04067890 */ /* 0x000fe2000fffe0ff */
[----:B-----5:R3:W4:Y:S01]  /*4330*/  SYNCS.PHASECHK.TRANS64.TRYWAIT P0, [UR5+0x60], R0 ;  /* 0x00006000ff0075a7 */ /* 0x0207220008001105 */
[----:B------:R-:W-:Y:S02]  /*4340*/  ULEA.HI UR11, UR18, UR18, URZ, 0x1 ;  /* 0x00000012120b7291 */ /* 0x000fe4000f8f08ff */
[----:B------:R-:W-:Y:S02]  /*4350*/  USHF.R.S32.HI UR5, URZ, 0x1f, UR6 ;  /* 0x0000001fff057899 */ /* 0x000fe40008011406 */
[----:B------:R-:W-:Y:S02]  /*4360*/  UIADD3 UR4, UPT, UPT, UR4, 0x7e, URZ ;  /* 0x0000007e04047890 */ /* 0x000fe4000fffe0ff */
[----:B------:R-:W-:Y:S02]  /*4370*/  ULEA.HI UR5, UR5, UR6, URZ, 0x6 ;  /* 0x0000000605057291 */ /* 0x000fe4000f8f30ff */
[----:B------:R-:W-:-:S02]  /*4380*/  ULEA UR7, UR19, UR16, 0x7 ;  /* 0x0000001013077291 */ /* 0x000fc4000f8e38ff */
[----:B------:R-:W-:Y:S02]  /*4390*/  USHF.R.S32.HI UR18, URZ, 0x6, UR5 ;  /* 0x00000006ff127899 */ /* 0x000fe40008011405 */
[----:B------:R-:W-:Y:S02]  /*43a0*/  USHF.L.U32 UR11, UR11, 0x6, URZ ;  /* 0x000000060b0b7899 */ /* 0x000fe400080006ff */
[----:B------:R-:W-:Y:S02]  /*43b0*/  UISETP.LT.U32.AND UP0, UPT, UR18, 0xc, UPT ;  /* 0x0000000c1200788c */ /* 0x000fe4000bf01070 */
[----:B------:R-:W-:Y:S02]  /*43c0*/  ULOP3.LUT UR11, UR16, 0xffffff80, UR11, 0xf8, !UPT ;  /* 0xffffff80100b7892 */ /* 0x000fe4000f8ef80b */
[----:B------:R-:W-:Y:S02]  /*43d0*/  USEL UR19, UR18, 0xc, UP0 ;  /* 0x0000000c12137887 */ /* 0x000fe40008000000 */
[----:B------:R-:W-:Y:S01]  /*43e0*/  UISETP.GE.U32.AND UP0, UPT, UR4, 0x7f, UPT ;  /* 0x0000007f0400788c */ /* 0x000fe2000bf06070 */
[----:B------:R-:W-:-:S08]  /*43f0*/  UMOV UR17, URZ ;  /* 0x000000ff00117c82 */ /* 0x000fd00008000000 */
[----:B---3--:R-:W-:Y:S05]  /*4400*/  BRA.U !UP0, `(.L_x_33) ;  /* 0x0000000108a87547 */ /* 0x008fea000b800000 */
[----:B------:R-:W-:Y:S01]  /*4410*/  UIADD3 UR24, UPT, UPT, -UR19, URZ, URZ ;  /* 0x000000ff13187290 */ /* 0x000fe2000fffe1ff */
[----:B------:R-:W-:Y:S01]  /*4420*/  UMOV UR25, UR14 ;  /* 0x0000000e00197c82 */ /* 0x000fe20008000000 */
[----:B------:R-:W-:-:S10]  /*4430*/  UMOV UR10, URZ ;  /* 0x000000ff000a7c82 */ /* 0x000fd40008000000 */
.L_x_39:
[----:B------:R-:W-:Y:S01]  /*4440*/  UIADD3 UR24, UPT, UPT, UR24, 0x1, URZ ;  /* 0x0000000118187890 */ /* 0x000fe2000fffe0ff */
[----:B--23--:R-:W-:Y:S01]  /*4450*/  @P2 MOV R2, 0x8000 ;  /* 0x0000800000022802 */ /* 0x00cfe20000000f00 */
[----:B------:R-:W-:Y:S02]  /*4460*/  ULEA UR9, UR25, UR12, 0x3 ;  /* 0x0000000c19097291 */ /* 0x000fe4000f8e18ff */
[----:B------:R-:W-:Y:S01]  /*4470*/  UISETP.NE.AND UP0, UPT, UR24, URZ, UPT ;  /* 0x000000ff1800728c */ /* 0x000fe2000bf05270 */
[----:B-1--4-:R-:W-:Y:S10]  /*4480*/  @P0 BRA `(.L_x_34) ;  /* 0x00000000000c0947 */ /* 0x012ff40003800000 */
[----:B------:R-:W-:-:S04]  /*4490*/  SHF.L.U32 R3, R16, 0x1f, RZ ;  /* 0x0000001f10037819 */ /* 0x000fc800000006ff */
[----:B------:R-:W2:Y:S02]  /*44a0*/  SYNCS.PHASECHK.TRANS64.TRYWAIT P0, [UR9+0x60], R3 ;  /* 0x00006003ff0075a7 */ /* 0x000ea40008001109 */
[----:B--2---:R-:W-:Y:S05]  /*44b0*/  @!P0 BRA `(.L_x_35) ;  /* 0x000000c800408947 */ /* 0x004fea0003800000 */
.L_x_34:
[----:B------:R3:W-:Y:S01]  /*44c0*/  @P2 SYNCS.ARRIVE.TRANS64 RZ, [UR9], R2 ;  /* 0x00000002ffff29a7 */ /* 0x0007e20008000009 */
[----:B------:R-:W-:-:S04]  /*44d0*/  ULOP3.LUT UR4, UR29, 0x2, URZ, 0xfc, !UPT ;  /* 0x000000021d047892 */ /* 0x000fc8000f8efcff */
[----:B------:R-:W-:-:S09]  /*44e0*/  UISETP.NE.AND UP1, UPT, UR4, 0x2, UPT ;  /* 0x000000020400788c */ /* 0x000fd2000bf25270 */
[----:B------:R-:W-:Y:S05]  /*44f0*/  BRA.U UP1, `(.L_x_36) ;  /* 0x0000000101047547 */ /* 0x000fea000b800000 */
[----:B-1----:R-:W-:Y:S05]  /*4500*/  BPT.TRAP 0x1 ;  /* 0x000000040000795c */ /* 0x002fea0000300000 */
.L_x_36:
[----:B------:R-:W-:Y:S04]  /*4510*/  BSSY.RECONVERGENT B0, `(.L_x_37) ;  /* 0x0000003000007945 */ /* 0x000fe80003800200 */
[----:B------:R-:W-:Y:S05]  /*4520*/  @!P1 BRA `(.L_x_38) ;  /* 0x0000000000049947 */ /* 0x000fea0003800000 */
[----:B-1----:R-:W-:Y:S05]  /*4530*/  BPT.TRAP 0x1 ;  /* 0x000000040000795c */ /* 0x002fea0000300000 */
.L_x_38:
[----:B-1----:R-:W-:Y:S05]  /*4540*/  BSYNC.RECONVERGENT B0 ;  /* 0x0000000000007941 */ /* 0x002fea0003800200 */
.L_x_37:
[----:B------:R-:W-:Y:S02]  /*4550*/  UIADD3 UR14, UPT, UPT, UR25, 0x1, URZ ;  /* 0x00000001190e7890 */ /* 0x000fe4000fffe0ff */
[----:B------:R-:W-:Y:S02]  /*4560*/  ULOP3.LUT UR9, UR9, 0xfefffff8, URZ, 0xc0, !UPT ;  /* 0xfefffff809097892 */ /* 0x000fe4000f8ec0ff */
[----:B------:R-:W-:Y:S01]  /*4570*/  UISETP.NE.AND UP1, UPT, UR14, 0xc, UPT ;  /* 0x0000000c0e00788c */ /* 0x000fe2000bf25270 */
[----:B------:R-:W-:Y:S01]  /*4580*/  UMOV UR26, 0x0 ;  /* 0x00000000001a7882 */ /* 0x000fe20000000000 */
[----:B------:R-:W-:Y:S02]  /*4590*/  UMOV UR27, 0x10000000 ;  /* 0x10000000001b7882 */ /* 0x000fe40000000000 */
[----:B------:R-:W-:Y:S02]  /*45a0*/  USEL UR5, URZ, 0x1, UP1 ;  /* 0x00000001ff057887 */ /* 0x000fe40008800000 */
[----:B------:R-:W-:Y:S01]  /*45b0*/  USEL UR14, UR14, URZ, UP1 ;  /* 0x000000ff0e0e7287 */ /* 0x000fe20008800000 */
[----:B------:R-:W-:Y:S01]  /*45c0*/  UMOV UR6, UR10 ;  /* 0x0000000a00067c82 */ /* 0x000fe20008000000 */
[----:B------:R-:W-:-:S02]  /*45d0*/  UMOV UR17, UR19 ;  /* 0x0000001300117c82 */ /* 0x000fc40008000000 */
[----:B------:R-:W-:Y:S01]  /*45e0*/  ULEA UR4, UR14, UR12, 0x3 ;  /* 0x0000000c0e047291 */ /* 0x000fe2000f8e18ff */
[----:B------:R-:W-:Y:S01]  /*45f0*/  LOP3.LUT R16, R16, UR5, RZ, 0x3c, !PT ;  /* 0x0000000510107c12 */ /* 0x000fe2000f8e3cff */
[----:B------:R-:W-:-:S03]  /*4600*/  UMOV UR5, UR9 ;  /* 0x0000000900057c82 */ /* 0x000fc60008000000 */
[----:B--2---:R-:W-:-:S04]  /*4610*/  SHF.L.U32 R0, R16, 0x1f, RZ ;  /* 0x0000001f10007819 */ /* 0x004fc800000006ff */
[----:B------:R1:W2:Y:S01]  /*4620*/  SYNCS.PHASECHK.TRANS64.TRYWAIT P0, [UR4+0x60], R0 ;  /* 0x00006000ff0075a7 */ /* 0x0002a20008001104 */
[----:B------:R-:W-:-:S03]  /*4630*/  ULEA UR4, UR25, UR12, 0xd ;  /* 0x0000000c19047291 */ /* 0x000fc6000f8e68ff */
[----:B------:R-:W-:Y:S01]  /*4640*/  UMOV UR25, UR14 ;  /* 0x0000000e00197c82 */ /* 0x000fe20008000000 */
[----:B------:R-:W-:Y:S02]  /*4650*/  UIADD3 UR8, UPT, UPT, UR4, 0x5400, URZ ;  /* 0x0000540004087890 */ /* 0x000fe4000fffe0ff */
[----:B------:R-:W-:-:S07]  /*4660*/  UIADD3 UR4, UPT, UPT, UR4, 0x1d400, URZ ;  /* 0x0001d40004047890 */ /* 0x000fce000fffe0ff */
[----:B------:R4:W-:Y:S02]  /*4670*/  UTMALDG.2D.2CTA [UR8], [UR22], desc[UR26] ;  /* 0x00001a08160075b4 */ /* 0x0009e40008209000 */
[----:B------:R1:W-:Y:S01]  /*4680*/  UTMALDG.2D.2CTA [UR4], [UR20], desc[UR26] ;  /* 0x00001a04140075b4 */ /* 0x0003e20008209000 */
[----:B----4-:R-:W-:Y:S01]  /*4690*/  UIADD3 UR10, UPT, UPT, UR10, 0x40, URZ ;  /* 0x000000400a0a7890 */ /* 0x010fe2000fffe0ff */
[----:B------:R-:W-:Y:S11]  /*46a0*/  BRA.U UP0, `(.L_x_39) ;  /* 0xfffffffd00647547 */ /* 0x000ff6000b83ffff */
.L_x_33:
[----:B-1----:R-:W-:Y:S01]  /*46b0*/  ULEA UR4, UR14, UR12, 0x3 ;  /* 0x0000000c0e047291 */ /* 0x002fe2000f8e18ff */
[----:B------:R-:W-:Y:S01]  /*46c0*/  SHF.L.U32 R0, R16, 0x1f, RZ ;  /* 0x0000001f10007819 */ /* 0x000fe200000006ff */
[----:B------:R-:W-:Y:S01]  /*46d0*/  @!P4 SYNCS.ARRIVE.TRANS64.A1T0 RZ, [UR12+0x108], RZ ;  /* 0x000108ffffffc9a7 */ /* 0x000fe2000810000c */
[----:B------:R-:W-:-:S06]  /*46e0*/  UISETP.GT.AND UP0, UPT, UR18, UR19, UPT ;  /* 0x000000131200728c */ /* 0x000fcc000bf04270 */
[----:B--2-4-:R1:W2:Y:S03]  /*46f0*/  SYNCS.PHASECHK.TRANS64.TRYWAIT P0, [UR4+0x60], R0 ;  /* 0x00006000ff0075a7 */ /* 0x0142a60008001104 */
[----:B------:R-:W-:Y:S05]  /*4700*/  BRA.U !UP0, `(.L_x_40) ;  /* 0x0000000108a07547 */ /* 0x000fea000b800000 */
[----:B------:R-:W-:-:S03]  /*4710*/  UIADD3 UR18, UPT, UPT, -UR19, UR17, UR18 ;  /* 0x0000001113127290 */ /* 0x000fc6000fffe112 */
[----:B------:R-:W-:-:S09]  /*4720*/  UMOV UR19, UR14 ;  /* 0x0000000e00137c82 */ /* 0x000fd20008000000 */
.L_x_46:
[----:B----4-:R-:W-:Y:S01]  /*4730*/  ULEA UR9, UR19, UR12, 0x3 ;  /* 0x0000000c13097291 */ /* 0x010fe2000f8e18ff */
[----:B--23--:R-:W-:Y:S01]  /*4740*/  @P2 MOV R2, 0x8000 ;  /* 0x0000800000022802 */ /* 0x00cfe20000000f00 */
[----:B-12---:R-:W-:Y:S10]  /*4750*/  @P0 BRA `(.L_x_41) ;  /* 0x00000000000c0947 */ /* 0x006ff40003800000 */
[----:B------:R-:W-:-:S04]  /*4760*/  SHF.L.U32 R3, R16, 0x1f, RZ ;  /* 0x0000001f10037819 */ /* 0x000fc800000006ff */
[----:B------:R-:W2:Y:S02]  /*4770*/  SYNCS.PHASECHK.TRANS64.TRYWAIT P0, [UR9+0x60], R3 ;  /* 0x00006003ff0075a7 */ /* 0x000ea40008001109 */
[----:B--2---:R-:W-:Y:S05]  /*4780*/  @!P0 BRA `(.L_x_42) ;  /* 0x000000c400a48947 */ /* 0x004fea0003800000 */
.L_x_41:
[----:B------:R2:W-:Y:S01]  /*4790*/  @P2 SYNCS.ARRIVE.TRANS64 RZ, [UR9], R2 ;  /* 0x00000002ffff29a7 */ /* 0x0005e20008000009 */
[----:B------:R-:W-:-:S04]  /*47a0*/  ULOP3.LUT UR4, UR29, 0x2, URZ, 0xfc, !UPT ;  /* 0x000000021d047892 */ /* 0x000fc8000f8efcff */
[----:B------:R-:W-:-:S09]  /*47b0*/  UISETP.NE.AND UP0, UPT, UR4, 0x2, UPT ;  /* 0x000000020400788c */ /* 0x000fd2000bf05270 */
[----:B------:R-:W-:Y:S05]  /*47c0*/  BRA.U UP0, `(.L_x_43) ;  /* 0x0000000100047547 */ /* 0x000fea000b800000 */
[----:B------:R-:W-:Y:S05]  /*47d0*/  BPT.TRAP 0x1 ;  /* 0x000000040000795c */ /* 0x000fea0000300000 */
.L_x_43:
[----:B------:R-:W-:Y:S04]  /*47e0*/  BSSY.RECONVERGENT B0, `(.L_x_44) ;  /* 0x0000003000007945 */ /* 0x000fe80003800200 */
[----:B------:R-:W-:Y:S05]  /*47f0*/  @!P1 BRA `(.L_x_45) ;  /* 0x0000000000049947 */ /* 0x000fea0003800000 */
[----:B------:R-:W-:Y:S05]  /*4800*/  BPT.TRAP 0x1 ;  /* 0x000000040000795c */ /* 0x000fea0000300000 */
.L_x_45:
[----:B------:R-:W-:Y:S05]  /*4810*/  BSYNC.RECONVERGENT B0 ;  /* 0x0000000000007941 */ /* 0x000fea0003800200 */
.L_x_44:
[----:B------:R-:W-:Y:S02]  /*4820*/  UIADD3 UR14, UPT, UPT, UR19, 0x1, URZ ;  /* 0x00000001130e7890 */ /* 0x000fe4000fffe0ff */
[----:B------:R-:W-:Y:S02]  /*4830*/  USHF.L.U32 UR10, UR17, 0x6, URZ ;  /* 0x00000006110a7899 */ /* 0x000fe400080006ff */
[----:B------:R-:W-:Y:S02]  /*4840*/  UISETP.NE.AND UP0, UPT, UR14, 0xc, UPT ;  /* 0x0000000c0e00788c */ /* 0x000fe4000bf05270 */
[----:B------:R-:W-:Y:S02]  /*4850*/  ULOP3.LUT UR9, UR9, 0xfefffff8, URZ, 0xc0, !UPT ;  /* 0xfefffff809097892 */ /* 0x000fe4000f8ec0ff */
[----:B------:R-:W-:Y:S02]  /*4860*/  USEL UR5, URZ, 0x1, UP0 ;  /* 0x00000001ff057887 */ /* 0x000fe40008000000 */
[----:B------:R-:W-:Y:S01]  /*4870*/  USEL UR14, UR14, URZ, UP0 ;  /* 0x000000ff0e0e7287 */ /* 0x000fe20008000000 */
[----:B------:R-:W-:Y:S01]  /*4880*/  UMOV UR24, 0x0 ;  /* 0x0000000000187882 */ /* 0x000fe20000000000 */
[----:B------:R-:W-:-:S02]  /*4890*/  UMOV UR25, 0x10000000 ;  /* 0x1000000000197882 */ /* 0x000fc40000000000 */
[----:B------:R-:W-:Y:S01]  /*48a0*/  ULEA UR4, UR14, UR12, 0x3 ;  /* 0x0000000c0e047291 */ /* 0x000fe2000f8e18ff */
[----:B------:R-:W-:Y:S01]  /*48b0*/  LOP3.LUT R16, R16, UR5, RZ, 0x3c, !PT ;  /* 0x0000000510107c12 */ /* 0x000fe2000f8e3cff */
[----:B------:R-:W-:Y:S01]  /*48c0*/  UMOV UR5, UR9 ;  /* 0x0000000900057c82 */ /* 0x000fe20008000000 */
[----:B------:R-:W-:Y:S01]  /*48d0*/  UMOV UR6, UR10 ;  /* 0x0000000a00067c82 */ /* 0x000fe20008000000 */
[----:B------:R-:W-:Y:S01]  /*48e0*/  UIADD3 UR17, UPT, UPT, UR17, 0x1, URZ ;  /* 0x0000000111117890 */ /* 0x000fe2000fffe0ff */
[----:B-1----:R-:W-:-:S03]  /*48f0*/  SHF.L.U32 R0, R16, 0x1f, RZ ;  /* 0x0000001f10007819 */ /* 0x002fc600000006ff */
[----:B------:R-:W-:Y:S01]  /*4900*/  UISETP.NE.AND UP0, UPT, UR17, UR18, UPT ;  /* 0x000000121100728c */ /* 0x000fe2000bf05270 */
[----:B------:R4:W1:Y:S01]  /*4910*/  SYNCS.PHASECHK.TRANS64.TRYWAIT P0, [UR4+0x60], R0 ;  /* 0x00006000ff0075a7 */ /* 0x0008620008001104 */
[----:B------:R-:W-:-:S03]  /*4920*/  ULEA UR4, UR19, UR12, 0xd ;  /* 0x0000000c13047291 */ /* 0x000fc6000f8e68ff */
[----:B------:R-:W-:Y:S01]  /*4930*/  UMOV UR19, UR14 ;  /* 0x0000000e00137c82 */ /* 0x000fe20008000000 */
[----:B------:R-:W-:Y:S02]  /*4940*/  UIADD3 UR8, UPT, UPT, UR4, 0x5400, URZ ;  /* 0x0000540004087890 */ /* 0x000fe4000fffe0ff */
[----:B------:R-:W-:-:S07]  /*4950*/  UIADD3 UR4, UPT, UPT, UR4, 0x1d400, URZ ;  /* 0x0001d40004047890 */ /* 0x000fce000fffe0ff */
[----:B------:R4:W-:Y:S02]  /*4960*/  UTMALDG.2D.2CTA [UR8], [UR22], desc[UR24] ;  /* 0x00001808160075b4 */ /* 0x0009e40008209000 */
[----:B------:R4:W-:Y:S01]  /*4970*/  UTMALDG.2D.2CTA [UR4], [UR20], desc[UR24] ;  /* 0x00001804140075b4 */ /* 0x0009e20008209000 */
[----:B------:R-:W-:Y:S05]  /*4980*/  BRA.U UP0, `(.L_x_46) ;  /* 0xfffffffd00687547 */ /* 0x000fea000b83ffff */
.L_x_40:
[----:B------:R-:W-:Y:S01]  /*4990*/  UISETP.NE.AND UP0, UPT, UR37, 0x8, UPT ;  /* 0x000000082500788c */ /* 0x000fe2000bf05270 */
[----:B------:R-:W-:-:S08]  /*49a0*/  NOP ;  /* 0x0000000000007918 */ /* 0x000fd00000000000 */
[----:B------:R-:W-:Y:S05]  /*49b0*/  BRA.U UP0, `(.L_x_47) ;  /* 0x0000000100047547 */ /* 0x000fea000b800000 */
[----:B----4-:R-:W-:Y:S05]  /*49c0*/  BPT.TRAP 0x1 ;  /* 0x000000040000795c */ /* 0x010fea0000300000 */
.L_x_47:
[----:B----4-:R-:W-:Y:S01]  /*49d0*/  ULEA UR4, UR15, UR12, 0x3 ;  /* 0x0000000c0f047291 */ /* 0x010fe2000f8e18ff */
[----:B------:R-:W-:-:S08]  /*49e0*/  SHF.L.U32 R3, R14, 0x1f, RZ ;  /* 0x0000001f0e037819 */ /* 0x000fd000000006ff */
[----:B-12---:R-:W1:Y:S02]  /*49f0*/  SYNCS.PHASECHK.TRANS64.TRYWAIT P0, [UR4+0x1f0], R3 ;  /* 0x0001f003ff0075a7 */ /* 0x006e640008001104 */
[----:B-1----:R-:W-:Y:S05]  /*4a00*/  @!P0 BRA `(.L_x_48) ;  /* 0x000000c4001c8947 */ /* 0x002fea0003800000 */
.L_x_251:
[----:B------:R-:W-:-:S09]  /*4a10*/  UIMAD UR5, UR15, 0x14, UR36 ;  /* 0x000000140f0578a4 */ /* 0x000fd2000f8e0224 */
[----:B-1----:R-:W1:Y:S04]  /*4a20*/  LDS R3, [UR5] ;  /* 0x00000005ff037984 */ /* 0x002e680008000800 */
[----:B---3--:R-:W2:Y:S04]  /*4a30*/  LDS R2, [UR5+0x4] ;  /* 0x00000405ff027984 */ /* 0x008ea80008000800 */
[----:B------:R-:W3:Y:S04]  /*4a40*/  LDS.U16 R15, [UR5+0x12] ;  /* 0x00001205ff0f7984 */ /* 0x000ee80008000400 */
[----:B------:R-:W4:Y:S04]  /*4a50*/  LDS R23, [UR5+0x8] ;  /* 0x00000805ff177984 */ /* 0x000f280008000800 */
[----:B------:R-:W3:Y:S01]  /*4a60*/  LDS R0, [UR5+0xc] ;  /* 0x00000c05ff007984 */ /* 0x000ee20008000800 */
[----:B------:R-:W-:Y:S01]  /*4a70*/  @!PT LDS RZ, [RZ] ;  /* 0x00000000fffff984 */ /* 0x000fe20000000800 */
[----:B------:R-:W-:Y:S01]  /*4a80*/  @!PT LDS RZ, [RZ] ;  /* 0x00000000fffff984 */ /* 0x000fe20000000800 */
[----:B------:R-:W-:Y:S01]  /*4a90*/  @!PT LDS RZ, [RZ] ;  /* 0x00000000fffff984 */ /* 0x000fe20000000800 */
[----:B------:R-:W-:Y:S01]  /*4aa0*/  @!PT LDS RZ, [RZ] ;  /* 0x00000000fffff984 */ /* 0x000fe20000000800 */
[----:B------:R5:W-:Y:S06]  /*4ab0*/  MEMBAR.ALL.CTA ;  /* 0x0000000000007992 */ /* 0x000bec0000008000 */
[----:B-----5:R-:W3:Y:S01]  /*4ac0*/  FENCE.VIEW.ASYNC.S ;  /* 0x00000000000073c6 */ /* 0x020ee20000000000 */
[----:B-1----:R-:W-:-:S02]  /*4ad0*/  R2UR UR18, R3 ;  /* 0x00000000031272ca */ /* 0x002fc400000e0000 */
[----:B--2---:R-:W-:Y:S01]  /*4ae0*/  R2UR UR19, R2 ;  /* 0x00000000021372ca */ /* 0x004fe200000e0000 */
[----:B------:R-:W-:-:S14]  /*4af0*/  BRA.U UP0, `(.L_x_49) ;  /* 0x0000000100047547 */ /* 0x000fdc000b800000 */
[----:B------:R-:W-:Y:S05]  /*4b00*/  BPT.TRAP 0x1 ;  /* 0x000000040000795c */ /* 0x000fea0000300000 */
.L_x_49:
[----:B------:R-:W-:Y:S01]  /*4b10*/  UIADD3 UR4, UPT, UPT, UR4, 0x230, URZ ;  /* 0x0000023004047890 */ /* 0x000fe2000fffe0ff */
[----:B---3--:R-:W-:Y:S01]  /*4b20*/  ISETP.NE.AND P0, PT, R0, RZ, PT ;  /* 0x000000ff0000720c */ /* 0x008fe20003f05270 */
[----:B------:R-:W-:Y:S01]  /*4b30*/  UIADD3 UR15, UPT, UPT, UR15, 0x1, URZ ;  /* 0x000000010f0f7890 */ /* 0x000fe2000fffe0ff */
[----:B------:R-:W-:Y:S01]  /*4b40*/  PLOP3.LUT P4, PT, PT, PT, PT, 0x80, 0x8 ;  /* 0x000000000008781c */ /* 0x000fe20003f8f070 */
[----:B------:R-:W-:Y:S02]  /*4b50*/  UPRMT UR4, UR13, 0x654, UR4 ;  /* 0x000006540d047896 */ /* 0x000fe40008000004 */
[----:B------:R-:W-:-:S04]  /*4b60*/  UISETP.NE.AND UP0, UPT, UR15, 0x8, UPT ;  /* 0x000000080f00788c */ /* 0x000fc8000bf05270 */
[----:B------:R-:W-:-:S03]  /*4b70*/  USEL UR15, UR15, URZ, UP0 ;  /* 0x000000ff0f0f7287 */ /* 0x000fc60008000000 */
[----:B------:R-:W-:Y:S01]  /*4b80*/  SYNCS.ARRIVE.TRANS64.RED.A1T0 RZ, [UR4], RZ ;  /* 0x000000ffffff79a7 */ /* 0x000fe20008100404 */
[----:B------:R-:W-:-:S06]  /*4b90*/  USEL UR4, URZ, 0x1, UP0 ;  /* 0x00000001ff047887 */ /* 0x000fcc0008000000 */
[----:B------:R-:W-:Y:S01]  /*4ba0*/  LOP3.LUT R14, R14, UR4, RZ, 0x3c, !PT ;  /* 0x000000040e0e7c12 */ /* 0x000fe2000f8e3cff */
[----:B------:R-:W-:Y:S06]  /*4bb0*/  @P0 BRA `(.L_x_50) ;  /* 0xffffffec00940947 */ /* 0x000fec000383ffff */
[----:B------:R-:W-:Y:S01]  /*4bc0*/  UIADD3 UR12, UPT, UPT, UR12, 0x60, URZ ;  /* 0x000000600c0c7890 */ /* 0x000fe2000fffe0ff */
[----:B------:R-:W-:-:S03]  /*4bd0*/  SHF.L.U32 R3, R16, 0x1f, RZ ;  /* 0x0000001f10037819 */ /* 0x000fc600000006ff */
[----:B------:R-:W-:-:S09]  /*4be0*/  ULEA UR4, UR14, UR12, 0x3 ;  /* 0x0000000c0e047291 */ /* 0x000fd2000f8e18ff */
[----:B------:R-:W1:Y:S02]  /*4bf0*/  SYNCS.PHASECHK.TRANS64.TRYWAIT P0, [UR4], R3 ;  /* 0x00000003ff0075a7 */ /* 0x000e640008001104 */
[----:B-1----:R-:W-:Y:S05]  /*4c00*/  @!P0 BRA `(.L_x_51) ;  /* 0x000000c000b48947 */ /* 0x002fea0003800000 */
.L_x_253:
[----:B------:R-:W-:-:S04]  /*4c10*/  UIADD3 UR5, UPT, UPT, UR14, 0x1, URZ ;  /* 0x000000010e057890 */ /* 0x000fc8000fffe0ff */
[----:B------:R-:W-:-:S04]  /*4c20*/  UISETP.NE.AND UP0, UPT, UR5, 0xc, UPT ;  /* 0x0000000c0500788c */ /* 0x000fc8000bf05270 */
[----:B------:R-:W-:Y:S02]  /*4c30*/  USEL UR6, URZ, 0x1, UP0 ;  /* 0x00000001ff067887 */ /* 0x000fe40008000000 */
[----:B------:R-:W-:-:S04]  /*4c40*/  USEL UR5, UR5, URZ, UP0 ;  /* 0x000000ff05057287 */ /* 0x000fc80008000000 */
[----:B------:R-:W-:Y:S01]  /*4c50*/  ULEA UR4, UR5, UR12, 0x3 ;  /* 0x0000000c05047291 */ /* 0x000fe2000f8e18ff */
[----:B------:R-:W-:-:S04]  /*4c60*/  LOP3.LUT R2, R16, UR6, RZ, 0x3c, !PT ;  /* 0x0000000610027c12 */ /* 0x000fc8000f8e3cff */
[----:B-1----:R-:W-:-:S04]  /*4c70*/  SHF.L.U32 R3, R2, 0x1f, RZ ;  /* 0x0000001f02037819 */ /* 0x002fc800000006ff */
[----:B------:R-:W1:Y:S02]  /*4c80*/  SYNCS.PHASECHK.TRANS64.TRYWAIT P0, [UR4], R3 ;  /* 0x00000003ff0075a7 */ /* 0x000e640008001104 */
[----:B-1----:R-:W-:Y:S05]  /*4c90*/  @!P0 BRA `(.L_x_52) ;  /* 0x000000c000a88947 */ /* 0x002fea0003800000 */
.L_x_255:
        /* <DEDUP_REMOVED lines=9> */
.L_x_257:
        /* <DEDUP_REMOVED lines=9> */
.L_x_259:
        /* <DEDUP_REMOVED lines=9> */
.L_x_261:
        /* <DEDUP_REMOVED lines=9> */
.L_x_263:
        /* <DEDUP_REMOVED lines=9> */
.L_x_265:
        /* <DEDUP_REMOVED lines=9> */
.L_x_267:
        /* <DEDUP_REMOVED lines=9> */
.L_x_269:
        /* <DEDUP_REMOVED lines=9> */
.L_x_271:
        /* <DEDUP_REMOVED lines=9> */
.L_x_273:
[----:B------:R-:W-:-:S04]  /*51b0*/  UIADD3 UR5, UPT, UPT, UR5, 0x1, URZ ;  /* 0x0000000105057890 */ /* 0x000fc8000fffe0ff */
[----:B------:R-:W-:-:S04]  /*51c0*/  UISETP.NE.AND UP0, UPT, UR5, 0xc, UPT ;  /* 0x0000000c0500788c */ /* 0x000fc8000bf05270 */
[----:B------:R-:W-:Y:S02]  /*51d0*/  USEL UR4, URZ, 0x1, UP0 ;  /* 0x00000001ff047887 */ /* 0x000fe40008000000 */
[----:B------:R-:W-:-:S04]  /*51e0*/  USEL UR5, UR5, URZ, UP0 ;  /* 0x000000ff05057287 */ /* 0x000fc80008000000 */
[----:B------:R-:W-:Y:S01]  /*51f0*/  LOP3.LUT R2, R2, UR4, RZ, 0x3c, !PT ;  /* 0x0000000402027c12 */ /* 0x000fe2000f8e3cff */
[----:B------:R-:W-:-:S12]  /*5200*/  ULEA UR5, UR5, UR12, 0x3 ;  /* 0x0000000c05057291 */ /* 0x000fd8000f8e18ff */
.L_x_62:
[----:B-1----:R-:W-:Y:S02]  /*5210*/  SHF.L.U32 R3, R2, 0x1f, RZ ;  /* 0x0000001f02037819 */ /* 0x002fe400000006ff */
[----:B------:R-:W-:-:S04]  /*5220*/  MOV R0, UR5 ;  /* 0x0000000500007c02 */ /* 0x000fc80008000f00 */
[----:B------:R1:W2:Y:S03]  /*5230*/  SYNCS.PHASECHK.TRANS64.TRYWAIT P0, [R0+URZ], R3 ;  /* 0x00000003000075a7 */ /* 0x0002a600080011ff */
[----:B--2---:R-:W-:Y:S05]  /*5240*/  @!P0 NANOSLEEP.SYNCS 0x989680 ;  /* 0x009896800000895d */ /* 0x004fea0003900000 */
[----:B------:R-:W2:Y:S02]  /*5250*/  @!P0 SYNCS.PHASECHK.TRANS64 P0, [R0+URZ], R3 ;  /* 0x00000003000085a7 */ /* 0x000ea400080010ff */
[----:B--2---:R-:W-:Y:S05]  /*5260*/  @P0 EXIT ;  /* 0x000000000000094d */ /* 0x004fea0003800000 */
[----:B------:R-:W-:Y:S05]  /*5270*/  BRA `(.L_x_62) ;  /* 0xfffffffc00e47947 */ /* 0x000fea000383ffff */
.L_x_26:
[----:B------:R-:W-:-:S04]  /*5280*/  UISETP.LT.U32.AND UP0, UPT, UR37, 0x9, UPT ;  /* 0x000000092500788c */ /* 0x000fc8000bf01070 */
[----:B------:R-:W-:-:S04]  /*5290*/  USEL UR4, UR37, 0x9, UP0 ;  /* 0x0000000925047887 */ /* 0x000fc80008000000 */
[----:B------:R-:W-:-:S12]  /*52a0*/  USHF.L.U32 UR4, UR4, 0x2, URZ ;  /* 0x0000000204047899 */ /* 0x000fd800080006ff */
[----:B------:R-:W2:Y:S02]  /*52b0*/  LDCU UR6, c[0x2][UR4] ;  /* 0x00800000040677ac */ /* 0x000ea40008000800 */
[----:B--2---:R-:W-:-:S10]  /*52c0*/  USHF.R.S32.HI UR7, URZ, 0x1f, UR6 ;  /* 0x0000001fff077899 */ /* 0x004fd40008011406 */
.L_x_319:
[----:B-1----:R-:W-:Y:S05]  /*52d0*/  BRXU UR6 -0x52e0                                                                                                                                                                                                                                                                                                                                                                                                                                                                                                                                                                                                                                                                                                                                                                                                                                                                                                                                                                                                                                                                                                                                                                                                                                                                                                                                                           (*"BRANCH_TARGETS .L_x_320,.L_x_321,.L_x_328"*) ;  /* 0xffffffac06487958 */ /* 0x002fea000b83ffff */
.L_x_321:
[----:B------:R-:W-:-:S09]  /*52e0*/  UISETP.NE.AND UP0, UPT, UR37, 0x1, UPT ;  /* 0x000000012500788c */ /* 0x000fd2000bf05270 */
[----:B------:R-:W-:Y:S05]  /*52f0*/  BRA.U UP0, `(.L_x_63) ;  /* 0x0000003900487547 */ /* 0x000fea000b800000 */
[----:B------:R-:W-:-:S08]  /*5300*/  NOP ;  /* 0x0000000000007918 */ /* 0x000fd00000000000 */
[----:B----45:R-:W1:-:S00]  /*5310*/  USETMAXREG.DEALLOC.CTAPOOL 0x88 ;  /* 0x00000088000079c8 */ /* 0x030e4000080e0500 */
[----:B------:R-:W2:Y:S01]  /*5320*/  LDCU.64 UR14, c[0x0][0xba0] ;  /* 0x00017400ff0e77ac */ /* 0x000ea20008000a00 */
[----:B-1----:R-:W-:Y:S01]  /*5330*/  HFMA2 R8, -RZ, RZ, 0, 5.9604644775390625e-08 ;  /* 0x00000001ff087431 */ /* 0x002fe200000001ff */
[----:B------:R-:W-:Y:S01]  /*5340*/  PRMT R9, RZ, 0x7610, R9 ;  /* 0x00007610ff097816 */ /* 0x000fe20000000009 */
[----:B------:R-:W1:Y:S01]  /*5350*/  LDCU.64 UR12, c[0x0][0xbb8] ;  /* 0x00017700ff0c77ac */ /* 0x000e620008000a00 */
[----:B------:R-:W3:Y:S01]  /*5360*/  LDCU UR4, c[0x0][0xbdc] ;  /* 0x00017b80ff0477ac */ /* 0x000ee20008000800 */
[----:B------:R-:W4:Y:S01]  /*5370*/  LDCU UR19, c[0x0][0xb80] ;  /* 0x00017000ff1377ac */ /* 0x000f220008000800 */
[----:B------:R-:W-:Y:S01]  /*5380*/  UMOV UR5, 0xffffffff ;  /* 0xffffffff00057882 */ /* 0x000fe20000000000 */
[----:B------:R-:W-:Y:S01]  /*5390*/  UMOV UR20, URZ ;  /* 0x000000ff00147c82 */ /* 0x000fe20008000000 */
[----:B--2---:R-:W-:-:S04]  /*53a0*/  UIADD3 UR18, UP0, UPT, UR14, -0x1, URZ ;  /* 0xffffffff0e127890 */ /* 0x004fc8000ff1e0ff */
[----:B------:R-:W-:Y:S02]  /*53b0*/  UIADD3.X UR15, UPT, UPT, UR15, -0x1, URZ, UP0, !UPT ;  /* 0xffffffff0f0f7890 */ /* 0x000fe400087fe4ff */
[----:B-1----:R-:W-:Y:S02]  /*53c0*/  UIADD3 UR14, UP0, UPT, UR12, -0x1, URZ ;  /* 0xffffffff0c0e7890 */ /* 0x002fe4000ff1e0ff */
[----:B---3--:R-:W-:Y:S02]  /*53d0*/  USHF.L.U32 UR4, UR5, UR4, URZ ;  /* 0x0000000405047299 */ /* 0x008fe400080006ff */
[----:B------:R-:W-:Y:S02]  /*53e0*/  UIADD3.X UR13, UPT, UPT, UR13, -0x1, URZ, UP0, !UPT ;  /* 0xffffffff0d0d7890 */ /* 0x000fe400087fe4ff */
[----:B----4-:R-:W-:Y:S02]  /*53f0*/  UIADD3 UR19, UPT, UPT, UR19, -0x1, URZ ;  /* 0xffffffff13137890 */ /* 0x010fe4000fffe0ff */
[----:B------:R-:W-:-:S12]  /*5400*/  ULOP3.LUT UR12, URZ, UR4, URZ, 0x33, !UPT ;  /* 0x00000004ff0c7292 */ /* 0x000fd8000f8e33ff */
.L_x_80:
[----:B-1----:R-:W1:Y:S01]  /*5410*/  LDC.64 R2, c[0x0][0xbd0] ;  /* 0x0002f400ff027b82 */ /* 0x002e620000000a00 */
[----:B------:R-:W-:Y:S01]  /*5420*/  UIADD3 UR24, UP0, UPT, UR24, UR30, URZ ;  /* 0x0000001e18187290 */ /* 0x000fe2000ff1e0ff */
[----:B------:R-:W-:Y:S01]  /*5430*/  ISETP.NE.AND P1, PT, RZ, UR16, PT ;  /* 0x00000010ff007c0c */ /* 0x000fe2000bf25270 */
[----:B------:R-:W-:Y:S01]  /*5440*/  IMAD.MOV.U32 R18, RZ, RZ, -0x1 ;  /* 0xffffffffff127424 */ /* 0x000fe200078e00ff */
[----:B------:R-:W-:Y:S01]  /*5450*/  PLOP3.LUT P2, PT, PT, PT, PT, 0x80, 0x8 ;  /* 0x000000000008781c */ /* 0x000fe20003f4f070 */
[----:B------:R-:W-:Y:S01]  /*5460*/  UIADD3.X UR17, UPT, UPT, UR17, UR25, URZ, UP0, !UPT ;  /* 0x0000001911117290 */ /* 0x000fe200087fe4ff */
[----:B------:R-:W-:Y:S02]  /*5470*/  IMAD.MOV.U32 R10, RZ, RZ, -0x1 ;  /* 0xffffffffff0a7424 */ /* 0x000fe400078e00ff */
[----:B------:R-:W-:Y:S02]  /*5480*/  P2R R11, PR, RZ, 0x4 ;  /* 0x00000004ff0b7803 */ /* 0x000fe40000000000 */
[----:B-1----:R-:W-:Y:S01]  /*5490*/  ISETP.LE.U32.AND P0, PT, R2, UR24, PT ;  /* 0x0000001802007c0c */ /* 0x002fe2000bf03070 */
[----:B------:R-:W-:-:S05]  /*54a0*/  IMAD.U32 R2, RZ, RZ, UR17 ;  /* 0x00000011ff027e24 */ /* 0x000fca000f8e00ff */
[----:B------:R-:W-:Y:S01]  /*54b0*/  ISETP.GE.U32.AND.EX P0, PT, R2, R3, PT, P0 ;  /* 0x000000030200720c */ /* 0x000fe20003f06100 */
[----:B------:R-:W-:Y:S02]  /*54c0*/  IMAD.MOV.U32 R3, RZ, RZ, RZ ;  /* 0x000000ffff037224 */ /* 0x000fe400078e00ff */
[----:B------:R-:W-:-:S10]  /*54d0*/  IMAD.MOV.U32 R2, RZ, RZ, -0x1 ;  /* 0xffffffffff027424 */ /* 0x000fd400078e00ff */
[----:B-----5:R-:W-:Y:S05]  /*54e0*/  @P0 BRA P1, `(.L_x_64) ;  /* 0x00000018000c0947 */ /* 0x020fea0000800000 */
[----:B------:R-:W-:Y:S01]  /*54f0*/  IADD3 R15, P1, PT, R16, UR41, RZ ;  /* 0x00000029100f7c10 */ /* 0x000fe2000ff3e0ff */
[----:B------:R-:W-:-:S03]  /*5500*/  IMAD.U32 R10, RZ, RZ, UR17 ;  /* 0x00000011ff0a7e24 */ /* 0x000fc6000f8e00ff */
[----:B------:R-:W-:Y:S02]  /*5510*/  ISETP.LE.U32.AND P0, PT, R15, UR24, PT ;  /* 0x000000180f007c0c */ /* 0x000fe4000bf03070 */
[----:B------:R-:W-:-:S04]  /*5520*/  IADD3.X R15, PT, PT, R17, UR40, RZ, P1, !PT ;  /* 0x00000028110f7c10 */ /* 0x000fc80008ffe4ff */
[----:B------:R-:W-:-:S13]  /*5530*/  ISETP.GE.U32.AND.EX P0, PT, R10, R15, PT, P0 ;  /* 0x0000000f0a00720c */ /* 0x000fda0003f06100 */
[----:B------:R-:W-:Y:S05]  /*5540*/  @!P0 BRA `(.L_x_65) ;  /* 0x0000001000f08947 */ /* 0x000fea0003800000 */
[----:B------:R-:W1:Y:S01]  /*5550*/  LDCU UR21, c[0x0][0xbe8] ;  /* 0x00017d00ff1577ac */ /* 0x000e620008000800 */
[----:B------:R-:W-:Y:S01]  /*5560*/  IMAD.IADD R22, R7, 0x1, R14 ;  /* 0x0000000107167824 */ /* 0x000fe200078e020e */
[----:B------:R-:W-:Y:S01]  /*5570*/  MOV R14, R5 ;  /* 0x00000005000e7202 */ /* 0x000fe20000000f00 */
[----:B------:R-:W-:Y:S02]  /*5580*/  IMAD.MOV.U32 R16, RZ, RZ, R6 ;  /* 0x000000ffff107224 */ /* 0x000fe400078e0006 */
[----:B------:R-:W-:-:S05]  /*5590*/  VIADD R10, R22, 0x20 ;  /* 0x00000020160a7836 */ /* 0x000fca0000000000 */
[----:B-1----:R-:W-:-:S13]  /*55a0*/  ISETP.GE.AND P0, PT, R10, UR21, PT ;  /* 0x000000150a007c0c */ /* 0x002fda000bf06270 */
[----:B------:R-:W1:Y:S01]  /*55b0*/  @!P0 LDC.64 R18, c[0x0][0xbf0] ;  /* 0x0002fc00ff128b82 */ /* 0x000e620000000a00 */
[----:B------:R-:W-:Y:S01]  /*55c0*/  BSSY.RECONVERGENT B0, `(.L_x_66) ;  /* 0x0000062000007945 */ /* 0x000fe20003800200 */
[----:B------:R-:W-:Y:S01]  /*55d0*/  HFMA2 R15, -RZ, RZ, 0, 0 ;  /* 0x00000000ff0f7431 */ /* 0x000fe200000001ff */
[----:B------:R-:W-:Y:S01]  /*55e0*/  MOV R17, 0x7fffffff ;  /* 0x7fffffff00117802 */ /* 0x000fe20000000f00 */
[----:B-1----:R-:W-:-:S05]  /*55f0*/  @!P0 IMAD.WIDE R18, R22, 0xc, R18 ;  /* 0x0000000c16128825 */ /* 0x002fca00078e0212 */
[----:B------:R1:W5:Y:S04]  /*5600*/  @!P0 LDG.E R5, desc[UR50][R18.64+0x180] ;  /* 0x0001803212058981 */ /* 0x000368000c1e1900 */
[----:B------:R1:W5:Y:S01]  /*5610*/  @!P0 LDG.E R6, desc[UR50][R18.64+0x184] ;  /* 0x0001843212068981 */ /* 0x000362000c1e1900 */
[----:B------:R-:W-:-:S13]  /*5620*/  ISETP.GE.AND P0, PT, R22, UR21, PT ;  /* 0x0000001516007c0c */ /* 0x000fda000bf06270 */
[----:B------:R-:W-:Y:S05]  /*5630*/  @P0 BRA `(.L_x_67) ;  /* 0x0000000400680947 */ /* 0x000fea0003800000 */
[----:B------:R-:W-:Y:S01]  /*5640*/  IABS R13, R4 ;  /* 0x00000004000d7213 */ /* 0x000fe20000000000 */
[----:B------:R-:W2:Y:S01]  /*5650*/  LDCU.64 UR8, c[0x0][0xbb0] ;  /* 0x00017600ff0877ac */ /* 0x000ea20008000a00 */
[----:B------:R-:W-:Y:S02]  /*5660*/  IABS R12, R0 ;  /* 0x00000000000c7213 */ /* 0x000fe40000000000 */
[----:B------:R-:W3:Y:S01]  /*5670*/  I2F.RP R24, R13 ;  /* 0x0000000d00187306 */ /* 0x000ee20000209400 */
[----:B------:R-:W4:Y:S01]  /*5680*/  LDCU.128 UR4, c[0x0][0xbc0] ;  /* 0x00017800ff0477ac */ /* 0x000f220008000c00 */
[----:B------:R-:W-:Y:S02]  /*5690*/  IADD3 R15, P0, PT, R14, UR18, RZ ;  /* 0x000000120e0f7c10 */ /* 0x000fe4000ff1e0ff */
[----:B-1----:R-:W-:Y:S01]  /*56a0*/  IADD3 R19, P2, PT, R16, UR14, RZ ;  /* 0x0000000e10137c10 */ /* 0x002fe2000ff5e0ff */
[----:B------:R-:W1:Y:S01]  /*56b0*/  LDCU.64 UR10, c[0x0][0xba8] ;  /* 0x00017500ff0a77ac */ /* 0x000e620008000a00 */
[----:B------:R-:W-:-:S02]  /*56c0*/  LEA.HI.X.SX32 R14, R14, UR15, 0x1, P0 ;  /* 0x0000000f0e0e7c11 */ /* 0x000fc400080f0eff */
[----:B------:R-:W1:Y:S01]  /*56d0*/  I2F.RP R10, R12 ;  /* 0x0000000c000a7306 */ /* 0x000e620000209400 */
[----:B------:R-:W-:Y:S02]  /*56e0*/  LEA.HI.X.SX32 R18, R16, UR13, 0x1, P2 ;  /* 0x0000000d10127c11 */ /* 0x000fe400090f0eff */
[----:B--2---:R-:W-:-:S05]  /*56f0*/  IADD3 R17, P0, PT, R15, UR9, RZ ;  /* 0x000000090f117c10 */ /* 0x004fca000ff1e0ff */
[----:B---3--:R-:W2:Y:S01]  /*5700*/  MUFU.RCP R24, R24 ;  /* 0x0000001800187308 */ /* 0x008ea20000001000 */
[----:B----4-:R-:W-:Y:S01]  /*5710*/  IADD3 R21, P1, PT, R19, UR7, RZ ;  /* 0x0000000713157c10 */ /* 0x010fe2000ff3e0ff */
[----:B------:R-:W-:Y:S02]  /*5720*/  IMAD.X R16, RZ, RZ, R14, P0 ;  /* 0x000000ffff107224 */ /* 0x000fe400000e060e */
[----:B-1----:R-:W-:-:S04]  /*5730*/  IMAD.WIDE.U32 R34, R17, UR10, RZ ;  /* 0x0000000a11227c25 */ /* 0x002fc8000f8e00ff */
[----:B------:R-:W1:Y:S01]  /*5740*/  MUFU.RCP R10, R10 ;  /* 0x0000000a000a7308 */ /* 0x000e620000001000 */
[----:B------:R-:W-:Y:S02]  /*5750*/  IMAD.X R20, RZ, RZ, R18, P1 ;  /* 0x000000ffff147224 */ /* 0x000fe400008e0612 */
[----:B------:R-:W-:-:S04]  /*5760*/  IMAD.WIDE.U32 R28, R16, UR10, RZ ;  /* 0x0000000a101c7c25 */ /* 0x000fc8000f8e00ff */
[----:B--2---:R-:W-:Y:S02]  /*5770*/  VIADD R24, R24, 0xffffffe ;  /* 0x0ffffffe18187836 */ /* 0x004fe40000000000 */
[----:B------:R-:W-:Y:S02]  /*5780*/  IMAD.WIDE.U32 R26, R20, UR4, RZ ;  /* 0x00000004141a7c25 */ /* 0x000fe4000f8e00ff */
[----:B------:R-:W2:Y:S02]  /*5790*/  F2I.FTZ.U32.TRUNC.NTZ R25, R24 ;  /* 0x0000001800197305 */ /* 0x000ea4000021f000 */
[----:B------:R-:W-:-:S04]  /*57a0*/  IMAD.WIDE.U32 R28, P1, R17, UR11, R28 ;  /* 0x0000000b111c7c25 */ /* 0x000fc8000f82001c */
[----:B-1----:R-:W-:Y:S02]  /*57b0*/  VIADD R10, R10, 0xffffffe ;  /* 0x0ffffffe0a0a7836 */ /* 0x002fe40000000000 */
[----:B------:R-:W-:-:S04]  /*57c0*/  IMAD.WIDE.U32 R26, P0, R21, UR5, R26 ;  /* 0x00000005151a7c25 */ /* 0x000fc8000f80001a */
[----:B------:R-:W-:Y:S02]  /*57d0*/  IMAD.WIDE.U32 R36, R21, UR4, RZ ;  /* 0x0000000415247c25 */ /* 0x000fe4000f8e00ff */
[----:B------:R-:W1:Y:S02]  /*57e0*/  F2I.FTZ.U32.TRUNC.NTZ R21, R10 ;  /* 0x0000000a00157305 */ /* 0x000e64000021f000 */
[----:B------:R-:W-:Y:S01]  /*57f0*/  IMAD.X R33, RZ, RZ, RZ, P1 ;  /* 0x000000ffff217224 */ /* 0x000fe200008e06ff */
[----:B------:R-:W-:Y:S01]  /*5800*/  IADD3 RZ, P1, PT, R35, R28, RZ ;  /* 0x0000001c23ff7210 */ /* 0x000fe20007f3e0ff */
[----:B------:R-:W-:Y:S01]  /*5810*/  IMAD.MOV.U32 R32, RZ, RZ, R29 ;  /* 0x000000ffff207224 */ /* 0x000fe200078e001d */
[----:B------:R-:W-:Y:S01]  /*5820*/  IADD3 RZ, P2, PT, R37, R26, RZ ;  /* 0x0000001a25ff7210 */ /* 0x000fe20007f5e0ff */
[----:B------:R-:W-:Y:S01]  /*5830*/  IMAD.X R31, RZ, RZ, RZ, P0 ;  /* 0x000000ffff1f7224 */ /* 0x000fe200000e06ff */
[----:B------:R-:W-:Y:S01]  /*5840*/  ISETP.NE.U32.AND P0, PT, RZ, UR10, PT ;  /* 0x0000000aff007c0c */ /* 0x000fe2000bf05070 */
[----:B------:R-:W-:-:S02]  /*5850*/  IMAD.MOV.U32 R30, RZ, RZ, R27 ;  /* 0x000000ffff1e7224 */ /* 0x000fc400078e001b */
[----:B------:R-:W-:Y:S01]  /*5860*/  IMAD.WIDE.U32.X R32, R16, UR11, R32, P1 ;  /* 0x0000000b10207c25 */ /* 0x000fe200088e0420 */
[----:B------:R-:W-:Y:S02]  /*5870*/  ISETP.NE.U32.AND P1, PT, RZ, UR4, PT ;  /* 0x00000004ff007c0c */ /* 0x000fe4000bf25070 */
[----:B------:R-:W-:Y:S01]  /*5880*/  ISETP.NE.AND.EX P0, PT, RZ, UR11, PT, P0 ;  /* 0x0000000bff007c0c */ /* 0x000fe2000bf05300 */
[----:B--2---:R-:W-:Y:S01]  /*5890*/  IMAD.MOV R17, RZ, RZ, -R25 ;  /* 0x000000ffff117224 */ /* 0x004fe200078e0a19 */
[----:B------:R-:W-:Y:S01]  /*58a0*/  ISETP.NE.AND.EX P1, PT, RZ, UR5, PT, P1 ;  /* 0x00000005ff007c0c */ /* 0x000fe2000bf25310 */
[----:B------:R-:W-:Y:S01]  /*58b0*/  IMAD.WIDE.U32.X R30, R20, UR5, R30, P2 ;  /* 0x00000005141e7c25 */ /* 0x000fe200090e041e */
[----:B------:R-:W-:Y:S02]  /*58c0*/  SEL R15, R15, R32, !P0 ;  /* 0x000000200f0f7207 */ /* 0x000fe40004000000 */
[----:B------:R-:W-:Y:S01]  /*58d0*/  SEL R14, R14, R33, !P0 ;  /* 0x000000210e0e7207 */ /* 0x000fe20004000000 */
[----:B------:R-:W-:Y:S01]  /*58e0*/  IMAD R17, R17, R13, RZ ;  /* 0x0000000d11117224 */ /* 0x000fe200078e02ff */
[----:B------:R-:W-:Y:S01]  /*58f0*/  SEL R19, R19, R30, !P1 ;  /* 0x0000001e13137207 */ /* 0x000fe20004800000 */
[----:B------:R-:W-:Y:S01]  /*5900*/  IMAD.MOV.U32 R24, RZ, RZ, RZ ;  /* 0x000000ffff187224 */ /* 0x000fe200078e00ff */
[----:B------:R-:W-:Y:S01]  /*5910*/  SEL R18, R18, R31, !P1 ;  /* 0x0000001f12127207 */ /* 0x000fe20004800000 */
[----:B-1----:R-:W-:Y:S01]  /*5920*/  IMAD.MOV R10, RZ, RZ, -R21 ;  /* 0x000000ffff0a7224 */ /* 0x002fe200078e0a15 */
[----:B------:R-:W-:Y:S01]  /*5930*/  SHF.R.U64 R27, R15, UR8, R14 ;  /* 0x000000080f1b7c19 */ /* 0x000fe2000800120e */
[----:B------:R-:W-:Y:S01]  /*5940*/  IMAD.HI.U32 R17, R25, R17, R24 ;  /* 0x0000001119117227 */ /* 0x000fe200078e0018 */
[----:B------:R-:W-:-:S02]  /*5950*/  SHF.R.U64 R25, R19, UR6, R18 ;  /* 0x0000000613197c19 */ /* 0x000fc40008001212 */
[----:B------:R-:W-:Y:S01]  /*5960*/  IADD3 R24, PT, PT, R4, -0x1, R27 ;  /* 0xffffffff04187810 */ /* 0x000fe20007ffe01b */
[----:B------:R-:W-:Y:S01]  /*5970*/  IMAD.MOV.U32 R19, RZ, RZ, R10 ;  /* 0x000000ffff137224 */ /* 0x000fe200078e000a */
[----:B------:R-:W-:Y:S01]  /*5980*/  IABS R15, R4 ;  /* 0x00000004000f7213 */ /* 0x000fe20000000000 */
[----:B------:R-:W-:Y:S01]  /*5990*/  IMAD.MOV.U32 R20, RZ, RZ, RZ ;  /* 0x000000ffff147224 */ /* 0x000fe200078e00ff */
[----:B------:R-:W-:Y:S01]  /*59a0*/  IADD3 R18, PT, PT, R0, -0x1, R25 ;  /* 0xffffffff00127810 */ /* 0x000fe20007ffe019 */
[----:B------:R-:W-:Y:S01]  /*59b0*/  IMAD R19, R19, R12, RZ ;  /* 0x0000000c13137224 */ /* 0x000fe200078e02ff */
[----:B------:R-:W-:Y:S01]  /*59c0*/  IABS R16, R24 ;  /* 0x0000001800107213 */ /* 0x000fe20000000000 */
[----:B------:R-:W-:Y:S01]  /*59d0*/  IMAD.MOV R15, RZ, RZ, -R15 ;  /* 0x000000ffff0f7224 */ /* 0x000fe200078e0a0f */
[----:B------:R-:W-:Y:S01]  /*59e0*/  IABS R10, R0 ;  /* 0x00000000000a7213 */ /* 0x000fe20000000000 */
[----:B------:R-:W-:Y:S01]  /*59f0*/  IMAD.HI.U32 R19, R21, R19, R20 ;  /* 0x0000001315137227 */ /* 0x000fe200078e0014 */
[----:B------:R-:W-:-:S02]  /*5a00*/  IABS R14, R18 ;  /* 0x00000012000e7213 */ /* 0x000fc40000000000 */
[----:B------:R-:W-:Y:S01]  /*5a10*/  ISETP.GE.AND P4, PT, R24, RZ, PT ;  /* 0x000000ff1800720c */ /* 0x000fe20003f86270 */
[----:B------:R-:W-:Y:S01]  /*5a20*/  IMAD.HI.U32 R17, R17, R16, RZ ;  /* 0x0000001011117227 */ /* 0x000fe200078e00ff */
[----:B------:R-:W-:-:S03]  /*5a30*/  ISETP.GE.AND P2, PT, R18, RZ, PT ;  /* 0x000000ff1200720c */ /* 0x000fc60003f46270 */
[----:B------:R-:W-:Y:S02]  /*5a40*/  IMAD.MOV R10, RZ, RZ, -R10 ;  /* 0x000000ffff0a7224 */ /* 0x000fe400078e0a0a */
[----:B------:R-:W-:-:S04]  /*5a50*/  IMAD.HI.U32 R19, R19, R14, RZ ;  /* 0x0000000e13137227 */ /* 0x000fc800078e00ff */
[----:B------:R-:W-:Y:S02]  /*5a60*/  IMAD R16, R17, R15, R16 ;  /* 0x0000000f11107224 */ /* 0x000fe400078e0210 */
[----:B------:R-:W-:Y:S02]  /*5a70*/  IMAD R19, R19, R10, R14 ;  /* 0x0000000a13137224 */ /* 0x000fe400078e020e */
[----:B------:R-:W1:Y:S01]  /*5a80*/  LDC R10, c[0x0][0xbe0] ;  /* 0x0002f800ff0a7b82 */ /* 0x000e620000000800 */
[----:B------:R-:W-:Y:S02]  /*5a90*/  ISETP.GT.U32.AND P1, PT, R13, R16, PT ;  /* 0x000000100d00720c */ /* 0x000fe40003f24070 */
[----:B------:R-:W-:-:S11]  /*5aa0*/  ISETP.GT.U32.AND P0, PT, R12, R19, PT ;  /* 0x000000130c00720c */ /* 0x000fd60003f04070 */
[----:B------:R-:W-:Y:S01]  /*5ab0*/  @!P1 IMAD.IADD R16, R16, 0x1, -R13 ;  /* 0x0000000110109824 */ /* 0x000fe200078e0a0d */
[----:B------:R-:W-:Y:S01]  /*5ac0*/  ISETP.NE.AND P1, PT, RZ, UR27, PT ;  /* 0x0000001bff007c0c */ /* 0x000fe2000bf25270 */
[----:B------:R-:W-:-:S03]  /*5ad0*/  @!P0 IMAD.IADD R19, R19, 0x1, -R12 ;  /* 0x0000000113138824 */ /* 0x000fc600078e0a0c */
[----:B------:R-:W-:Y:S02]  /*5ae0*/  ISETP.GT.U32.AND P0, PT, R13, R16, PT ;  /* 0x000000100d00720c */ /* 0x000fe40003f04070 */
[----:B------:R-:W-:-:S11]  /*5af0*/  ISETP.GT.U32.AND P3, PT, R12, R19, PT ;  /* 0x000000130c00720c */ /* 0x000fd60003f64070 */
[----:B------:R-:W-:Y:S01]  /*5b00*/  @!P0 IMAD.IADD R16, R16, 0x1, -R13 ;  /* 0x0000000110108824 */ /* 0x000fe200078e0a0d */
[----:B------:R-:W-:Y:S01]  /*5b10*/  ISETP.NE.AND P0, PT, RZ, UR26, PT ;  /* 0x0000001aff007c0c */ /* 0x000fe2000bf05270 */
[----:B------:R-:W-:Y:S02]  /*5b20*/  @!P3 IMAD.IADD R19, R19, 0x1, -R12 ;  /* 0x000000011313b824 */ /* 0x000fe400078e0a0c */
[----:B------:R-:W-:Y:S01]  /*5b30*/  @!P4 IMAD.MOV R16, RZ, RZ, -R16 ;  /* 0x000000ffff10c224 */ /* 0x000fe200078e0a10 */
[----:B------:R-:W-:Y:S01]  /*5b40*/  @!P1 LOP3.LUT R16, RZ, UR27, RZ, 0x33, !PT ;  /* 0x0000001bff109c12 */ /* 0x000fe2000f8e33ff */
[----:B------:R-:W-:-:S04]  /*5b50*/  @!P2 IMAD.MOV R19, RZ, RZ, -R19 ;  /* 0x000000ffff13a224 */ /* 0x000fc800078e0a13 */
[----:B------:R-:W-:-:S04]  /*5b60*/  IMAD.IADD R16, R24, 0x1, -R16 ;  /* 0x0000000118107824 */ /* 0x000fc800078e0a10 */
[----:B------:R-:W-:Y:S02]  /*5b70*/  @!P0 LOP3.LUT R19, RZ, UR26, RZ, 0x33, !PT ;  /* 0x0000001aff138c12 */ /* 0x000fe4000f8e33ff */
[----:B-1----:R-:W-:-:S03]  /*5b80*/  ISETP.NE.AND P0, PT, R10, 0x1, PT ;  /* 0x000000010a00780c */ /* 0x002fc60003f05270 */
[----:B------:R-:W-:-:S04]  /*5b90*/  IMAD.IADD R19, R18, 0x1, -R19 ;  /* 0x0000000112137824 */ /* 0x000fc800078e0a13 */
[----:B------:R-:W-:Y:S01]  /*5ba0*/  IMAD R17, R16, R19, RZ ;  /* 0x0000001310117224 */ /* 0x000fe200078e02ff */
[----:B------:R-:W-:-:S04]  /*5bb0*/  SEL R12, R19, R16, !P0 ;  /* 0x00000010130c7207 */ /* 0x000fc80004000000 */
[----:B------:R-:W-:Y:S02]  /*5bc0*/  SHF.R.S32.HI R15, RZ, 0x1f, R17 ;  /* 0x0000001fff0f7819 */ /* 0x000fe40000011411 */
[----:B------:R-:W-:Y:S02]  /*5bd0*/  SHF.R.S32.HI R13, RZ, 0x1f, R12 ;  /* 0x0000001fff0d7819 */ /* 0x000fe4000001140c */
.L_x_67:
[----:B------:R-:W-:Y:S05]  /*5be0*/  BSYNC.RECONVERGENT B0 ;  /* 0x0000000000007941 */ /* 0x000fea0003800200 */
.L_x_66:
        /* <DEDUP_REMOVED lines=23> */
[----:B------:R-:W1:Y:S04]  /*5d60*/  SHFL.UP PT, R21, R18, 0x8, RZ ;  /* 0x0500000012157989 */ /* 0x000e6800000e00ff */
        /* <DEDUP_REMOVED lines=10> */
[----:B------:R-:W-:Y:S01]  /*5e10*/  IMAD.X R16, R19, 0x1, R20, P0 ;  /* 0x0000000113107824 */ /* 0x000fe200000e0614 */
[----:B------:R-:W-:Y:S01]  /*5e20*/  IADD3 R10, P0, PT, R18, UR41, RZ ;  /* 0x00000029120a7c10 */ /* 0x000fe2000ff1e0ff */
[----:B------:R-:W-:-:S03]  /*5e30*/  IMAD.U32 R19, RZ, RZ, UR17 ;  /* 0x00000011ff137e24 */ /* 0x000fc6000f8e00ff */
[----:B------:R-:W-:Y:S02]  /*5e40*/  IADD3.X R14, PT, PT, R16, UR40, RZ, P0, !PT ;  /* 0x00000028100e7c10 */ /* 0x000fe400087fe4ff */
[----:B------:R-:W-:-:S04]  /*5e50*/  ISETP.LE.U32.AND P0, PT, R10, UR24, PT ;  /* 0x000000180a007c0c */ /* 0x000fc8000bf03070 */
[----:B------:R-:W-:-:S13]  /*5e60*/  ISETP.GE.U32.AND.EX P0, PT, R19, R14, PT, P0 ;  /* 0x0000000e1300720c */ /* 0x000fda0003f06100 */
[----:B------:R-:W-:-:S04]  /*5e70*/  VOTE.ANY R19, PT, !P0 ;  /* 0x0000000000137806 */ /* 0x000fc800040e0100 */
[----:B------:R-:W-:-:S13]  /*5e80*/  ISETP.NE.AND P0, PT, R19, RZ, PT ;  /* 0x000000ff1300720c */ /* 0x000fda0003f05270 */
[----:B------:R-:W-:Y:S05]  /*5e90*/  @P0 BRA `(.L_x_68) ;  /* 0x00000008004c0947 */ /* 0x000fea0003800000 */
[----:B------:R-:W1:Y:S01]  /*5ea0*/  LDC R15, c[0x0][0xbe0] ;  /* 0x0002f800ff0f7b82 */ /* 0x000e620000000800 */
[----:B------:R-:W2:Y:S01]  /*5eb0*/  LDCU UR21, c[0x0][0xbe8] ;  /* 0x00017d00ff1577ac */ /* 0x000ea20008000800 */
[----:B------:R-:W3:Y:S01]  /*5ec0*/  LDCU.64 UR10, c[0x0][0xba8] ;  /* 0x00017500ff0a77ac */ /* 0x000ee20008000a00 */
[----:B------:R-:W4:Y:S01]  /*5ed0*/  LDCU.64 UR8, c[0x0][0xbb0] ;  /* 0x00017600ff0877ac */ /* 0x000f220008000a00 */
[----:B------:R-:W1:Y:S02]  /*5ee0*/  LDCU.128 UR4, c[0x0][0xbc0] ;  /* 0x00017800ff0477ac */ /* 0x000e640008000c00 */
[----:B-1234-:R-:W-:-:S13]  /*5ef0*/  ISETP.NE.AND P6, PT, R15, 0x1, PT ;  /* 0x000000010f00780c */ /* 0x01efda0003fc5270 */
.L_x_71:
[C---:B------:R-:W-:Y:S01]  /*5f00*/  VIADD R15, R22.reuse, 0x40 ;  /* 0x00000040160f7836 */ /* 0x040fe20000000000 */
[----:B-----5:R-:W-:Y:S01]  /*5f10*/  MOV R18, R5 ;  /* 0x0000000500127202 */ /* 0x020fe20000000f00 */
[----:B------:R-:W-:Y:S02]  /*5f20*/  VIADD R22, R22, 0x20 ;  /* 0x0000002016167836 */ /* 0x000fe40000000000 */
[----:B------:R-:W-:Y:S01]  /*5f30*/  IMAD.MOV.U32 R16, RZ, RZ, R6 ;  /* 0x000000ffff107224 */ /* 0x000fe200078e0006 */
[----:B------:R-:W-:-:S13]  /*5f40*/  ISETP.GE.AND P0, PT, R15, UR21, PT ;  /* 0x000000150f007c0c */ /* 0x000fda000bf06270 */
[----:B------:R-:W1:Y:S01]  /*5f50*/  @!P0 LDC.64 R20, c[0x0][0xbf0] ;  /* 0x0002fc00ff148b82 */ /* 0x000e620000000a00 */
[----:B------:R-:W2:Y:S01]  /*5f60*/  SHFL.IDX PT, R14, R14, 0x1f, 0x1f ;  /* 0x03e01f000e0e7f89 */ /* 0x000ea200000e0000 */
[----:B------:R-:W-:Y:S01]  /*5f70*/  BSSY.RECONVERGENT B0, `(.L_x_69) ;  /* 0x000005d000007945 */ /* 0x000fe20003800200 */
[----:B------:R-:W-:Y:S02]  /*5f80*/  HFMA2 R15, -RZ, RZ, 0, 0 ;  /* 0x00000000ff0f7431 */ /* 0x000fe400000001ff */
[----:B------:R-:W3:Y:S01]  /*5f90*/  SHFL.IDX PT, R10, R10, 0x1f, 0x1f ;  /* 0x03e01f000a0a7f89 */ /* 0x000ee200000e0000 */
[----:B-1----:R-:W-:-:S05]  /*5fa0*/  @!P0 IMAD.WIDE R20, R22, 0xc, R20 ;  /* 0x0000000c16148825 */ /* 0x002fca00078e0214 */
[----:B------:R1:W5:Y:S04]  /*5fb0*/  @!P0 LDG.E R5, desc[UR50][R20.64+0x180] ;  /* 0x0001803214058981 */ /* 0x000368000c1e1900 */
[----:B------:R1:W5:Y:S01]  /*5fc0*/  @!P0 LDG.E R6, desc[UR50][R20.64+0x184] ;  /* 0x0001843214068981 */ /* 0x000362000c1e1900 */
[----:B------:R-:W-:Y:S02]  /*5fd0*/  ISETP.GE.AND P0, PT, R22, UR21, PT ;  /* 0x0000001516007c0c */ /* 0x000fe4000bf06270 */
[----:B------:R-:W-:-:S11]  /*5fe0*/  MOV R17, 0x7fffffff ;  /* 0x7fffffff00117802 */ /* 0x000fd60000000f00 */
[----:B--23--:R-:W-:Y:S05]  /*5ff0*/  @P0 BRA `(.L_x_70) ;  /* 0x0000000400500947 */ /* 0x00cfea0003800000 */
[----:B------:R-:W-:-:S04]  /*6000*/  IADD3 R13, P0, PT, R18, UR18, RZ ;  /* 0x00000012120d7c10 */ /* 0x000fc8000ff1e0ff */
[----:B------:R-:W-:Y:S02]  /*6010*/  LEA.HI.X.SX32 R12, R18, UR15, 0x1, P0 ;  /* 0x0000000f120c7c11 */ /* 0x000fe400080f0eff */
[----:B------:R-:W-:-:S04]  /*6020*/  IADD3 R18, P0, PT, R16, UR14, RZ ;  /* 0x0000000e10127c10 */ /* 0x000fc8000ff1e0ff */
[----:B------:R-:W-:Y:S02]  /*6030*/  LEA.HI.X.SX32 R17, R16, UR13, 0x1, P0 ;  /* 0x0000000d10117c11 */ /* 0x000fe400080f0eff */
[----:B------:R-:W-:-:S05]  /*6040*/  IADD3 R16, P0, PT, R13, UR9, RZ ;  /* 0x000000090d107c10 */ /* 0x000fca000ff1e0ff */
[----:B------:R-:W-:Y:S01]  /*6050*/  IMAD.X R15, RZ, RZ, R12, P0 ;  /* 0x000000ffff0f7224 */ /* 0x000fe200000e060c */
[----:B-1----:R-:W-:Y:S01]  /*6060*/  IADD3 R20, P0, PT, R18, UR7, RZ ;  /* 0x0000000712147c10 */ /* 0x002fe2000ff1e0ff */
        /* <DEDUP_REMOVED lines=71> */
[----:B------:R-:W-:-:S05]  /*64e0*/  @!P0 LOP3.LUT R13, RZ, UR26, RZ, 0x33, !PT ;  /* 0x0000001aff0d8c12 */ /* 0x000fca000f8e33ff */
[----:B------:R-:W-:-:S05]  /*64f0*/  IMAD.IADD R18, R18, 0x1, -R13 ;  /* 0x0000000112127824 */ /* 0x000fca00078e0a0d */
[CC--:B------:R-:W-:Y:S01]  /*6500*/  SEL R12, R18.reuse, R17.reuse, !P6 ;  /* 0x00000011120c7207 */ /* 0x0c0fe20007000000 */
[----:B------:R-:W-:-:S03]  /*6510*/  IMAD R17, R18, R17, RZ ;  /* 0x0000001112117224 */ /* 0x000fc600078e02ff */
[----:B------:R-:W-:Y:S02]  /*6520*/  SHF.R.S32.HI R13, RZ, 0x1f, R12 ;  /* 0x0000001fff0d7819 */ /* 0x000fe4000001140c */
[----:B------:R-:W-:Y:S02]  /*6530*/  SHF.R.S32.HI R15, RZ, 0x1f, R17 ;  /* 0x0000001fff0f7819 */ /* 0x000fe40000011411 */
.L_x_70:
[----:B------:R-:W-:Y:S05]  /*6540*/  BSYNC.RECONVERGENT B0 ;  /* 0x0000000000007941 */ /* 0x000fea0003800200 */
.L_x_69:
[----:B------:R-:W2:Y:S01]  /*6550*/  SHFL.UP PT, R18, R17, 0x1, RZ ;  /* 0x0420000011127989 */ /* 0x000ea200000e00ff */
[----:B------:R-:W-:Y:S02]  /*6560*/  R2UR UR41, R10 ;  /* 0x000000000a2972ca */ /* 0x000fe400000e0000 */
[----:B------:R-:W-:Y:S01]  /*6570*/  R2UR UR40, R14 ;  /* 0x000000000e2872ca */ /* 0x000fe200000e0000 */
[----:B------:R-:W3:Y:S01]  /*6580*/  SHFL.UP PT, R16, R15, 0x1, RZ ;  /* 0x042000000f107989 */ /* 0x000ee200000e00ff */
[----:B--2---:R-:W-:Y:S02]  /*6590*/  SEL R18, R18, RZ, P5 ;  /* 0x000000ff12127207 */ /* 0x004fe40002800000 */
[----:B---3--:R-:W-:Y:S02]  /*65a0*/  SEL R16, R16, RZ, P5 ;  /* 0x000000ff10107207 */ /* 0x008fe40002800000 */
[----:B------:R-:W-:-:S05]  /*65b0*/  IADD3 R18, P0, PT, R18, R17, RZ ;  /* 0x0000001112127210 */ /* 0x000fca0007f1e0ff */
[----:B------:R-:W-:Y:S01]  /*65c0*/  IMAD.X R16, R16, 0x1, R15, P0 ;  /* 0x0000000110107824 */ /* 0x000fe200000e060f */
[----:B-1----:R-:W1:Y:S04]  /*65d0*/  SHFL.UP PT, R21, R18, 0x2, RZ ;  /* 0x0440000012157989 */ /* 0x002e6800000e00ff */
        /* <DEDUP_REMOVED lines=11> */
[----:B------:R-:W1:Y:S01]  /*6690*/  SHFL.UP PT, R27, R24, 0x8, RZ ;  /* 0x05000000181b7989 */ /* 0x000e6200000e00ff */
[----:B------:R-:W-:-:S03]  /*66a0*/  IMAD.U32 R19, RZ, RZ, UR17 ;  /* 0x00000011ff137e24 */ /* 0x000fc6000f8e00ff */
        /* <DEDUP_REMOVED lines=11> */
[----:B------:R-:W-:-:S04]  /*6760*/  IADD3 R10, P0, PT, R18, UR41, RZ ;  /* 0x00000029120a7c10 */ /* 0x000fc8000ff1e0ff */
[----:B------:R-:W-:Y:S02]  /*6770*/  IADD3.X R14, PT, PT, R16, UR40, RZ, P0, !PT ;  /* 0x00000028100e7c10 */ /* 0x000fe400087fe4ff */
[----:B------:R-:W-:-:S04]  /*6780*/  ISETP.LE.U32.AND P0, PT, R10, UR24, PT ;  /* 0x000000180a007c0c */ /* 0x000fc8000bf03070 */
[----:B------:R-:W-:-:S13]  /*6790*/  ISETP.GE.U32.AND.EX P0, PT, R19, R14, PT, P0 ;  /* 0x0000000e1300720c */ /* 0x000fda0003f06100 */
[----:B------:R-:W-:-:S04]  /*67a0*/  VOTE.ANY R19, PT, !P0 ;  /* 0x0000000000137806 */ /* 0x000fc800040e0100 */
[----:B------:R-:W-:-:S13]  /*67b0*/  ISETP.NE.AND P0, PT, R19, RZ, PT ;  /* 0x000000ff1300720c */ /* 0x000fda0003f05270 */
[----:B------:R-:W-:Y:S05]  /*67c0*/  @!P0 BRA `(.L_x_71) ;  /* 0xfffffff400cc8947 */ /* 0x000fea000383ffff */
.L_x_68:
        /* <DEDUP_REMOVED lines=9> */
[----:B------:R-:W-:-:S03]  /*6860*/  IADD3 R18, P1, P0, R18, UR41, -R17 ;  /* 0x0000002912127c10 */ /* 0x000fc6000f83e811 */
[----:B------:R-:W-:Y:S01]  /*6870*/  SHFL.IDX PT, R13, R13, R21, 0x1f ;  /* 0x00001f150d0d7589 */ /* 0x000fe200000e0000 */
[----:B------:R-:W-:-:S03]  /*6880*/  IADD3.X R10, PT, PT, R16, UR40, ~R15, P1, P0 ;  /* 0x00000028100a7c10 */ /* 0x000fc60008fe0c0f */
[----:B------:R-:W2:Y:S04]  /*6890*/  SHFL.IDX PT, R18, R18, R21, 0x1f ;  /* 0x00001f1512127589 */ /* 0x000ea800000e0000 */
[----:B------:R-:W3:Y:S04]  /*68a0*/  SHFL.IDX PT, R10, R10, R21, 0x1f ;  /* 0x00001f150a0a7589 */ /* 0x000ee800000e0000 */
[----:B------:R-:W4:Y:S04]  /*68b0*/  SHFL.IDX PT, R15, R15, R21, 0x1f ;  /* 0x00001f150f0f7589 */ /* 0x000f2800000e0000 */
[----:B------:R-:W1:Y:S04]  /*68c0*/  SHFL.IDX PT, R12, R12, R21, 0x1f ;  /* 0x00001f150c0c7589 */ /* 0x000e6800000e0000 */
[----:B------:R4:W1:Y:S01]  /*68d0*/  SHFL.IDX PT, R16, R17, R21, 0x1f ;  /* 0x00001f1511107589 */ /* 0x00086200000e0000 */
[----:B--2---:R-:W-:-:S02]  /*68e0*/  R2UR UR41, R18 ;  /* 0x00000000122972ca */ /* 0x004fc400000e0000 */
[----:B---3--:R-:W-:Y:S01]  /*68f0*/  R2UR UR40, R10 ;  /* 0x000000000a2872ca */ /* 0x008fe200000e0000 */
[----:B-1--4-:R-:W-:-:S14]  /*6900*/  IMAD.MOV.U32 R17, RZ, RZ, R15 ;  /* 0x000000ffff117224 */ /* 0x012fdc00078e000f */
.L_x_65:
[----:B------:R-:W1:Y:S01]  /*6910*/  LDCU UR4, c[0x0][0xbe8] ;  /* 0x00017d00ff0477ac */ /* 0x000e620008000800 */
[----:B------:R-:W-:Y:S01]  /*6920*/  IMAD.MOV.U32 R18, RZ, RZ, -0x1 ;  /* 0xffffffffff127424 */ /* 0x000fe200078e00ff */
[----:B------:R-:W-:Y:S02]  /*6930*/  MOV R10, 0xffffffff ;  /* 0xffffffff000a7802 */ /* 0x000fe40000000f00 */
[----:B-1----:R-:W-:-:S13]  /*6940*/  ISETP.GE.AND P0, PT, R14, UR4, PT ;  /* 0x000000040e007c0c */ /* 0x002fda000bf06270 */
[----:B------:R-:W-:Y:S05]  /*6950*/  @P0 BRA `(.L_x_64) ;  /* 0x0000000000f00947 */ /* 0x000fea0003800000 */
[----:B------:R-:W1:Y:S01]  /*6960*/  LDCU UR9, c[0x0][0xb98] ;  /* 0x00017300ff0977ac */ /* 0x000e620008000800 */
[----:B------:R-:W2:Y:S01]  /*6970*/  LDCU UR7, c[0x0][0xb88] ;  /* 0x00017100ff0777ac */ /* 0x000ea20008000800 */
[----:B------:R-:W3:Y:S01]  /*6980*/  LDCU UR5, c[0x0][0xbdc] ;  /* 0x00017b80ff0577ac */ /* 0x000ee20008000800 */
[----:B------:R-:W-:-:S04]  /*6990*/  UIADD3 UR11, UP0, UPT, -UR41, UR24, URZ ;  /* 0x00000018290b7290 */ /* 0x000fc8000ff1e1ff */
[----:B------:R-:W-:-:S04]  /*69a0*/  UIADD3.X UR10, UPT, UPT, ~UR40, UR17, URZ, UP0, !UPT ;  /* 0x00000011280a7290 */ /* 0x000fc800087fe5ff */
[----:B-1----:R-:W-:Y:S01]  /*69b0*/  USHF.R.U32.HI UR8, URZ, UR9, UR10 ;  /* 0x00000009ff087299 */ /* 0x002fe2000801160a */
[--C-:B--2---:R-:W-:Y:S01]  /*69c0*/  SHF.R.U32.HI R3, RZ, UR7, R13.reuse ;  /* 0x00000007ff037c19 */ /* 0x104fe2000801160d */
[----:B------:R-:W-:Y:S01]  /*69d0*/  USHF.R.U64 UR11, UR11, UR9, UR10 ;  /* 0x000000090b0b7299 */ /* 0x000fe2000800120a */
[----:B------:R-:W-:Y:S01]  /*69e0*/  SHF.R.U64 R18, R12, UR7, R13 ;  /* 0x000000070c127c19 */ /* 0x000fe2000800120d */
[----:B------:R-:W-:Y:S02]  /*69f0*/  USHF.R.U32.HI UR6, URZ, UR7, UR8 ;  /* 0x00000007ff067299 */ /* 0x000fe40008011608 */
[----:B------:R-:W-:Y:S02]  /*6a00*/  USHF.R.U64 UR8, UR11, UR7, UR8 ;  /* 0x000000070b087299 */ /* 0x000fe40008001208 */
[----:B---3--:R-:W-:Y:S02]  /*6a10*/  USHF.R.U32.HI UR4, URZ, UR5, UR6 ;  /* 0x00000005ff047299 */ /* 0x008fe40008011606 */
[----:B------:R-:W-:-:S04]  /*6a20*/  USHF.R.U64 UR5, UR8, UR5, UR6 ;  /* 0x0000000508057299 */ /* 0x000fc80008001206 */
[----:B------:R-:W-:-:S04]  /*6a30*/  LOP3.LUT R2, R3, UR4, RZ, 0xfc, !PT ;  /* 0x0000000403027c12 */ /* 0x000fc8000f8efcff */
[----:B------:R-:W-:-:S13]  /*6a40*/  ISETP.NE.U32.AND P0, PT, R2, RZ, PT ;  /* 0x000000ff0200720c */ /* 0x000fda0003f05070 */
[----:B------:R-:W-:Y:S05]  /*6a50*/  @P0 BRA `(.L_x_72) ;  /* 0x0000000000540947 */ /* 0x000fea0003800000 */
[----:B------:R-:W1:Y:S01]  /*6a60*/  I2F.U32.RP R15, R18 ;  /* 0x00000012000f7306 */ /* 0x000e620000209000 */
[----:B------:R-:W-:-:S07]  /*6a70*/  ISETP.NE.U32.AND P1, PT, R18, RZ, PT ;  /* 0x000000ff1200720c */ /* 0x000fce0003f25070 */
[----:B-1----:R-:W1:Y:S02]  /*6a80*/  MUFU.RCP R10, R15 ;  /* 0x0000000f000a7308 */ /* 0x002e640000001000 */
[----:B-1----:R-:W-:-:S06]  /*6a90*/  IADD3 R10, PT, PT, R10, 0xffffffe, RZ ;  /* 0x0ffffffe0a0a7810 */ /* 0x002fcc0007ffe0ff */
[----:B------:R1:W2:Y:S02]  /*6aa0*/  F2I.FTZ.U32.TRUNC.NTZ R11, R10 ;  /* 0x0000000a000b7305 */ /* 0x0002a4000021f000 */
[----:B-1----:R-:W-:Y:S02]  /*6ab0*/  HFMA2 R10, -RZ, RZ, 0, 0 ;  /* 0x00000000ff0a7431 */ /* 0x002fe400000001ff */
[----:B--2---:R-:W-:-:S04]  /*6ac0*/  IMAD.MOV R2, RZ, RZ, -R11 ;  /* 0x000000ffff027224 */ /* 0x004fc800078e0a0b */
[----:B------:R-:W-:-:S04]  /*6ad0*/  IMAD R2, R2, R18, RZ ;  /* 0x0000001202027224 */ /* 0x000fc800078e02ff */
[----:B------:R-:W-:-:S06]  /*6ae0*/  IMAD.HI.U32 R2, R11, R2, R10 ;  /* 0x000000020b027227 */ /* 0x000fcc00078e000a */
[----:B------:R-:W-:-:S04]  /*6af0*/  IMAD.HI.U32 R20, R2, UR5, RZ ;  /* 0x0000000502147c27 */ /* 0x000fc8000f8e00ff */
[----:B------:R-:W-:-:S04]  /*6b00*/  IMAD.MOV R3, RZ, RZ, -R20 ;  /* 0x000000ffff037224 */ /* 0x000fc800078e0a14 */
[----:B------:R-:W-:-:S05]  /*6b10*/  IMAD R3, R18, R3, UR5 ;  /* 0x0000000512037e24 */ /* 0x000fca000f8e0203 */
[----:B------:R-:W-:-:S13]  /*6b20*/  ISETP.GE.U32.AND P0, PT, R3, R18, PT ;  /* 0x000000120300720c */ /* 0x000fda0003f06070 */
[----:B------:R-:W-:Y:S01]  /*6b30*/  @P0 IADD3 R3, PT, PT, R3, -R18, RZ ;  /* 0x8000001203030210 */ /* 0x000fe20007ffe0ff */
[----:B------:R-:W-:-:S03]  /*6b40*/  @P0 VIADD R20, R20, 0x1 ;  /* 0x0000000114140836 */ /* 0x000fc60000000000 */
[----:B------:R-:W-:-:S13]  /*6b50*/  ISETP.GE.U32.AND P2, PT, R3, R18, PT ;  /* 0x000000120300720c */ /* 0x000fda0003f46070 */
[----:B------:R-:W-:Y:S02]  /*6b60*/  @P2 IADD3 R20, PT, PT, R20, 0x1, RZ ;  /* 0x0000000114142810 */ /* 0x000fe40007ffe0ff */
[----:B------:R-:W-:-:S04]  /*6b70*/  @!P1 LOP3.LUT R20, RZ, R18, RZ, 0x33, !PT ;  /* 0x00000012ff149212 */ /* 0x000fc800078e33ff */
[----:B------:R-:W-:-:S05]  /*6b80*/  IADD3 R15, PT, PT, -R20, RZ, RZ ;  /* 0x000000ff140f7210 */ /* 0x000fca0007ffe1ff */
[----:B------:R-:W-:Y:S01]  /*6b90*/  IMAD R15, R18, R15, UR5 ;  /* 0x00000005120f7e24 */ /* 0x000fe2000f8e020f */
[----:B------:R-:W-:Y:S06]  /*6ba0*/  BRA `(.L_x_73) ;  /* 0x0000000000187947 */ /* 0x000fec0003800000 */
.L_x_72:
[----:B------:R-:W-:Y:S01]  /*6bb0*/  IMAD.U32 R19, RZ, RZ, UR5 ;  /* 0x00000005ff137e24 */ /* 0x000fe2000f8e00ff */
[----:B------:R-:W-:Y:S02]  /*6bc0*/  MOV R15, UR4 ;  /* 0x00000004000f7c02 */ /* 0x000fe40008000f00 */
[----:B------:R-:W-:Y:S02]  /*6bd0*/  MOV R2, 0x6bf0 ;  /* 0x00006bf000027802 */ /* 0x000fe40000000f00 */
[----:B-----5:R-:W-:Y:S05]  /*6be0*/  CALL.REL.NOINC `(.L_x_74) ;  /* 0x000000b400d47944 */ /* 0x020fea0003c00000 */
[----:B------:R-:W-:-:S05]  /*6bf0*/  IADD3 R15, PT, PT, -R20, RZ, RZ ;  /* 0x000000ff140f7210 */ /* 0x000fca0007ffe1ff */
[----:B------:R-:W-:-:S07]  /*6c00*/  IMAD R15, R18, R15, UR5 ;  /* 0x00000005120f7e24 */ /* 0x000fce000f8e020f */
.L_x_73:
[----:B------:R-:W1:Y:S01]  /*6c10*/  LDC R11, c[0x0][0xbdc] ;  /* 0x0002f700ff0b7b82 */ /* 0x000e620000000800 */
[----:B------:R-:W-:Y:S01]  /*6c20*/  ULOP3.LUT UR8, UR8, UR12, URZ, 0xc0, !UPT ;  /* 0x0000000c08087292 */ /* 0x000fe2000f8ec0ff */
[----:B------:R-:W-:Y:S01]  /*6c30*/  PLOP3.LUT P1, PT, PT, PT, PT, 0x8, 0x80 ;  /* 0x000000000080781c */ /* 0x000fe20003f2e170 */
[----:B------:R-:W-:-:S05]  /*6c40*/  ULOP3.LUT UR11, UR19, UR11, URZ, 0xc0, !UPT ;  /* 0x0000000b130b7292 */ /* 0x000fca000f8ec0ff */
[----:B------:R-:W2:Y:S08]  /*6c50*/  LDC R2, c[0x0][0xb80] ;  /* 0x0002e000ff027b82 */ /* 0x000eb00000000800 */
[----:B------:R-:W3:Y:S08]  /*6c60*/  LDC R3, c[0x0][0xb90] ;  /* 0x0002e400ff037b82 */ /* 0x000ef00000000800 */
[----:B------:R-:W4:Y:S01]  /*6c70*/  LDC R10, c[0x0][0xbe0] ;  /* 0x0002f800ff0a7b82 */ /* 0x000f220000000800 */
[----:B-1----:R-:W-:-:S05]  /*6c80*/  SHF.L.U32 R11, R20, R11, RZ ;  /* 0x0000000b140b7219 */ /* 0x002fca00000006ff */
[----:B------:R-:W-:Y:S01]  /*6c90*/  VIADD R18, R11, UR8 ;  /* 0x000000080b127c36 */ /* 0x000fe20008000000 */
[----:B------:R-:W-:Y:S01]  /*6ca0*/  P2R R11, PR, RZ, 0x2 ;  /* 0x00000002ff0b7803 */ /* 0x000fe20000000000 */
[----:B--2---:R-:W-:Y:S02]  /*6cb0*/  IMAD R15, R15, R2, UR11 ;  /* 0x0000000b0f0f7e24 */ /* 0x004fe4000f8e0202 */
[----:B---3--:R-:W-:Y:S02]  /*6cc0*/  IMAD R18, R18, R3, UR32 ;  /* 0x0000002012127e24 */ /* 0x008fe4000f8e0203 */
[----:B------:R-:W-:Y:S01]  /*6cd0*/  IMAD.MOV.U32 R3, RZ, RZ, 0x1 ;  /* 0x00000001ff037424 */ /* 0x000fe200078e00ff */
[----:B----4-:R-:W-:Y:S01]  /*6ce0*/  ISETP.NE.AND P0, PT, R10, 0x1, PT ;  /* 0x000000010a00780c */ /* 0x010fe20003f05270 */
[----:B------:R-:W-:-:S03]  /*6cf0*/  IMAD.MOV.U32 R10, RZ, RZ, R14 ;  /* 0x000000ffff0a7224 */ /* 0x000fc600078e000e */
[----:B------:R-:W-:Y:S02]  /*6d00*/  SEL R2, R18, R15, !P0 ;  /* 0x0000000f12027207 */ /* 0x000fe40004000000 */
[----:B------:R-:W-:Y:S02]  /*6d10*/  SEL R18, R15, R18, !P0 ;  /* 0x000000120f127207 */ /* 0x000fe40004000000 */
.L_x_64:
[----:B------:R-:W-:-:S09]  /*6d20*/  UISETP.NE.AND UP0, UPT, UR37, 0x1, UPT ;  /* 0x000000012500788c */ /* 0x000fd2000bf05270 */
[----:B------:R-:W-:Y:S05]  /*6d30*/  BRA.U !UP0, `(.L_x_75) ;  /* 0x0000000108047547 */ /* 0x000fea000b800000 */
[----:B------:R-:W-:Y:S05]  /*6d40*/  BPT.TRAP 0x1 ;  /* 0x000000040000795c */ /* 0x000fea0000300000 */
.L_x_75:
[----:B------:R-:W1:Y:S01]  /*6d50*/  S2UR UR4, SR_CgaCtaId ;  /* 0x00000000000479c3 */ /* 0x000e620000008800 */
[----:B------:R-:W-:Y:S01]  /*6d60*/  UMOV UR5, 0x400 ;  /* 0x0000040000057882 */ /* 0x000fe20000000000 */
[----:B------:R-:W-:Y:S01]  /*6d70*/  SHF.L.U32 R15, R8, 0x1f, RZ ;  /* 0x0000001f080f7819 */ /* 0x000fe200000006ff */
[----:B------:R-:W-:Y:S01]  /*6d80*/  VIADD R19, R9, 0x1 ;  /* 0x0000000109137836 */ /* 0x000fe20000000000 */
[----:B------:R-:W-:Y:S01]  /*6d90*/  ISETP.NE.AND P1, PT, R23, R10, PT ;  /* 0x0000000a1700720c */ /* 0x000fe20003f25270 */
[----:B-1----:R-:W-:-:S04]  /*6da0*/  ULEA UR4, UR4, UR5, 0x18 ;  /* 0x0000000504047291 */ /* 0x002fc8000f8ec0ff */
[----:B------:R-:W-:-:S09]  /*6db0*/  ULEA UR4, UR20, UR4, 0x3 ;  /* 0x0000000414047291 */ /* 0x000fd2000f8e18ff */
[----:B------:R-:W1:Y:S02]  /*6dc0*/  SYNCS.PHASECHK.TRANS64.TRYWAIT P0, [UR4+0x150], R15 ;  /* 0x0001500fff0075a7 */ /* 0x000e640008001104 */
[----:B-1----:R-:W-:Y:S05]  /*6dd0*/  @!P0 BRA `(.L_x_76) ;  /* 0x000000a400488947 */ /* 0x002fea0003800000 */
.L_x_275:
[----:B------:R-:W-:Y:S01]  /*6de0*/  ELECT P0, URZ, PT ;  /* 0x0000000000ff782f */ /* 0x000fe20003800000 */
[----:B------:R-:W-:Y:S01]  /*6df0*/  @!P1 IMAD.MOV R19, RZ, RZ, R9 ;  /* 0x000000ffff139224 */ /* 0x000fe200078e0209 */
[----:B------:R-:W-:Y:S01]  /*6e00*/  BSSY.RECONVERGENT B0, `(.L_x_77) ;  /* 0x0000017000007945 */ /* 0x000fe20003800200 */
[----:B------:R-:W-:-:S03]  /*6e10*/  ISETP.NE.AND P2, PT, R11, RZ, PT ;  /* 0x000000ff0b00720c */ /* 0x000fc60003f45270 */
[----:B------:R-:W-:-:S07]  /*6e20*/  PRMT R9, R19, 0x7610, R9 ;  /* 0x0000761013097816 */ /* 0x000fce0000000009 */
[----:B------:R-:W-:Y:S05]  /*6e30*/  @!P0 BRA `(.L_x_78) ;  /* 0x00000000004c8947 */ /* 0x000fea0003800000 */
[----:B------:R-:W-:Y:S01]  /*6e40*/  PLOP3.LUT P0, PT, P1, P2, PT, 0x20, 0x2 ;  /* 0x000000000002781c */ /* 0x000fe20000f04470 */
[----:B------:R-:W-:Y:S01]  /*6e50*/  UIMAD UR5, UR20, 0x14, UR36 ;  /* 0x00000014140578a4 */ /* 0x000fe2000f8e0224 */
[----:B------:R-:W-:Y:S02]  /*6e60*/  SEL R11, R9, RZ, !P2 ;  /* 0x000000ff090b7207 */ /* 0x000fe40005000000 */
[----:B-1----:R-:W-:-:S04]  /*6e70*/  SEL R20, RZ, 0x1, !P0 ;  /* 0x00000001ff147807 */ /* 0x002fc80004000000 */
[----:B------:R-:W-:Y:S02]  /*6e80*/  PRMT R11, R20, 0x5410, R11 ;  /* 0x00005410140b7816 */ /* 0x000fe4000000000b */
[----:B------:R1:W-:Y:S04]  /*6e90*/  STS [UR5], R2 ;  /* 0x00000002ff007988 */ /* 0x0003e80008000805 */
[----:B------:R1:W-:Y:S04]  /*6ea0*/  STS [UR5+0x4], R18 ;  /* 0x00000412ff007988 */ /* 0x0003e80008000805 */
[----:B------:R1:W-:Y:S04]  /*6eb0*/  STS [UR5+0xc], R3 ;  /* 0x00000c03ff007988 */ /* 0x0003e80008000805 */
[----:B------:R1:W-:Y:S04]  /*6ec0*/  STS [UR5+0x10], R11 ;  /* 0x0000100bff007988 */ /* 0x0003e80008000805 */
[----:B------:R1:W-:Y:S01]  /*6ed0*/  STS [UR5+0x8], R10 ;  /* 0x0000080aff007988 */ /* 0x0003e20008000805 */
[----:B------:R-:W-:Y:S01]  /*6ee0*/  @!PT LDS RZ, [RZ] ;  /* 0x00000000fffff984 */ /* 0x000fe20000000800 */
[----:B------:R-:W-:Y:S01]  /*6ef0*/  @!PT LDS RZ, [RZ] ;  /* 0x00000000fffff984 */ /* 0x000fe20000000800 */
[----:B------:R-:W-:Y:S01]  /*6f00*/  @!PT LDS RZ, [RZ] ;  /* 0x00000000fffff984 */ /* 0x000fe20000000800 */
[----:B------:R-:W-:Y:S01]  /*6f10*/  @!PT LDS RZ, [RZ] ;  /* 0x00000000fffff984 */ /* 0x000fe20000000800 */
[----:B------:R2:W-:Y:S06]  /*6f20*/  MEMBAR.ALL.CTA ;  /* 0x0000000000007992 */ /* 0x0005ec0000008000 */
[----:B--2---:R-:W2:Y:S01]  /*6f30*/  FENCE.VIEW.ASYNC.S ;  /* 0x00000000000073c6 */ /* 0x004ea20000000000 */
[----:B------:R-:W-:Y:S05]  /*6f40*/  BRA.U !UP0, `(.L_x_79) ;  /* 0x0000000108047547 */ /* 0x000fea000b800000 */
[----:B------:R-:W-:Y:S05]  /*6f50*/  BPT.TRAP 0x1 ;  /* 0x000000040000795c */ /* 0x000fea0000300000 */
.L_x_79:
[----:B--2---:R-:W-:Y:S01]  /*6f60*/  SYNCS.ARRIVE.TRANS64.A1T0 RZ, [UR4+0x110], RZ ;  /* 0x000110ffffff79a7 */ /* 0x004fe20008100004 */
.L_x_78:
[----:B------:R-:W-:Y:S05]  /*6f70*/  BSYNC.RECONVERGENT B0 ;  /* 0x0000000000007941 */ /* 0x000fea0003800200 */
.L_x_77:
[----:B------:R-:W-:Y:S01]  /*6f80*/  UIADD3 UR20, UPT, UPT, UR20, 0x1, URZ ;  /* 0x0000000114147890 */ /* 0x000fe2000fffe0ff */
[----:B------:R-:W-:-:S03]  /*6f90*/  MOV R23, R10 ;  /* 0x0000000a00177202 */ /* 0x000fc60000000f00 */
[----:B------:R-:W-:-:S04]  /*6fa0*/  UISETP.NE.AND UP0, UPT, UR20, 0x8, UPT ;  /* 0x000000081400788c */ /* 0x000fc8000bf05270 */
[----:B------:R-:W-:Y:S02]  /*6fb0*/  USEL UR4, URZ, 0x1, UP0 ;  /* 0x00000001ff047887 */ /* 0x000fe40008000000 */
[----:B------:R-:W-:-:S04]  /*6fc0*/  USEL UR20, UR20, URZ, UP0 ;  /* 0x000000ff14147287 */ /* 0x000fc80008000000 */
[----:B------:R-:W-:Y:S01]  /*6fd0*/  LOP3.LUT R8, R8, UR4, RZ, 0x3c, !PT ;  /* 0x0000000408087c12 */ /* 0x000fe2000f8e3cff */
[----:B------:R-:W-:Y:S07]  /*6fe0*/  @!P2 BRA `(.L_x_80) ;  /* 0xffffffe40008a947 */ /* 0x000fee000383ffff */
[----:B------:R-:W-:Y:S01]  /*6ff0*/  HFMA2 R9, -RZ, RZ, 0, 0 ;  /* 0x00000000ff097431 */ /* 0x000fe200000001ff */
[----:B-1----:R-:W-:Y:S02]  /*7000*/  PRMT R11, RZ, 0x7610, R11 ;  /* 0x00007610ff0b7816 */ /* 0x002fe4000000000b */
.L_x_96:
[----:B-1----:R-:W1:Y:S01]  /*7010*/  LDC.64 R2, c[0x0][0xbd0] ;  /* 0x0002f400ff027b82 */ /* 0x002e620000000a00 */
[----:B------:R-:W-:Y:S01]  /*7020*/  UIADD3 UR24, UP0, UPT, UR24, UR30, URZ ;  /* 0x0000001e18187290 */ /* 0x000fe2000ff1e0ff */
[----:B------:R-:W-:Y:S01]  /*7030*/  ISETP.NE.AND P1, PT, RZ, UR16, PT ;  /* 0x00000010ff007c0c */ /* 0x000fe2000bf25270 */
[----:B------:R-:W-:Y:S01]  /*7040*/  IMAD.MOV.U32 R23, RZ, RZ, RZ ;  /* 0x000000ffff177224 */ /* 0x000fe200078e00ff */
[----:B------:R-:W-:Y:S01]  /*7050*/  PLOP3.LUT P2, PT, PT, PT, PT, 0x80, 0x8 ;  /* 0x000000000008781c */ /* 0x000fe20003f4f070 */
[----:B------:R-:W-:Y:S01]  /*7060*/  UIADD3.X UR17, UPT, UPT, UR17, UR25, URZ, UP0, !UPT ;  /* 0x0000001911117290 */ /* 0x000fe200087fe4ff */
[----:B------:R-:W-:Y:S02]  /*7070*/  IMAD.MOV.U32 R22, RZ, RZ, -0x1 ;  /* 0xffffffffff167424 */ /* 0x000fe400078e00ff */
[----:B------:R-:W-:Y:S01]  /*7080*/  P2R R24, PR, RZ, 0x4 ;  /* 0x00000004ff187803 */ /* 0x000fe20000000000 */
[----:B------:R-:W-:Y:S01]  /*7090*/  IMAD.MOV.U32 R15, RZ, RZ, -0x1 ;  /* 0xffffffffff0f7424 */ /* 0x000fe200078e00ff */
[----:B-1----:R-:W-:Y:S01]  /*70a0*/  ISETP.LE.U32.AND P0, PT, R2, UR24, PT ;  /* 0x0000001802007c0c */ /* 0x002fe2000bf03070 */
[----:B------:R-:W-:-:S05]  /*70b0*/  IMAD.U32 R2, RZ, RZ, UR17 ;  /* 0x00000011ff027e24 */ /* 0x000fca000f8e00ff */
[----:B------:R-:W-:Y:S01]  /*70c0*/  ISETP.GE.U32.AND.EX P0, PT, R2, R3, PT, P0 ;  /* 0x000000030200720c */ /* 0x000fe20003f06100 */
[----:B------:R-:W-:-:S12]  /*70d0*/  IMAD.MOV.U32 R3, RZ, RZ, -0x1 ;  /* 0xffffffffff037424 */ /* 0x000fd800078e00ff */
[----:B----4-:R-:W-:Y:S05]  /*70e0*/  @P0 BRA P1, `(.L_x_81) ;  /* 0x0000001800080947 */ /* 0x010fea0000800000 */
        /* <DEDUP_REMOVED lines=8> */
[----:B-----5:R-:W-:Y:S01]  /*7170*/  MOV R16, R5 ;  /* 0x0000000500107202 */ /* 0x020fe20000000f00 */
        /* <DEDUP_REMOVED lines=14> */
[----:B-1----:R-:W-:Y:S02]  /*7260*/  IABS R3, R0 ;  /* 0x0000000000037213 */ /* 0x002fe40000000000 */
[----:B------:R-:W1:Y:S01]  /*7270*/  I2F.RP R26, R12 ;  /* 0x0000000c001a7306 */ /* 0x000e620000209400 */
[----:B------:R-:W3:Y:S01]  /*7280*/  LDCU.128 UR4, c[0x0][0xbc0] ;  /* 0x00017800ff0477ac */ /* 0x000ee20008000c00 */
[C---:B------:R-:W-:Y:S02]  /*7290*/  IADD3 R14, P0, PT, R16.reuse, UR18, RZ ;  /* 0x00000012100e7c10 */ /* 0x040fe4000ff1e0ff */
[----:B------:R-:W-:Y:S01]  /*72a0*/  IADD3 R18, P2, PT, R15, UR14, RZ ;  /* 0x0000000e0f127c10 */ /* 0x000fe2000ff5e0ff */
[----:B------:R-:W4:Y:S01]  /*72b0*/  LDCU.64 UR10, c[0x0][0xba8] ;  /* 0x00017500ff0a77ac */ /* 0x000f220008000a00 */
[----:B------:R-:W-:-:S02]  /*72c0*/  LEA.HI.X.SX32 R13, R16, UR15, 0x1, P0 ;  /* 0x0000000f100d7c11 */ /* 0x000fc400080f0eff */
[----:B------:R-:W4:Y:S01]  /*72d0*/  I2F.RP R2, R3 ;  /* 0x0000000300027306 */ /* 0x000f220000209400 */
[----:B------:R-:W-:Y:S02]  /*72e0*/  LEA.HI.X.SX32 R17, R15, UR13, 0x1, P2 ;  /* 0x0000000d0f117c11 */ /* 0x000fe400090f0eff */
[----:B--2---:R-:W-:-:S05]  /*72f0*/  IADD3 R16, P0, PT, R14, UR9, RZ ;  /* 0x000000090e107c10 */ /* 0x004fca000ff1e0ff */
[----:B-1----:R-:W1:Y:S01]  /*7300*/  MUFU.RCP R26, R26 ;  /* 0x0000001a001a7308 */ /* 0x002e620000001000 */
[----:B---3--:R-:W-:Y:S01]  /*7310*/  IADD3 R20, P1, PT, R18, UR7, RZ ;  /* 0x0000000712147c10 */ /* 0x008fe2000ff3e0ff */
[----:B------:R-:W-:Y:S02]  /*7320*/  IMAD.X R15, RZ, RZ, R13, P0 ;  /* 0x000000ffff0f7224 */ /* 0x000fe400000e060d */
[----:B----4-:R-:W-:-:S04]  /*7330*/  IMAD.WIDE.U32 R36, R16, UR10, RZ ;  /* 0x0000000a10247c25 */ /* 0x010fc8000f8e00ff */
[----:B------:R-:W2:Y:S01]  /*7340*/  MUFU.RCP R2, R2 ;  /* 0x0000000200027308 */ /* 0x000ea20000001000 */
[----:B------:R-:W-:Y:S02]  /*7350*/  IMAD.X R19, RZ, RZ, R17, P1 ;  /* 0x000000ffff137224 */ /* 0x000fe400008e0611 */
[----:B------:R-:W-:-:S04]  /*7360*/  IMAD.WIDE.U32 R30, R15, UR10, RZ ;  /* 0x0000000a0f1e7c25 */ /* 0x000fc8000f8e00ff */
[----:B------:R-:W-:-:S04]  /*7370*/  IMAD.WIDE.U32 R28, R19, UR4, RZ ;  /* 0x00000004131c7c25 */ /* 0x000fc8000f8e00ff */
[----:B------:R-:W-:-:S04]  /*7380*/  IMAD.WIDE.U32 R30, P1, R16, UR11, R30 ;  /* 0x0000000b101e7c25 */ /* 0x000fc8000f82001e */
[----:B-1----:R-:W-:Y:S02]  /*7390*/  VIADD R26, R26, 0xffffffe ;  /* 0x0ffffffe1a1a7836 */ /* 0x002fe40000000000 */
[C---:B------:R-:W-:Y:S02]  /*73a0*/  IMAD.WIDE.U32 R28, P0, R20.reuse, UR5, R28 ;  /* 0x00000005141c7c25 */ /* 0x040fe4000f80001c */
[----:B------:R-:W1:Y:S02]  /*73b0*/  F2I.FTZ.U32.TRUNC.NTZ R27, R26 ;  /* 0x0000001a001b7305 */ /* 0x000e64000021f000 */
[----:B------:R-:W-:-:S04]  /*73c0*/  IMAD.WIDE.U32 R38, R20, UR4, RZ ;  /* 0x0000000414267c25 */ /* 0x000fc8000f8e00ff */
[----:B------:R-:W-:Y:S01]  /*73d0*/  IMAD.X R35, RZ, RZ, RZ, P1 ;  /* 0x000000ffff237224 */ /* 0x000fe200008e06ff */
[----:B------:R-:W-:Y:S01]  /*73e0*/  IADD3 RZ, P1, PT, R37, R30, RZ ;  /* 0x0000001e25ff7210 */ /* 0x000fe20007f3e0ff */
[----:B--2---:R-:W-:Y:S01]  /*73f0*/  VIADD R2, R2, 0xffffffe ;  /* 0x0ffffffe02027836 */ /* 0x004fe20000000000 */
[----:B------:R-:W-:Y:S01]  /*7400*/  IADD3 RZ, P2, PT, R39, R28, RZ ;  /* 0x0000001c27ff7210 */ /* 0x000fe20007f5e0ff */
[----:B------:R-:W-:Y:S02]  /*7410*/  IMAD.MOV.U32 R34, RZ, RZ, R31 ;  /* 0x000000ffff227224 */ /* 0x000fe400078e001f */
[----:B------:R-:W-:Y:S01]  /*7420*/  IMAD.X R33, RZ, RZ, RZ, P0 ;  /* 0x000000ffff217224 */ /* 0x000fe200000e06ff */
[----:B------:R-:W-:Y:S01]  /*7430*/  ISETP.NE.U32.AND P0, PT, RZ, UR10, PT ;  /* 0x0000000aff007c0c */ /* 0x000fe2000bf05070 */
[----:B------:R-:W-:Y:S02]  /*7440*/  IMAD.MOV.U32 R32, RZ, RZ, R29 ;  /* 0x000000ffff207224 */ /* 0x000fe400078e001d */
[----:B------:R-:W2:Y:S01]  /*7450*/  F2I.FTZ.U32.TRUNC.NTZ R29, R2 ;  /* 0x00000002001d7305 */ /* 0x000ea2000021f000 */
[----:B------:R-:W-:Y:S01]  /*7460*/  IMAD.WIDE.U32.X R34, R15, UR11, R34, P1 ;  /* 0x0000000b0f227c25 */ /* 0x000fe200088e0422 */
[----:B------:R-:W-:-:S02]  /*7470*/  ISETP.NE.U32.AND P1, PT, RZ, UR4, PT ;  /* 0x00000004ff007c0c */ /* 0x000fc4000bf25070 */
[----:B------:R-:W-:Y:S01]  /*7480*/  ISETP.NE.AND.EX P0, PT, RZ, UR11, PT, P0 ;  /* 0x0000000bff007c0c */ /* 0x000fe2000bf05300 */
[----:B------:R-:W-:Y:S01]  /*7490*/  IMAD.WIDE.U32.X R32, R19, UR5, R32, P2 ;  /* 0x0000000513207c25 */ /* 0x000fe200090e0420 */
[----:B------:R-:W-:Y:S02]  /*74a0*/  ISETP.NE.AND.EX P1, PT, RZ, UR5, PT, P1 ;  /* 0x00000005ff007c0c */ /* 0x000fe4000bf25310 */
[----:B------:R-:W-:Y:S01]  /*74b0*/  SEL R14, R14, R34, !P0 ;  /* 0x000000220e0e7207 */ /* 0x000fe20004000000 */
[----:B-1----:R-:W-:Y:S01]  /*74c0*/  IMAD.MOV R16, RZ, RZ, -R27 ;  /* 0x000000ffff107224 */ /* 0x002fe200078e0a1b */
[----:B------:R-:W-:Y:S01]  /*74d0*/  SEL R13, R13, R35, !P0 ;  /* 0x000000230d0d7207 */ /* 0x000fe20004000000 */
[----:B------:R-:W-:Y:S01]  /*74e0*/  IMAD.MOV.U32 R26, RZ, RZ, RZ ;  /* 0x000000ffff1a7224 */ /* 0x000fe200078e00ff */
[----:B------:R-:W-:Y:S01]  /*74f0*/  SEL R18, R18, R32, !P1 ;  /* 0x0000002012127207 */ /* 0x000fe20004800000 */
[----:B------:R-:W-:Y:S01]  /*7500*/  IMAD R15, R16, R12, RZ ;  /* 0x0000000c100f7224 */ /* 0x000fe200078e02ff */
[----:B------:R-:W-:Y:S01]  /*7510*/  SEL R17, R17, R33, !P1 ;  /* 0x0000002111117207 */ /* 0x000fe20004800000 */
[----:B--2---:R-:W-:Y:S01]  /*7520*/  IMAD.MOV R20, RZ, RZ, -R29 ;  /* 0x000000ffff147224 */ /* 0x004fe200078e0a1d */
[----:B------:R-:W-:Y:S01]  /*7530*/  SHF.R.U64 R13, R14, UR8, R13 ;  /* 0x000000080e0d7c19 */ /* 0x000fe2000800120d */
[----:B------:R-:W-:Y:S01]  /*7540*/  IMAD.HI.U32 R15, R27, R15, R26 ;  /* 0x0000000f1b0f7227 */ /* 0x000fe200078e001a */
[----:B------:R-:W-:-:S02]  /*7550*/  SHF.R.U64 R17, R18, UR6, R17 ;  /* 0x0000000612117c19 */ /* 0x000fc40008001211 */
[----:B------:R-:W-:Y:S01]  /*7560*/  IADD3 R19, PT, PT, R4, -0x1, R13 ;  /* 0xffffffff04137810 */ /* 0x000fe20007ffe00d */
[----:B------:R-:W-:Y:S01]  /*7570*/  IMAD.MOV.U32 R28, RZ, RZ, RZ ;  /* 0x000000ffff1c7224 */ /* 0x000fe200078e00ff */
[----:B------:R-:W-:Y:S01]  /*7580*/  IADD3 R18, PT, PT, R0, -0x1, R17 ;  /* 0xffffffff00127810 */ /* 0x000fe20007ffe011 */
[----:B------:R-:W-:Y:S01]  /*7590*/  IMAD R17, R20, R3, RZ ;  /* 0x0000000314117224 */ /* 0x000fe200078e02ff */
[----:B------:R-:W-:Y:S02]  /*75a0*/  IABS R14, R4 ;  /* 0x00000004000e7213 */ /* 0x000fe40000000000 */
[----:B------:R-:W-:Y:S01]  /*75b0*/  IABS R16, R19 ;  /* 0x0000001300107213 */ /* 0x000fe20000000000 */
[----:B------:R-:W-:Y:S01]  /*75c0*/  IMAD.HI.U32 R17, R29, R17, R28 ;  /* 0x000000111d117227 */ /* 0x000fe200078e001c */
[----:B------:R-:W-:Y:S02]  /*75d0*/  IABS R2, R0 ;  /* 0x0000000000027213 */ /* 0x000fe40000000000 */
[----:B------:R-:W-:Y:S01]  /*75e0*/  IABS R13, R18 ;  /* 0x00000012000d7213 */ /* 0x000fe20000000000 */
[----:B------:R-:W-:Y:S01]  /*75f0*/  IMAD.MOV R14, RZ, RZ, -R14 ;  /* 0x000000ffff0e7224 */ /* 0x000fe200078e0a0e */
        /* <DEDUP_REMOVED lines=29> */
.L_x_84:
[----:B------:R-:W-:Y:S05]  /*77d0*/  BSYNC.RECONVERGENT B0 ;  /* 0x0000000000007941 */ /* 0x000fea0003800200 */
.L_x_83:
[----:B-1----:R-:W1:Y:S01]  /*77e0*/  SHFL.UP PT, R3, R18, 0x1, RZ ;  /* 0x0420000012037989 */ /* 0x002e6200000e00ff */
[C---:B------:R-:W-:Y:S02]  /*77f0*/  ISETP.NE.AND P5, PT, R7.reuse, RZ, PT ;  /* 0x000000ff0700720c */ /* 0x040fe40003fa5270 */
[C---:B------:R-:W-:Y:S01]  /*7800*/  ISETP.GE.U32.AND P4, PT, R7.reuse, 0x2, PT ;  /* 0x000000020700780c */ /* 0x040fe20003f86070 */
[----:B------:R-:W2:Y:S01]  /*7810*/  SHFL.UP PT, R2, R17, 0x1, RZ ;  /* 0x0420000011027989 */ /* 0x000ea200000e00ff */
[C---:B------:R-:W-:Y:S02]  /*7820*/  ISETP.GE.U32.AND P1, PT, R7.reuse, 0x4, PT ;  /* 0x000000040700780c */ /* 0x040fe40003f26070 */
[C---:B------:R-:W-:Y:S02]  /*7830*/  ISETP.GE.U32.AND P2, PT, R7.reuse, 0x8, PT ;  /* 0x000000080700780c */ /* 0x040fe40003f46070 */
[----:B------:R-:W-:Y:S02]  /*7840*/  ISETP.GE.U32.AND P3, PT, R7, 0x10, PT ;  /* 0x000000100700780c */ /* 0x000fe40003f66070 */
[----:B-1----:R-:W-:-:S02]  /*7850*/  SEL R3, R3, RZ, P5 ;  /* 0x000000ff03037207 */ /* 0x002fc40002800000 */
[----:B--2---:R-:W-:Y:S02]  /*7860*/  SEL R2, R2, RZ, P5 ;  /* 0x000000ff02027207 */ /* 0x004fe40002800000 */
[----:B------:R-:W-:-:S05]  /*7870*/  IADD3 R3, P0, PT, R3, R18, RZ ;  /* 0x0000001203037210 */ /* 0x000fca0007f1e0ff */
[----:B------:R-:W-:Y:S01]  /*7880*/  IMAD.X R2, R2, 0x1, R17, P0 ;  /* 0x0000000102027824 */ /* 0x000fe200000e0611 */
        /* <DEDUP_REMOVED lines=9> */
[----:B------:R-:W-:Y:S01]  /*7920*/  IADD3 R19, P0, PT, R19, R14, RZ ;  /* 0x0000000e13137210 */ /* 0x000fe20007f1e0ff */
[----:B------:R-:W-:Y:S01]  /*7930*/  IMAD.U32 R14, RZ, RZ, UR17 ;  /* 0x00000011ff0e7e24 */ /* 0x000fe2000f8e00ff */
        /* <DEDUP_REMOVED lines=14> */
[----:B------:R-:W-:-:S04]  /*7a20*/  IADD3 R2, P0, PT, R15, UR41, RZ ;  /* 0x000000290f027c10 */ /* 0x000fc8000ff1e0ff */
        /* <DEDUP_REMOVED lines=12> */
.L_x_88:
[C---:B------:R-:W-:Y:S01]  /*7af0*/  VIADD R14, R21.reuse, 0x40 ;  /* 0x00000040150e7836 */ /* 0x040fe20000000000 */
[----:B-----5:R-:W-:Y:S01]  /*7b00*/  MOV R15, R5 ;  /* 0x00000005000f7202 */ /* 0x020fe20000000f00 */
[----:B------:R-:W-:-:S03]  /*7b10*/  VIADD R21, R21, 0x20 ;  /* 0x0000002015157836 */ /* 0x000fc60000000000 */
[----:B------:R-:W-:Y:S01]  /*7b20*/  ISETP.GE.AND P0, PT, R14, UR21, PT ;  /* 0x000000150e007c0c */ /* 0x000fe2000bf06270 */
[----:B------:R-:W-:-:S12]  /*7b30*/  IMAD.MOV.U32 R14, RZ, RZ, R6 ;  /* 0x000000ffff0e7224 */ /* 0x000fd800078e0006 */
        /* <DEDUP_REMOVED lines=17> */
[----:B------:R-:W-:Y:S01]  /*7c50*/  IADD3 R19, P0, PT, R17, UR7, RZ ;  /* 0x0000000711137c10 */ /* 0x000fe2000ff1e0ff */
[----:B------:R-:W-:-:S04]  /*7c60*/  IMAD.WIDE.U32 R34, R15, UR10, RZ ;  /* 0x0000000a0f227c25 */ /* 0x000fc8000f8e00ff */
[----:B------:R-:W-:-:S04]  /*7c70*/  IMAD.WIDE.U32 R32, R14, UR10, RZ ;  /* 0x0000000a0e207c25 */ /* 0x000fc8000f8e00ff */
[----:B------:R-:W-:Y:S02]  /*7c80*/  IMAD.X R18, RZ, RZ, R16, P0 ;  /* 0x000000ffff127224 */ /* 0x000fe400000e0610 */
[----:B------:R-:W-:-:S04]  /*7c90*/  IMAD.WIDE.U32 R32, P0, R15, UR11, R32 ;  /* 0x0000000b0f207c25 */ /* 0x000fc8000f800020 */
[----:B------:R-:W-:-:S04]  /*7ca0*/  IMAD.WIDE.U32 R28, R18, UR4, RZ ;  /* 0x00000004121c7c25 */ /* 0x000fc8000f8e00ff */
[----:B------:R-:W-:Y:S02]  /*7cb0*/  IMAD.X R31, RZ, RZ, RZ, P0 ;  /* 0x000000ffff1f7224 */ /* 0x000fe400000e06ff */
[----:B------:R-:W-:-:S04]  /*7cc0*/  IMAD.WIDE.U32 R28, P0, R19, UR5, R28 ;  /* 0x00000005131c7c25 */ /* 0x000fc8000f80001c */
[----:B-1----:R-:W-:Y:S01]  /*7cd0*/  IMAD.X R27, RZ, RZ, RZ, P0 ;  /* 0x000000ffff1b7224 */ /* 0x002fe200000e06ff */
[----:B------:R-:W-:Y:S01]  /*7ce0*/  IADD3 RZ, P0, PT, R35, R32, RZ ;  /* 0x0000002023ff7210 */ /* 0x000fe20007f1e0ff */
[----:B------:R-:W-:Y:S02]  /*7cf0*/  IMAD.MOV.U32 R30, RZ, RZ, R33 ;  /* 0x000000ffff1e7224 */ /* 0x000fe400078e0021 */
[----:B------:R-:W-:Y:S02]  /*7d00*/  IMAD.MOV.U32 R26, RZ, RZ, R29 ;  /* 0x000000ffff1a7224 */ /* 0x000fe400078e001d */
[----:B------:R-:W-:-:S04]  /*7d10*/  IMAD.WIDE.U32.X R14, R14, UR11, R30, P0 ;  /* 0x0000000b0e0e7c25 */ /* 0x000fc800080e041e */
[----:B------:R-:W-:-:S05]  /*7d20*/  IMAD.WIDE.U32 R30, R19, UR4, RZ ;  /* 0x00000004131e7c25 */ /* 0x000fca000f8e00ff */
[----:B------:R-:W-:-:S05]  /*7d30*/  IADD3 RZ, P0, PT, R31, R28, RZ ;  /* 0x0000001c1fff7210 */ /* 0x000fca0007f1e0ff */
        /* <DEDUP_REMOVED lines=8> */
[----:B------:R-:W-:-:S02]  /*7dc0*/  IABS R12, R4 ;  /* 0x00000004000c7213 */ /* 0x000fc40000000000 */
[----:B------:R-:W-:Y:S02]  /*7dd0*/  SEL R14, R16, R19, !P0 ;  /* 0x00000013100e7207 */ /* 0x000fe40004000000 */
[----:B------:R-:W-:Y:S01]  /*7de0*/  IABS R16, R4 ;  /* 0x0000000400107213 */ /* 0x000fe20000000000 */
[----:B------:R-:W-:Y:S01]  /*7df0*/  IMAD.MOV R12, RZ, RZ, -R12 ;  /* 0x000000ffff0c7224 */ /* 0x000fe200078e0a0c */
[----:B------:R-:W-:Y:S02]  /*7e00*/  SEL R17, R17, R18, !P0 ;  /* 0x0000001211117207 */ /* 0x000fe40004000000 */
[----:B------:R-:W1:Y:S01]  /*7e10*/  I2F.RP R19, R16 ;  /* 0x0000001000137306 */ /* 0x000e620000209400 */
[----:B------:R-:W-:Y:S02]  /*7e20*/  IADD3 R18, PT, PT, R4, -0x1, R13 ;  /* 0xffffffff04127810 */ /* 0x000fe40007ffe00d */
[----:B------:R-:W-:Y:S02]  /*7e30*/  SHF.R.U64 R17, R17, UR6, R14 ;  /* 0x0000000611117c19 */ /* 0x000fe4000800120e */
[----:B------:R-:W-:-:S02]  /*7e40*/  IABS R13, R18 ;  /* 0x00000012000d7213 */ /* 0x000fc40000000000 */
[----:B------:R-:W-:Y:S01]  /*7e50*/  IADD3 R17, PT, PT, R0, -0x1, R17 ;  /* 0xffffffff00117810 */ /* 0x000fe20007ffe011 */
[----:B-1----:R-:W1:Y:S02]  /*7e60*/  MUFU.RCP R26, R19 ;  /* 0x00000013001a7308 */ /* 0x002e640000001000 */
[----:B-1----:R-:W-:-:S06]  /*7e70*/  VIADD R26, R26, 0xffffffe ;  /* 0x0ffffffe1a1a7836 */ /* 0x002fcc0000000000 */
[----:B------:R-:W1:Y:S02]  /*7e80*/  F2I.FTZ.U32.TRUNC.NTZ R27, R26 ;  /* 0x0000001a001b7305 */ /* 0x000e64000021f000 */
[----:B-1----:R-:W-:Y:S02]  /*7e90*/  IMAD.MOV R15, RZ, RZ, -R27 ;  /* 0x000000ffff0f7224 */ /* 0x002fe400078e0a1b */
[----:B------:R-:W-:Y:S02]  /*7ea0*/  IMAD.MOV.U32 R26, RZ, RZ, RZ ;  /* 0x000000ffff1a7224 */ /* 0x000fe400078e00ff */
[----:B------:R-:W-:-:S04]  /*7eb0*/  IMAD R15, R15, R16, RZ ;  /* 0x000000100f0f7224 */ /* 0x000fc800078e02ff */
[----:B------:R-:W-:-:S06]  /*7ec0*/  IMAD.HI.U32 R15, R27, R15, R26 ;  /* 0x0000000f1b0f7227 */ /* 0x000fcc00078e001a */
[----:B------:R-:W-:-:S04]  /*7ed0*/  IMAD.HI.U32 R15, R15, R13, RZ ;  /* 0x0000000d0f0f7227 */ /* 0x000fc800078e00ff */
[----:B------:R-:W-:Y:S01]  /*7ee0*/  IMAD R19, R15, R12, R13 ;  /* 0x0000000c0f137224 */ /* 0x000fe200078e020d */
[----:B------:R-:W-:Y:S02]  /*7ef0*/  IABS R15, R0 ;  /* 0x00000000000f7213 */ /* 0x000fe40000000000 */
[----:B------:R-:W-:Y:S02]  /*7f00*/  IABS R13, R17 ;  /* 0x00000011000d7213 */ /* 0x000fe40000000000 */
[----:B------:R-:W1:Y:S01]  /*7f10*/  I2F.RP R20, R15 ;  /* 0x0000000f00147306 */ /* 0x000e620000209400 */
[----:B------:R-:W-:-:S13]  /*7f20*/  ISETP.GT.U32.AND P0, PT, R16, R19, PT ;  /* 0x000000131000720c */ /* 0x000fda0003f04070 */
[----:B------:R-:W-:Y:S01]  /*7f30*/  @!P0 IMAD.IADD R19, R19, 0x1, -R16 ;  /* 0x0000000113138824 */ /* 0x000fe200078e0a10 */
[----:B-1----:R-:W1:Y:S02]  /*7f40*/  MUFU.RCP R26, R20 ;  /* 0x00000014001a7308 */ /* 0x002e640000001000 */
[----:B-1----:R-:W-:-:S06]  /*7f50*/  VIADD R26, R26, 0xffffffe ;  /* 0x0ffffffe1a1a7836 */ /* 0x002fcc0000000000 */
        /* <DEDUP_REMOVED lines=29> */
.L_x_87:
[----:B------:R-:W-:Y:S05]  /*8130*/  BSYNC.RECONVERGENT B0 ;  /* 0x0000000000007941 */ /* 0x000fea0003800200 */
.L_x_86:
        /* <DEDUP_REMOVED lines=8> */
[----:B------:R-:W2:Y:S04]  /*81c0*/  SHFL.UP PT, R16, R15, 0x2, RZ ;  /* 0x044000000f107989 */ /* 0x000ea800000e00ff */
        /* <DEDUP_REMOVED lines=16> */
[----:B-1----:R-:W-:Y:S02]  /*82d0*/  IMAD.X R26, R15, 0x1, R20, P0 ;  /* 0x000000010f1a7824 */ /* 0x002fe400000e0614 */
[----:B------:R-:W1:Y:S01]  /*82e0*/  SHFL.UP PT, R15, R14, 0x10, RZ ;  /* 0x060000000e0f7989 */ /* 0x000e6200000e00ff */
[----:B------:R-:W-:-:S03]  /*82f0*/  IMAD.U32 R20, RZ, RZ, UR17 ;  /* 0x00000011ff147e24 */ /* 0x000fc6000f8e00ff */
        /* <DEDUP_REMOVED lines=12> */
.L_x_85:
        /* <DEDUP_REMOVED lines=14> */
[----:B------:R1:W4:Y:S04]  /*84a0*/  SHFL.IDX PT, R17, R17, R3, 0x1f ;  /* 0x00001f0311117589 */ /* 0x00032800000e0000 */
[----:B------:R1:W1:Y:S04]  /*84b0*/  SHFL.IDX PT, R16, R18, R3, 0x1f ;  /* 0x00001f0312107589 */ /* 0x00026800000e0000 */
[----:B------:R1:W1:Y:S01]  /*84c0*/  SHFL.IDX PT, R12, R12, R3, 0x1f ;  /* 0x00001f030c0c7589 */ /* 0x00026200000e0000 */
[----:B--2---:R-:W-:-:S02]  /*84d0*/  R2UR UR41, R2 ;  /* 0x00000000022972ca */ /* 0x004fc400000e0000 */
[----:B---3--:R-:W-:-:S15]  /*84e0*/  R2UR UR40, R15 ;  /* 0x000000000f2872ca */ /* 0x008fde00000e0000 */
.L_x_82:
[----:B------:R-:W2:Y:S01]  /*84f0*/  LDCU UR4, c[0x0][0xbe8] ;  /* 0x00017d00ff0477ac */ /* 0x000ea20008000800 */
[----:B------:R-:W-:Y:S01]  /*8500*/  IMAD.MOV.U32 R15, RZ, RZ, -0x1 ;  /* 0xffffffffff0f7424 */ /* 0x000fe200078e00ff */
[----:B-1----:R-:W-:Y:S02]  /*8510*/  MOV R3, 0xffffffff ;  /* 0xffffffff00037802 */ /* 0x002fe40000000f00 */
[----:B--2---:R-:W-:-:S13]  /*8520*/  ISETP.GE.AND P0, PT, R14, UR4, PT ;  /* 0x000000040e007c0c */ /* 0x004fda000bf06270 */
        /* <DEDUP_REMOVED lines=38> */
.L_x_89:
[----:B------:R-:W-:Y:S01]  /*8790*/  IMAD.U32 R19, RZ, RZ, UR5 ;  /* 0x00000005ff137e24 */ /* 0x000fe2000f8e00ff */
[----:B------:R-:W-:Y:S02]  /*87a0*/  MOV R15, UR4 ;  /* 0x00000004000f7c02 */ /* 0x000fe40008000f00 */
[----:B------:R-:W-:Y:S02]  /*87b0*/  MOV R2, 0x87d0 ;  /* 0x000087d000027802 */ /* 0x000fe40000000f00 */
[----:B----45:R-:W-:Y:S05]  /*87c0*/  CALL.REL.NOINC `(.L_x_74) ;  /* 0x0000009800dc7944 */ /* 0x030fea0003c00000 */
[----:B------:R-:W-:Y:S02]  /*87d0*/  IADD3 R3, PT, PT, -R20, RZ, RZ ;  /* 0x000000ff14037210 */ /* 0x000fe40007ffe1ff */
[----:B------:R-:W-:-:S03]  /*87e0*/  MOV R2, R20 ;  /* 0x0000001400027202 */ /* 0x000fc60000000f00 */
[----:B------:R-:W-:-:S07]  /*87f0*/  IMAD R20, R18, R3, UR5 ;  /* 0x0000000512147e24 */ /* 0x000fce000f8e0203 */
.L_x_90:
[----:B------:R-:W1:Y:S01]  /*8800*/  LDC R19, c[0x0][0xbdc] ;  /* 0x0002f700ff137b82 */ /* 0x000e620000000800 */
[----:B------:R-:W-:Y:S01]  /*8810*/  ULOP3.LUT UR8, UR8, UR12, URZ, 0xc0, !UPT ;  /* 0x0000000c08087292 */ /* 0x000fe2000f8ec0ff */
[----:B------:R-:W-:Y:S01]  /*8820*/  PLOP3.LUT P1, PT, PT, PT, PT, 0x8, 0x80 ;  /* 0x000000000080781c */ /* 0x000fe20003f2e170 */
[----:B------:R-:W-:Y:S01]  /*8830*/  ULOP3.LUT UR11, UR19, UR11, URZ, 0xc0, !UPT ;  /* 0x0000000b130b7292 */ /* 0x000fe2000f8ec0ff */
[----:B------:R-:W-:Y:S02]  /*8840*/  IMAD.MOV.U32 R23, RZ, RZ, 0x1 ;  /* 0x00000001ff177424 */ /* 0x000fe400078e00ff */
[----:B------:R-:W-:Y:S02]  /*8850*/  P2R R24, PR, RZ, 0x2 ;  /* 0x00000002ff187803 */ /* 0x000fe40000000000 */
[----:B------:R-:W2:Y:S08]  /*8860*/  LDC R3, c[0x0][0xb80] ;  /* 0x0002e000ff037b82 */ /* 0x000eb00000000800 */
[----:B------:R-:W3:Y:S08]  /*8870*/  LDC R15, c[0x0][0xb90] ;  /* 0x0002e400ff0f7b82 */ /* 0x000ef00000000800 */
[----:B------:R-:W4:Y:S01]  /*8880*/  LDC R18, c[0x0][0xbe0] ;  /* 0x0002f800ff127b82 */ /* 0x000f220000000800 */
[----:B-1----:R-:W-:-:S05]  /*8890*/  SHF.L.U32 R2, R2, R19, RZ ;  /* 0x0000001302027219 */ /* 0x002fca00000006ff */
[----:B------:R-:W-:Y:S02]  /*88a0*/  VIADD R2, R2, UR8 ;  /* 0x0000000802027c36 */ /* 0x000fe40008000000 */
[----:B--2---:R-:W-:Y:S02]  /*88b0*/  IMAD R3, R20, R3, UR11 ;  /* 0x0000000b14037e24 */ /* 0x004fe4000f8e0203 */
[----:B---3--:R-:W-:Y:S01]  /*88c0*/  IMAD R2, R2, R15, UR32 ;  /* 0x0000002002027e24 */ /* 0x008fe2000f8e020f */
[----:B----4-:R-:W-:-:S04]  /*88d0*/  ISETP.NE.AND P0, PT, R18, 0x1, PT ;  /* 0x000000011200780c */ /* 0x010fc80003f05270 */
[----:B------:R-:W-:Y:S02]  /*88e0*/  SEL R22, R2, R3, !P0 ;  /* 0x0000000302167207 */ /* 0x000fe40004000000 */
[----:B------:R-:W-:Y:S01]  /*88f0*/  SEL R15, R3, R2, !P0 ;  /* 0x00000002030f7207 */ /* 0x000fe20004000000 */
[----:B------:R-:W-:Y:S02]  /*8900*/  IMAD.MOV.U32 R3, RZ, RZ, R14 ;  /* 0x000000ffff037224 */ /* 0x000fe400078e000e */
.L_x_81:
[----:B------:R-:W-:-:S09]  /*8910*/  UISETP.NE.AND UP0, UPT, UR37, 0x1, UPT ;  /* 0x000000012500788c */ /* 0x000fd2000bf05270 */
[----:B------:R-:W-:Y:S05]  /*8920*/  BRA.U !UP0, `(.L_x_91) ;  /* 0x0000000108047547 */ /* 0x000fea000b800000 */
[----:B------:R-:W-:Y:S05]  /*8930*/  BPT.TRAP 0x1 ;  /* 0x000000040000795c */ /* 0x000fea0000300000 */
.L_x_91:
[----:B------:R-:W1:Y:S01]  /*8940*/  S2UR UR4, SR_CgaCtaId ;  /* 0x00000000000479c3 */ /* 0x000e620000008800 */
[----:B------:R-:W-:Y:S01]  /*8950*/  UMOV UR5, 0x400 ;  /* 0x0000040000057882 */ /* 0x000fe20000000000 */
[----:B------:R-:W-:Y:S02]  /*8960*/  SHF.L.U32 R2, R8, 0x1f, RZ ;  /* 0x0000001f08027819 */ /* 0x000fe400000006ff */
[----:B------:R-:W-:Y:S02]  /*8970*/  ISETP.NE.AND P1, PT, R10, R3, PT ;  /* 0x000000030a00720c */ /* 0x000fe40003f25270 */
[----:B------:R-:W-:-:S04]  /*8980*/  ISETP.NE.AND P2, PT, R24, RZ, PT ;  /* 0x000000ff1800720c */ /* 0x000fc80003f45270 */
[----:B------:R-:W-:Y:S01]  /*8990*/  ISETP.NE.AND P2, PT, R10, R3, !P2 ;  /* 0x000000030a00720c */ /* 0x000fe20005745270 */
[----:B------:R-:W-:-:S06]  /*89a0*/  VIADD R10, R11, 0x1 ;  /* 0x000000010b0a7836 */ /* 0x000fcc0000000000 */
[----:B------:R-:W-:Y:S01]  /*89b0*/  @!P1 IMAD.MOV R10, RZ, RZ, R11 ;  /* 0x000000ffff0a9224 */ /* 0x000fe200078e020b */
[----:B-1----:R-:W-:-:S04]  /*89c0*/  ULEA UR4, UR4, UR5, 0x18 ;  /* 0x0000000504047291 */ /* 0x002fc8000f8ec0ff */
[----:B------:R-:W-:-:S09]  /*89d0*/  ULEA UR4, UR20, UR4, 0x3 ;  /* 0x0000000414047291 */ /* 0x000fd2000f8e18ff */
[----:B------:R-:W1:Y:S02]  /*89e0*/  SYNCS.PHASECHK.TRANS64.TRYWAIT P0, [UR4+0x150], R2 ;  /* 0x00015002ff0075a7 */ /* 0x000e640008001104 */
[----:B-1----:R-:W-:Y:S05]  /*89f0*/  @!P0 BRA `(.L_x_92) ;  /* 0x0000008800588947 */ /* 0x002fea0003800000 */
.L_x_277:
[----:B------:R-:W-:Y:S02]  /*8a00*/  ELECT P0, URZ, PT ;  /* 0x0000000000ff782f */ /* 0x000fe40003800000 */
[----:B------:R-:W-:Y:S01]  /*8a10*/  ISETP.NE.AND P1, PT, R24, RZ, PT ;  /* 0x000000ff1800720c */ /* 0x000fe20003f25270 */
[----:B------:R-:W-:Y:S03]  /*8a20*/  BSSY.RECONVERGENT B0, `(.L_x_93) ;  /* 0x0000015000007945 */ /* 0x000fe60003800200 */
[----:B------:R-:W-:-:S04]  /*8a30*/  SEL R10, R10, RZ, !P1 ;  /* 0x000000ff0a0a7207 */ /* 0x000fc80004800000 */
[----:B-1----:R-:W-:-:S03]  /*8a40*/  PRMT R11, R10, 0x7610, R11 ;  /* 0x000076100a0b7816 */ /* 0x002fc6000000000b */
[----:B------:R-:W-:Y:S05]  /*8a50*/  @!P0 BRA `(.L_x_94) ;  /* 0x0000000000448947 */ /* 0x000fea0003800000 */
[----:B------:R-:W-:Y:S01]  /*8a60*/  UIMAD UR5, UR20, 0x14, UR36 ;  /* 0x00000014140578a4 */ /* 0x000fe2000f8e0224 */
[----:B------:R-:W-:-:S04]  /*8a70*/  SEL R2, RZ, 0x1, !P2 ;  /* 0x00000001ff027807 */ /* 0x000fc80005000000 */
[----:B------:R-:W-:-:S04]  /*8a80*/  PRMT R2, R2, 0x5410, R11 ;  /* 0x0000541002027816 */ /* 0x000fc8000000000b */
        /* <DEDUP_REMOVED lines=13> */
.L_x_95:
[----:B--2---:R-:W-:Y:S01]  /*8b60*/  SYNCS.ARRIVE.TRANS64.A1T0 RZ, [UR4+0x110], RZ ;  /* 0x000110ffffff79a7 */ /* 0x004fe20008100004 */
.L_x_94:
[----:B------:R-:W-:Y:S05]  /*8b70*/  BSYNC.RECONVERGENT B0 ;  /* 0x0000000000007941 */ /* 0x000fea0003800200 */
.L_x_93:
[----:B------:R-:W-:Y:S01]  /*8b80*/  UIADD3 UR20, UPT, UPT, UR20, 0x1, URZ ;  /* 0x0000000114147890 */ /* 0x000fe2000fffe0ff */
[----:B------:R-:W-:Y:S02]  /*8b90*/  VIADD R9, R9, 0x1 ;  /* 0x0000000109097836 */ /* 0x000fe40000000000 */
[----:B------:R-:W-:Y:S01]  /*8ba0*/  IMAD.MOV.U32 R10, RZ, RZ, R3 ;  /* 0x000000ffff0a7224 */ /* 0x000fe200078e0003 */
[----:B------:R-:W-:Y:S02]  /*8bb0*/  UISETP.NE.AND UP0, UPT, UR20, 0x8, UPT ;  /* 0x000000081400788c */ /* 0x000fe4000bf05270 */
[----:B------:R-:W-:Y:S02]  /*8bc0*/  ISETP.NE.AND P0, PT, R9, 0x4, PT ;  /* 0x000000040900780c */ /* 0x000fe40003f05270 */
[----:B------:R-:W-:Y:S02]  /*8bd0*/  USEL UR4, URZ, 0x1, UP0 ;  /* 0x00000001ff047887 */ /* 0x000fe40008000000 */
[----:B------:R-:W-:-:S04]  /*8be0*/  USEL UR20, UR20, URZ, UP0 ;  /* 0x000000ff14147287 */ /* 0x000fc80008000000 */
[----:B------:R-:W-:-:S05]  /*8bf0*/  LOP3.LUT R8, R8, UR4, RZ, 0x3c, !PT ;  /* 0x0000000408087c12 */ /* 0x000fca000f8e3cff */
[----:B------:R-:W-:Y:S05]  /*8c00*/  @!P0 EXIT ;  /* 0x000000000000894d */ /* 0x000fea0003800000 */
[----:B------:R-:W-:Y:S05]  /*8c10*/  BRA `(.L_x_96) ;  /* 0xffffffe000fc7947 */ /* 0x000fea000383ffff */
.L_x_63:
[----:B------:R-:W-:-:S09]  /*8c20*/  UISETP.NE.AND UP0, UPT, UR37, 0x3, UPT ;  /* 0x000000032500788c */ /* 0x000fd2000bf05270 */
[----:B------:R-:W-:Y:S05]  /*8c30*/  BRA.U UP0, `(.L_x_97) ;  /* 0x0000001100cc7547 */ /* 0x000fea000b800000 */
[----:B------:R-:W-:-:S08]  /*8c40*/  NOP ;  /* 0x0000000000007918 */ /* 0x000fd00000000000 */
[----:B----45:R-:W1:-:S00]  /*8c50*/  USETMAXREG.DEALLOC.CTAPOOL 0x88 ;  /* 0x00000088000079c8 */ /* 0x030e4000080e0500 */
[----:B-1----:R-:W1:Y:S01]  /*8c60*/  LDC.64 R20, c[0x0][0x390] ;  /* 0x0000e400ff147b82 */ /* 0x002e620000000a00 */
[----:B------:R-:W-:Y:S02]  /*8c70*/  HFMA2 R17, -RZ, RZ, 0, 0 ;  /* 0x00000000ff117431 */ /* 0x000fe400000001ff */
[----:B------:R-:W-:Y:S01]  /*8c80*/  IMAD.MOV.U32 R18, RZ, RZ, 0x1 ;  /* 0x00000001ff127424 */ /* 0x000fe200078e00ff */
[----:B------:R-:W-:Y:S01]  /*8c90*/  PRMT R4, RZ, 0x7610, R4 ;  /* 0x00007610ff047816 */ /* 0x000fe20000000004 */
[----:B------:R-:W2:Y:S03]  /*8ca0*/  LDCU UR26, c[0x0][0x880] ;  /* 0x00011000ff1a77ac */ /* 0x000ea60008000800 */
[----:B------:R-:W3:Y:S01]  /*8cb0*/  LDC.64 R10, c[0x0][0xb08] ;  /* 0x0002c200ff0a7b82 */ /* 0x000ee20000000a00 */
[----:B------:R-:W4:Y:S01]  /*8cc0*/  LDCU.64 UR6, c[0x0][0x888] ;  /* 0x00011100ff0677ac */ /* 0x000f220008000a00 */
[----:B------:R-:W-:Y:S01]  /*8cd0*/  UPLOP3.LUT UP1, UPT, UPT, UPT, UPT, 0x40, 0x4 ;  /* 0x000000000004789c */ /* 0x000fe20003f2e870 */
[----:B------:R-:W-:-:S05]  /*8ce0*/  UMOV UR5, URZ ;  /* 0x000000ff00057c82 */ /* 0x000fca0008000000 */
[----:B------:R-:W1:Y:S08]  /*8cf0*/  LDC.64 R8, c[0x0][0xb10] ;  /* 0x0002c400ff087b82 */ /* 0x000e700000000a00 */
[----:B--2---:R-:W1:Y:S02]  /*8d00*/  LDC.64 R2, c[0x0][0x890] ;  /* 0x00022400ff027b82 */ /* 0x004e640000000a00 */
.L_x_131:
[----:B------:R-:W-:Y:S04]  /*8d10*/  LOP3.LUT R0, R4, 0xffff, RZ, 0xc0, !PT ;  /* 0x0000ffff04007812 */ /* 0x000fe800078ec0ff */
[----:B------:R-:W-:Y:S04]  /*8d20*/  SHF.R.U32.HI R0, RZ, 0x1, R0 ;  /* 0x00000001ff007819 */ /* 0x000fe80000011600 */
[----:B------:R-:W-:Y:S05]  /*8d30*/  LOP3.LUT R0, R0, 0xffff, RZ, 0xc0, !PT ;  /* 0x0000ffff00007812 */ /* 0x000fea00078ec0ff */
[----:B------:R-:W-:Y:S05]  /*8d40*/  IMAD R0, R0, 0x4925, RZ ;  /* 0x0000492500007824 */ /* 0x000fea00078e02ff */
[----:B------:R-:W-:Y:S04]  /*8d50*/  SHF.R.U32.HI R0, RZ, 0x11, R0 ;  /* 0x00000011ff007819 */ /* 0x000fe80000011600 */
[----:B------:R-:W-:Y:S05]  /*8d60*/  PRMT R0, R0, 0x9910, RZ ;  /* 0x0000991000007816 */ /* 0x000fea00000000ff */
[----:B------:R-:W-:Y:S04]  /*8d70*/  IMAD R0, R0, 0xe, RZ ;  /* 0x0000000e00007824 */ /* 0x000fe800078e02ff */
[----:B------:R-:W-:Y:S05]  /*8d80*/  IMAD.MOV R0, RZ, RZ, -R0 ;  /* 0x000000ffff007224 */ /* 0x000fea00078e0a00 */
[----:B------:R-:W-:Y:S05]  /*8d90*/  PRMT R5, R0, 0x7710, RZ ;  /* 0x0000771000057816 */ /* 0x000fea00000000ff */
[----:B------:R-:W-:Y:S05]  /*8da0*/  IMAD.IADD R5, R5, 0x1, R4 ;  /* 0x0000000105057824 */ /* 0x000fea00078e0204 */
[----:B------:R-:W-:Y:S11]  /*8db0*/  R2UR UR4, R5 ;  /* 0x00000000050472ca */ /* 0x000ff600000e0000 */
[----:B------:R-:W-:Y:S02]  /*8dc0*/  @!UPT UIADD3 URZ, UPT, UPT, URZ, URZ, URZ ;  /* 0x000000fffffff290 */ /* 0x000fe4000fffe0ff */
[----:B------:R-:W-:Y:S06]  /*8dd0*/  ULOP3.LUT UR4, UR4, 0xffff, URZ, 0xc0, !UPT ;  /* 0x0000ffff04047892 */ /* 0x000fec000f8ec0ff */
[----:B------:R-:W-:Y:S02]  /*8de0*/  IMAD.U32 R4, RZ, RZ, UR4 ;  /* 0x00000004ff047e24 */ /* 0x000fe4000f8e00ff */
[----:B------:R-:W-:Y:S03]  /*8df0*/  IMAD.U32 R0, RZ, RZ, UR4 ;  /* 0x00000004ff007e24 */ /* 0x000fe6000f8e00ff */
[----:B------:R-:W-:Y:S04]  /*8e00*/  LEA R4, P0, R4, UR22, 0x7 ;  /* 0x0000001604047c11 */ /* 0x000fe8000f8038ff */
[----:B------:R-:W-:Y:S02]  /*8e10*/  LEA.HI.X R5, R0, UR23, RZ, 0x7, P0 ;  /* 0x0000001700057c11 */ /* 0x000fe400080f3cff */
[----:B------:R-:W-:Y:S02]  /*8e20*/  R2UR UR28, R4 ;  /* 0x00000000041c72ca */ /* 0x000fe400000e0000 */
[----:B------:R-:W-:Y:S01]  /*8e30*/  R2UR UR29, R5 ;  /* 0x00000000051d72ca */ /* 0x000fe200000e0000 */
[----:B------:R-:W-:Y:S03]  /*8e40*/  @!UPT UIADD3 URZ, UPT, UPT, URZ, URZ, URZ ;  /* 0x000000fffffff290 */ /* 0x000fe6000fffe0ff */
[----:B------:R-:W-:Y:S11]  /*8e50*/  BRA.U UP1, `(.L_x_98) ;  /* 0x0000000501107547 */ /* 0x000ff6000b800000 */
[----:B------:R-:W2:Y:S01]  /*8e60*/  S2R R0, SR_LANEID ;  /* 0x0000000000007919 */ /* 0x000ea20000000000 */
[----:B------:R-:W-:Y:S02]  /*8e70*/  MOV R4, 0x400 ;  /* 0x0000040000047802 */ /* 0x000fe40000000f00 */
[----:B------:R-:W-:Y:S01]  /*8e80*/  ELECT P0, URZ, PT ;  /* 0x0000000000ff782f */ /* 0x000fe20003800000 */
[----:B------:R-:W-:Y:S01]  /*8e90*/  BSSY.RECONVERGENT B0, `(.L_x_99) ;  /* 0x0000037000007945 */ /* 0x000fe20003800200 */
[----:B------:R-:W5:Y:S02]  /*8ea0*/  S2R R15, SR_CgaCtaId ;  /* 0x00000000000f7919 */ /* 0x000f640000008800 */
[----:B-----5:R-:W-:Y:S01]  /*8eb0*/  LEA R15, R15, R4, 0x18 ;  /* 0x000000040f0f7211 */ /* 0x020fe200078ec0ff */
[----:B--2---:R-:W-:Y:S05]  /*8ec0*/  IMAD.SHL.U32 R0, R0, 0x4, RZ ;  /* 0x0000000400007824 */ /* 0x004fea00078e00ff */
[----:B------:R-:W-:Y:S03]  /*8ed0*/  IADD3 R16, PT, PT, R0, 0x400, R15 ;  /* 0x0000040000107810 */ /* 0x000fe60007ffe00f */
[----:B------:R-:W-:Y:S05]  /*8ee0*/  @!P0 BRA `(.L_x_100) ;  /* 0x0000000000c48947 */ /* 0x000fea0003800000 */
[----:B-1----:R-:W-:Y:S01]  /*8ef0*/  ISETP.NE.U32.AND P0, PT, R8, RZ, PT ;  /* 0x000000ff0800720c */ /* 0x002fe20003f05070 */
[----:B------:R-:W-:Y:S01]  /*8f00*/  IMAD.WIDE R12, R23, 0xc, R20 ;  /* 0x0000000c170c7825 */ /* 0x000fe200078e0214 */
[----:B---3--:R-:W-:Y:S01]  /*8f10*/  ISETP.NE.U32.AND P1, PT, R10, RZ, PT ;  /* 0x000000ff0a00720c */ /* 0x008fe20003f25070 */
[----:B------:R-:W1:Y:S01]  /*8f20*/  S2UR UR4, SR_CgaCtaId ;  /* 0x00000000000479c3 */ /* 0x000e620000008800 */
[----:B------:R-:W-:Y:S01]  /*8f30*/  ISETP.NE.AND.EX P0, PT, R9, RZ, PT, P0 ;  /* 0x000000ff0900720c */ /* 0x000fe20003f05300 */
[----:B------:R-:W-:Y:S01]  /*8f40*/  UMOV UR8, 0x400 ;  /* 0x0000040000087882 */ /* 0x000fe20000000000 */
[----:B------:R-:W2:Y:S01]  /*8f50*/  LDG.E R24, desc[UR50][R12.64] ;  /* 0x000000320c187981 */ /* 0x000ea2000c1e1900 */
[----:B------:R-:W-:Y:S10]  /*8f60*/  ISETP.NE.AND.EX P1, PT, R11, RZ, PT, P1 ;  /* 0x000000ff0b00720c */ /* 0x000ff40003f25310 */
[----:B------:R-:W3:Y:S08]  /*8f70*/  @P0 LDC.64 R4, c[0x0][0xb10] ;  /* 0x0002c400ff040b82 */ /* 0x000ef00000000a00 */
[----:B------:R-:W5:Y:S01]  /*8f80*/  @P1 LDC.64 R6, c[0x0][0xb08] ;  /* 0x0002c200ff061b82 */ /* 0x000f620000000a00 */
[----:B--2---:R-:W-:Y:S01]  /*8f90*/  SHF.R.S32.HI R25, RZ, 0x1f, R24 ;  /* 0x0000001fff197819 */ /* 0x004fe20000011418 */
[C---:B---3--:R-:W-:Y:S01]  /*8fa0*/  @P0 IMAD.WIDE R4, R23.reuse, 0x8, R4 ;  /* 0x0000000817040825 */ /* 0x048fe200078e0204 */
[----:B-1----:R-:W-:Y:S03]  /*8fb0*/  ULEA UR4, UR4, UR8, 0x18 ;  /* 0x0000000804047291 */ /* 0x002fe6000f8ec0ff */
[----:B-----5:R-:W-:Y:S01]  /*8fc0*/  @P1 IMAD.WIDE R6, R23, 0x8, R6 ;  /* 0x0000000817061825 */ /* 0x020fe200078e0206 */
[----:B------:R-:W2:Y:S01]  /*8fd0*/  @P0 LDG.E.64 R28, desc[UR50][R4.64] ;  /* 0x00000032041c0981 */ /* 0x000ea2000c1e1b00 */
[----:B------:R-:W-:Y:S03]  /*8fe0*/  UIADD3 UR8, UPT, UPT, UR4, 0x400, URZ ;  /* 0x0000040004087890 */ /* 0x000fe6000fffe0ff */
[----:B------:R1:W3:Y:S04]  /*8ff0*/  @P1 LDG.E.64 R26, desc[UR50][R6.64] ;  /* 0x00000032061a1981 */ /* 0x0002e8000c1e1b00 */
[----:B------:R-:W-:Y:S04]  /*9000*/  STS [UR4+0x430], RZ ;  /* 0x000430ffff007988 */ /* 0x000fe80008000804 */
[----:B------:R5:W4:Y:S04]  /*9010*/  LDG.E R5, desc[UR50][R12.64+0x4] ;  /* 0x000004320c057981 */ /* 0x000b28000c1e1900 */
[----:B-1----:R-:W1:Y:S01]  /*9020*/  LDS R7, [UR4+0x41c] ;  /* 0x00041c04ff077984 */ /* 0x002e620008000800 */
[----:B------:R-:W-:Y:S05]  /*9030*/  IMAD.U32 R6, RZ, RZ, UR8 ;  /* 0x00000008ff067e24 */ /* 0x000fea000f8e00ff */
[----:B-----5:R-:W-:Y:S05]  /*9040*/  SHF.R.U64 R12, R6, 0x4, RZ ;  /* 0x00000004060c7819 */ /* 0x020fea00000012ff */
[----:B------:R-:W-:Y:S04]  /*9050*/  STS [UR4+0x410], R12 ;  /* 0x0004100cff007988 */ /* 0x000fe80008000804 */
[----:B------:R-:W-:Y:S01]  /*9060*/  STS [UR4+0x414], R12 ;  /* 0x0004140cff007988 */ /* 0x000fe20008000804 */
[----:B------:R-:W-:Y:S02]  /*9070*/  @!P0 IMAD.MOV.U32 R28, RZ, RZ, R24 ;  /* 0x000000ffff1c8224 */ /* 0x000fe400078e0018 */
[----:B------:R-:W-:Y:S01]  /*9080*/  @!P0 IMAD.MOV.U32 R29, RZ, RZ, R25 ;  /* 0x000000ffff1d8224 */ /* 0x000fe200078e0019 */
[----:B---3--:R-:W-:Y:S01]  /*9090*/  @P1 STS.64 [UR4+0x400], R26 ;  /* 0x0004001aff001988 */ /* 0x008fe20008000a04 */
[C---:B--2---:R-:W-:Y:S03]  /*90a0*/  IMAD.SHL.U32 R25, R28.reuse, 0x2, RZ ;  /* 0x000000021c197824 */ /* 0x044fe600078e00ff */
[----:B------:R-:W-:Y:S02]  /*90b0*/  SHF.L.U64.HI R14, R28, 0x1, R29 ;  /* 0x000000011c0e7819 */ /* 0x000fe4000001021d */
[----:B------:R-:W-:Y:S02]  /*90c0*/  LOP3.LUT R25, R25, 0xfffffffe, RZ, 0xc0, !PT ;  /* 0xfffffffe19197812 */ /* 0x000fe400078ec0ff */
[----:B------:R-:W-:Y:S04]  /*90d0*/  LOP3.LUT R14, R14, 0x1fffffff, RZ, 0xc0, !PT ;  /* 0x1fffffff0e0e7812 */ /* 0x000fe800078ec0ff */
[--C-:B------:R-:W-:Y:S02]  /*90e0*/  SHF.R.U32.HI R4, RZ, 0x4, R14.reuse ;  /* 0x00000004ff047819 */ /* 0x100fe4000001160e */
[----:B------:R-:W-:Y:S02]  /*90f0*/  SHF.R.U64 R14, R25, 0x4, R14 ;  /* 0x00000004190e7819 */ /* 0x000fe4000000120e */
[----:B-1----:R-:W-:Y:S02]  /*9100*/  LOP3.LUT R30, R7, 0xf, R4, 0xb8, !PT ;  /* 0x0000000f071e7812 */ /* 0x002fe400078eb804 */
[----:B------:R-:W-:Y:S01]  /*9110*/  CS2R R6, SRZ ;  /* 0x0000000000067805 */ /* 0x000fe2000001ff00 */
[----:B------:R-:W-:Y:S01]  /*9120*/  STS [UR4+0x40c], R14 ;  /* 0x00040c0eff007988 */ /* 0x000fe20008000804 */
[----:B----4-:R-:W-:Y:S03]  /*9130*/  VIADD R5, R5, 0xffffffff ;  /* 0xffffffff05057836 */ /* 0x010fe60000000000 */
[----:B------:R-:W-:Y:S04]  /*9140*/  STS [UR4+0x41c], R30 ;  /* 0x00041c1eff007988 */ /* 0x000fe80008000804 */
[----:B------:R-:W1:Y:S02]  /*9150*/  LDS R4, [UR4+0x41c] ;  /* 0x00041c04ff047984 */ /* 0x000e640008000800 */
[----:B-1----:R-:W-:Y:S05]  /*9160*/  LOP3.LUT R22, R4, 0xf0, RZ, 0xb8, !PT ;  /* 0x000000f004167812 */ /* 0x002fea00078eb8ff */
[----:B------:R-:W-:Y:S04]  /*9170*/  STS [UR4+0x41c], R22 ;  /* 0x00041c16ff007988 */ /* 0x000fe80008000804 */
[----:B------:R-:W1:Y:S02]  /*9180*/  LDS R4, [UR4+0x41c] ;  /* 0x00041c04ff047984 */ /* 0x000e640008000800 */
[----:B-1----:R-:W-:Y:S01]  /*9190*/  LOP3.LUT R13, R4, 0xf00, RZ, 0xb8, !PT ;  /* 0x00000f00040d7812 */ /* 0x002fe200078eb8ff */
[----:B------:R-:W-:Y:S04]  /*91a0*/  VIADD R4, R24, 0xffffffff ;  /* 0xffffffff18047836 */ /* 0x000fe80000000000 */
[----:B------:R-:W-:Y:S04]  /*91b0*/  STS.64 [UR4+0x418], R12 ;  /* 0x0004180cff007988 */ /* 0x000fe80008000a04 */
[----:B------:R-:W1:Y:S04]  /*91c0*/  LDS R19, [UR4+0x41c] ;  /* 0x00041c04ff137984 */ /* 0x000e680008000800 */
[----:B------:R2:W-:Y:S01]  /*91d0*/  STS.128 [UR4+0x420], R4 ;  /* 0x00042004ff007988 */ /* 0x0005e20008000c04 */
[----:B-1----:R-:W-:Y:S05]  /*91e0*/  LOP3.LUT R19, R19, 0xf000, RZ, 0xb8, !PT ;  /* 0x0000f00013137812 */ /* 0x002fea00078eb8ff */
[----:B------:R2:W-:Y:S02]  /*91f0*/  STS [UR4+0x41c], R19 ;  /* 0x00041c13ff007988 */ /* 0x0005e40008000804 */
.L_x_100:
[----:B----4-:R-:W-:Y:S05]  /*9200*/  BSYNC.RECONVERGENT B0 ;  /* 0x0000000000007941 */ /* 0x010fea0003800200 */
.L_x_99:
[----:B------:R-:W-:Y:S01]  /*9210*/  NOP ;  /* 0x0000000000007918 */ /* 0x000fe20000000000 */
[----:B------:R-:W4:Y:S01]  /*9220*/  LDS R16, [R16] ;  /* 0x0000000010107984 */ /* 0x000f220000000800 */
[----:B--2---:R-:W-:Y:S01]  /*9230*/  IADD3 R4, P0, PT, R0, UR28, RZ ;  /* 0x0000001c00047c10 */ /* 0x004fe2000ff1e0ff */
[----:B------:R-:W-:Y:S04]  /*9240*/  IMAD.U32 R0, RZ, RZ, UR20 ;  /* 0x00000014ff007e24 */ /* 0x000fe8000f8e00ff */
[----:B------:R-:W-:Y:S01]  /*9250*/  IMAD.X R5, RZ, RZ, UR29, P0 ;  /* 0x0000001dff057e24 */ /* 0x000fe200080e06ff */
[----:B------:R-:W-:Y:S04]  /*9260*/  SHF.L.U32 R6, R0, 0x1f, RZ ;  /* 0x0000001f00067819 */ /* 0x000fe800000006ff */
[----:B----4-:R2:W4:Y:S02]  /*9270*/  ATOMG.E.EXCH.STRONG.GPU PT, RZ, [R4], R16 ;  /* 0x0000001004ff73a8 */ /* 0x01052400041ee100 */
[----:B----4-:R-:W4:Y:S02]  /*9280*/  SYNCS.PHASECHK.TRANS64.TRYWAIT P0, [R15+URZ+0x108], R6 ;  /* 0x000108060f0075a7 */ /* 0x010f2400080011ff */
[----:B--2-4-:R-:W-:Y:S05]  /*9290*/  @!P0 BRA `(.L_x_101) ;  /* 0x0000008000488947 */ /* 0x014fea0003800000 */
.L_x_98:
[----:B-1----:R-:W-:Y:S04]  /*92a0*/  ISETP.NE.U32.AND P0, PT, R2, RZ, PT ;  /* 0x000000ff0200720c */ /* 0x002fe80003f05070 */
[----:B------:R-:W-:Y:S11]  /*92b0*/  ISETP.NE.AND.EX P0, PT, R3, RZ, PT, P0 ;  /* 0x000000ff0300720c */ /* 0x000ff60003f05300 */
[----:B------:R-:W-:Y:S02]  /*92c0*/  @!UPT UIADD3 URZ, UPT, UPT, URZ, URZ, URZ ;  /* 0x000000fffffff290 */ /* 0x000fe4000fffe0ff */
[----:B------:R-:W1:Y:S02]  /*92d0*/  @P0 LDC.64 R4, c[0x0][0x890] ;  /* 0x00022400ff040b82 */ /* 0x000e640000000a00 */
[----:B-1----:R-:W-:Y:S01]  /*92e0*/  @P0 IMAD.WIDE R4, R23, 0x8, R4 ;  /* 0x0000000817040825 */ /* 0x002fe200078e0204 */
[----:B------:R-:W-:Y:S06]  /*92f0*/  BRA.U UP1, `(.L_x_102) ;  /* 0x0000000101107547 */ /* 0x000fec000b800000 */
[----:B------:R-:W-:Y:S04]  /*9300*/  DEPBAR {5,4,3,2,1,0} ;  /* 0x0000003f0000791a */ /* 0x000fe80000000000 */
[----:B------:R-:W1:Y:S02]  /*9310*/  CCTL.E.C.LDCU.IV.DEEP [UR28] ;  /* 0x000000001c007540 */ /* 0x000e640009c08000 */
[----:B-1----:R1:W-:Y:S01]  /*9320*/  UTMACCTL.IV [UR28] ;  /* 0x000000001c0079b9 */ /* 0x0023e20008000000 */
[----:B------:R-:W-:Y:S01]  /*9330*/  NOP ;  /* 0x0000000000007918 */ /* 0x000fe20000000000 */
.L_x_102:
[----:B------:R-:W5:Y:S01]  /*9340*/  @P0 LDG.E.64 R4, desc[UR50][R4.64] ;  /* 0x0000003204040981 */ /* 0x000f62000c1e1b00 */
[----:B------:R-:W-:Y:S02]  /*9350*/  USHF.L.U32 UR18, UR18, 0x6, URZ ;  /* 0x0000000612127899 */ /* 0x000fe400080006ff */
[----:B------:R-:W-:Y:S01]  /*9360*/  USHF.L.U32 UR19, UR19, 0x7, URZ ;  /* 0x0000000713137899 */ /* 0x000fe200080006ff */
[----:B-----5:R-:W5:Y:S02]  /*9370*/  @P0 LD.E R0, desc[UR50][R4.64] ;  /* 0x0000003204000980 */ /* 0x020f64000c101900 */
[----:B-----5:R-:W-:Y:S01]  /*9380*/  @P0 FSETP.NEU.AND P1, PT, R0, RZ, PT ;  /* 0x000000ff0000020b */ /* 0x020fe20003f2d000 */
[----:B------:R-:W-:Y:S01]  /*9390*/  @!UPT UIADD3 URZ, UPT, UPT, URZ, URZ, URZ ;  /* 0x000000fffffff290 */ /* 0x000fe2000fffe0ff */
[----:B------:R-:W-:Y:S11]  /*93a0*/  @P0 BRA `(.L_x_103) ;  /* 0x00000000002c0947 */ /* 0x000ff60003800000 */
[----:B----4-:R-:W-:Y:S02]  /*93b0*/  ISETP.NE.U32.AND P0, PT, RZ, UR6, PT ;  /* 0x00000006ff007c0c */ /* 0x010fe4000bf05070 */
[----:B------:R-:W-:Y:S02]  /*93c0*/  FSETP.NEU.AND P1, PT, RZ, UR26, PT ;  /* 0x0000001aff007c0b */ /* 0x000fe4000bf2d000 */
[----:B------:R-:W-:Y:S11]  /*93d0*/  ISETP.NE.AND.EX P0, PT, RZ, UR7, PT, P0 ;  /* 0x00000007ff007c0c */ /* 0x000ff6000bf05300 */
[----:B------:R-:W-:Y:S02]  /*93e0*/  @!UPT UIADD3 URZ, UPT, UPT, URZ, URZ, URZ ;  /* 0x000000fffffff290 */ /* 0x000fe4000fffe0ff */
[----:B------:R-:W4:Y:S08]  /*93f0*/  @P0 LDC R0, c[0x0][0x898] ;  /* 0x00022600ff000b82 */ /* 0x000f300000000800 */
[----:B------:R-:W5:Y:S01]  /*9400*/  @P0 LDC.64 R4, c[0x0][0x888] ;  /* 0x00022200ff040b82 */ /* 0x000f620000000a00 */
[----:B----4-:R-:W-:Y:S04]  /*9410*/  @P0 IMAD R23, R23, R0, RZ ;  /* 0x0000000017170224 */ /* 0x010fe800078e02ff */
[----:B-----5:R-:W-:Y:S06]  /*9420*/  @P0 IMAD.WIDE R4, R23, 0x4, R4 ;  /* 0x0000000417040825 */ /* 0x020fec00078e0204 */
[----:B------:R-:W4:Y:S02]  /*9430*/  @P0 LDG.E R4, desc[UR50][R4.64] ;  /* 0x0000003204040981 */ /* 0x000f24000c1e1900 */
[----:B----4-:R-:W-:Y:S11]  /*9440*/  @P0 FSETP.NEU.AND P1, PT, R4, RZ, PT ;  /* 0x000000ff0400020b */ /* 0x010ff60003f2d000 */
[----:B------:R-:W-:Y:S02]  /*9450*/  @!UPT UIADD3 URZ, UPT, UPT, URZ, URZ, URZ ;  /* 0x000000fffffff290 */ /* 0x000fe4000fffe0ff */
.L_x_103:
[----:B------:R-:W-:Y:S01]  /*9460*/  UISETP.NE.AND UP0, UPT, UR21, 0x4, UPT ;  /* 0x000000041500788c */ /* 0x000fe2000bf05270 */
[----:B------:R-:W-:Y:S04]  /*9470*/  ELECT P0, URZ, PT ;  /* 0x0000000000ff782f */ /* 0x000fe80003800000 */
[----:B------:R-:W-:Y:S04]  /*9480*/  PLOP3.LUT P1, PT, P1, P0, PT, 0x80, 0x8 ;  /* 0x000000000008781c */ /* 0x000fe80000f21070 */
[----:B------:R-:W-:Y:S09]  /*9490*/  BRA.U UP0, `(.L_x_104) ;  /* 0x0000000100047547 */ /* 0x000ff2000b800000 */
[----:B-1--4-:R-:W-:Y:S05]  /*94a0*/  BPT.TRAP 0x1 ;  /* 0x000000040000795c */ /* 0x012fea0000300000 */
.L_x_104:
[----:B------:R-:W5:Y:S01]  /*94b0*/  S2UR UR25, SR_CgaCtaId ;  /* 0x00000000001979c3 */ /* 0x000f620000008800 */
[----:B------:R-:W-:Y:S01]  /*94c0*/  UMOV UR24, 0x400 ;  /* 0x0000040000187882 */ /* 0x000fe20000000000 */
[----:B------:R-:W-:Y:S01]  /*94d0*/  SHF.L.U32 R5, R18, 0x1f, RZ ;  /* 0x0000001f12057819 */ /* 0x000fe200000006ff */
[----:B-----5:R-:W-:Y:S09]  /*94e0*/  ULEA UR24, UR25, UR24, 0x18 ;  /* 0x0000001819187291 */ /* 0x020ff2000f8ec0ff */
[----:B------:R-:W5:Y:S02]  /*94f0*/  SYNCS.PHASECHK.TRANS64.TRYWAIT P0, [UR24+0xe0], R5 ;  /* 0x0000e005ff0075a7 */ /* 0x000f640008001118 */
[----:B-----5:R-:W-:Y:S05]  /*9500*/  @!P0 BRA `(.L_x_105) ;  /* 0x0000007c00c08947 */ /* 0x020fea0003800000 */
.L_x_279:
[----:B------:R-:W-:Y:S04]  /*9510*/  BSSY.RECONVERGENT B0, `(.L_x_106) ;  /* 0x0000011000007945 */ /* 0x000fe80003800200 */
[----:B------:R-:W-:Y:S05]  /*9520*/  @!P1 BRA `(.L_x_107) ;  /* 0x00000000003c9947 */ /* 0x000fea0003800000 */
[----:B------:R-:W-:Y:S02]  /*9530*/  UIADD3 UR17, UPT, UPT, UR24, 0xc0, URZ ;  /* 0x000000c018117890 */ /* 0x000fe4000fffe0ff */
[----:B------:R-:W-:Y:S01]  /*9540*/  UIADD3 UR16, UPT, UPT, UR24, 0x1000, URZ ;  /* 0x0000100018107890 */ /* 0x000fe2000fffe0ff */
[----:B------:R-:W-:Y:S01]  /*9550*/  UMOV UR12, 0x0 ;  /* 0x00000000000c7882 */ /* 0x000fe20000000000 */
[----:B------:R-:W-:Y:S01]  /*9560*/  UMOV UR13, 0x10000000 ;  /* 0x10000000000d7882 */ /* 0x000fe20000000000 */
[----:B------:R-:W-:Y:S02]  /*9570*/  UIADD3 UR11, UPT, UPT, UR19, 0x40, URZ ;  /* 0x00000040130b7890 */ /* 0x000fe4000fffe0ff */
[----:B------:R-:W-:Y:S01]  /*9580*/  UIADD3 UR8, UPT, UPT, UR24, 0x1800, URZ ;  /* 0x0000180018087890 */ /* 0x000fe2000fffe0ff */
[----:B------:R-:W-:Y:S03]  /*9590*/  UMOV UR10, UR18 ;  /* 0x00000012000a7c82 */ /* 0x000fe60008000000 */
[----:B------:R1:W-:Y:S01]  /*95a0*/  UTMALDG.2D [UR16], [UR28], desc[UR12] ;  /* 0x00000c101c0075b4 */ /* 0x0003e20008009000 */
[----:B------:R-:W-:Y:S01]  /*95b0*/  UMOV UR9, UR17 ;  /* 0x0000001100097c82 */ /* 0x000fe20008000000 */
[----:B------:R-:W-:Y:S03]  /*95c0*/  UISETP.NE.AND UP0, UPT, UR21, 0x4, UPT ;  /* 0x000000041500788c */ /* 0x000fe6000bf05270 */
[----:B------:R1:W-:Y:S06]  /*95d0*/  UTMALDG.2D [UR8], [UR28], desc[UR12] ;  /* 0x00000c081c0075b4 */ /* 0x0003ec0008009000 */
[----:B-1----:R-:W-:Y:S05]  /*95e0*/  BRA.U UP0, `(.L_x_108) ;  /* 0x0000000100047547 */ /* 0x002fea000b800000 */
[----:B----4-:R-:W-:Y:S05]  /*95f0*/  BPT.TRAP 0x1 ;  /* 0x000000040000795c */ /* 0x010fea0000300000 */
.L_x_108:
[----:B------:R-:W-:Y:S04]  /*9600*/  HFMA2 R0, -RZ, RZ, 0, 0.00048828125 ;  /* 0x00001000ff007431 */ /* 0x000fe800000001ff */
[----:B------:R1:W-:Y:S03]  /*9610*/  SYNCS.ARRIVE.TRANS64.RED.A0TR RZ, [UR24+0xc0], R0 ;  /* 0x0000c000ffff79a7 */ /* 0x0003e60008300418 */
.L_x_107:
[----:B-1--4-:R-:W-:Y:S05]  /*9620*/  BSYNC.RECONVERGENT B0 ;  /* 0x0000000000007941 */ /* 0x012fea0003800200 */
.L_x_106:
[----:B------:R-:W-:Y:S09]  /*9630*/  UISETP.NE.AND UP0, UPT, UR21, 0x4, UPT ;  /* 0x000000041500788c */ /* 0x000ff2000bf05270 */
[----:B------:R-:W-:Y:S05]  /*9640*/  BRA.U UP0, `(.L_x_109) ;  /* 0x0000000100047547 */ /* 0x000fea000b800000 */
[----:B------:R-:W-:Y:S05]  /*9650*/  BPT.TRAP 0x1 ;  /* 0x000000040000795c */ /* 0x000fea0000300000 */
.L_x_109:
[----:B------:R-:W-:Y:S04]  /*9660*/  UIADD3 UR4, UPT, UPT, UR24, 0xc0, URZ ;  /* 0x000000c018047890 */ /* 0x000fe8000fffe0ff */
[----:B------:R-:W-:Y:S09]  /*9670*/  UPRMT UR4, UR25, 0x654, UR4 ;  /* 0x0000065419047896 */ /* 0x000ff20008000004 */
[----:B------:R-:W-:Y:S01]  /*9680*/  SYNCS.ARRIVE.TRANS64.RED.A1T0 RZ, [UR4], RZ ;  /* 0x000000ffffff79a7 */ /* 0x000fe20008100404 */
[----:B------:R-:W-:Y:S05]  /*9690*/  BRA.U UP0, `(.L_x_110) ;  /* 0x0000000100047547 */ /* 0x000fea000b800000 */
[----:B------:R-:W-:Y:S05]  /*96a0*/  BPT.TRAP 0x1 ;  /* 0x000000040000795c */ /* 0x000fea0000300000 */
.L_x_110:
[----:B------:R-:W1:Y:S02]  /*96b0*/  SYNCS.PHASECHK.TRANS64.TRYWAIT P0, [UR24+0xe8], R5 ;  /* 0x0000e805ff0075a7 */ /* 0x000e640008001118 */
[----:B-1----:R-:W-:Y:S05]  /*96c0*/  @!P0 BRA `(.L_x_111) ;  /* 0x0000007c00688947 */ /* 0x002fea0003800000 */
.L_x_281:
[----:B------:R-:W-:Y:S04]  /*96d0*/  BSSY.RECONVERGENT B0, `(.L_x_112) ;  /* 0x0000012000007945 */ /* 0x000fe80003800200 */
[----:B------:R-:W-:Y:S05]  /*96e0*/  @!P1 BRA `(.L_x_113) ;  /* 0x0000000000409947 */ /* 0x000fea0003800000 */
[----:B------:R-:W-:Y:S02]  /*96f0*/  UIADD3 UR13, UPT, UPT, UR24, 0xc8, URZ ;  /* 0x000000c8180d7890 */ /* 0x000fe4000fffe0ff */
[----:B------:R-:W-:Y:S02]  /*9700*/  UIADD3 UR15, UPT, UPT, UR19, 0x10, URZ ;  /* 0x00000010130f7890 */ /* 0x000fe4000fffe0ff */
[----:B------:R-:W-:Y:S01]  /*9710*/  UIADD3 UR12, UPT, UPT, UR24, 0x2000, URZ ;  /* 0x00002000180c7890 */ /* 0x000fe2000fffe0ff */
[----:B------:R-:W-:Y:S01]  /*9720*/  UMOV UR16, 0x0 ;  /* 0x0000000000107882 */ /* 0x000fe20000000000 */
[----:B------:R-:W-:Y:S01]  /*9730*/  UMOV UR17, 0x10000000 ;  /* 0x1000000000117882 */ /* 0x000fe20000000000 */
[----:B------:R-:W-:Y:S01]  /*9740*/  UMOV UR14, UR18 ;  /* 0x00000012000e7c82 */ /* 0x000fe20008000000 */
[----:B------:R-:W-:Y:S02]  /*9750*/  UIADD3 UR11, UPT, UPT, UR19, 0x50, URZ ;  /* 0x00000050130b7890 */ /* 0x000fe4000fffe0ff */
[----:B------:R-:W-:Y:S03]  /*9760*/  UIADD3 UR8, UPT, UPT, UR24, 0x2800, URZ ;  /* 0x0000280018087890 */ /* 0x000fe6000fffe0ff */
[----:B------:R4:W-:Y:S01]  /*9770*/  UTMALDG.2D [UR12], [UR28], desc[UR16] ;  /* 0x0000100c1c0075b4 */ /* 0x0009e20008009000 */
[----:B------:R-:W-:Y:S01]  /*9780*/  UMOV UR10, UR18 ;  /* 0x00000012000a7c82 */ /* 0x000fe20008000000 */
[----:B------:R-:W-:Y:S04]  /*9790*/  UMOV UR9, UR13 ;  /* 0x0000000d00097c82 */ /* 0x000fe80008000000 */
[----:B------:R4:W-:Y:S02]  /*97a0*/  UTMALDG.2D [UR8], [UR28], desc[UR16] ;  /* 0x000010081c0075b4 */ /* 0x0009e40008009000 */
[----:B----4-:R-:W-:Y:S05]  /*97b0*/  BRA.U UP0, `(.L_x_114) ;  /* 0x0000000100047547 */ /* 0x010fea000b800000 */
[----:B------:R-:W-:Y:S05]  /*97c0*/  BPT.TRAP 0x1 ;  /* 0x000000040000795c */ /* 0x000fea0000300000 */
.L_x_114:
[----:B-1----:R-:W-:Y:S04]  /*97d0*/  HFMA2 R0, -RZ, RZ, 0, 0.00048828125 ;  /* 0x00001000ff007431 */ /* 0x002fe800000001ff */
[----:B------:R4:W-:Y:S03]  /*97e0*/  SYNCS.ARRIVE.TRANS64.RED.A0TR RZ, [UR24+0xc8], R0 ;  /* 0x0000c800ffff79a7 */ /* 0x0009e60008300418 */
.L_x_113:
[----:B------:R-:W-:Y:S05]  /*97f0*/  BSYNC.RECONVERGENT B0 ;  /* 0x0000000000007941 */ /* 0x000fea0003800200 */
.L_x_112:
[----:B------:R-:W-:Y:S05]  /*9800*/  BRA.U UP0, `(.L_x_115) ;  /* 0x0000000100047547 */ /* 0x000fea000b800000 */
[----:B------:R-:W-:Y:S05]  /*9810*/  BPT.TRAP 0x1 ;  /* 0x000000040000795c */ /* 0x000fea0000300000 */
.L_x_115:
[----:B------:R-:W-:Y:S04]  /*9820*/  UIADD3 UR4, UPT, UPT, UR24, 0xc8, URZ ;  /* 0x000000c818047890 */ /* 0x000fe8000fffe0ff */
[----:B------:R-:W-:Y:S09]  /*9830*/  UPRMT UR4, UR25, 0x654, UR4 ;  /* 0x0000065419047896 */ /* 0x000ff20008000004 */
[----:B------:R-:W-:Y:S01]  /*9840*/  SYNCS.ARRIVE.TRANS64.RED.A1T0 RZ, [UR4], RZ ;  /* 0x000000ffffff79a7 */ /* 0x000fe20008100404 */
[----:B------:R-:W-:Y:S05]  /*9850*/  BRA.U UP0, `(.L_x_116) ;  /* 0x0000000100047547 */ /* 0x000fea000b800000 */
[----:B------:R-:W-:Y:S05]  /*9860*/  BPT.TRAP 0x1 ;  /* 0x000000040000795c */ /* 0x000fea0000300000 */
.L_x_116:
[----:B------:R-:W5:Y:S02]  /*9870*/  SYNCS.PHASECHK.TRANS64.TRYWAIT P0, [UR24+0xf0], R5 ;  /* 0x0000f005ff0075a7 */ /* 0x000f640008001118 */
[----:B-----5:R-:W-:Y:S05]  /*9880*/  @!P0 BRA `(.L_x_117) ;  /* 0x0000007c00108947 */ /* 0x020fea0003800000 */
.L_x_283:
        /* <DEDUP_REMOVED lines=14> */
[----:B-1----:R-:W-:Y:S05]  /*9970*/  BRA.U UP0, `(.L_x_120) ;  /* 0x0000000100047547 */ /* 0x002fea000b800000 */
[----:B------:R-:W-:Y:S05]  /*9980*/  BPT.TRAP 0x1 ;  /* 0x000000040000795c */ /* 0x000fea0000300000 */
.L_x_120:
[----:B----4-:R-:W-:Y:S04]  /*9990*/  HFMA2 R0, -RZ, RZ, 0, 0.00048828125 ;  /* 0x00001000ff007431 */ /* 0x010fe800000001ff */
[----:B------:R1:W-:Y:S03]  /*99a0*/  SYNCS.ARRIVE.TRANS64.RED.A0TR RZ, [UR24+0xd0], R0 ;  /* 0x0000d000ffff79a7 */ /* 0x0003e60008300418 */
.L_x_119:
[----:B------:R-:W-:Y:S05]  /*99b0*/  BSYNC.RECONVERGENT B0 ;  /* 0x0000000000007941 */ /* 0x000fea0003800200 */
.L_x_118:
[----:B------:R-:W-:Y:S05]  /*99c0*/  BRA.U UP0, `(.L_x_121) ;  /* 0x0000000100047547 */ /* 0x000fea000b800000 */
[----:B------:R-:W-:Y:S05]  /*99d0*/  BPT.TRAP 0x1 ;  /* 0x000000040000795c */ /* 0x000fea0000300000 */
.L_x_121:
[----:B------:R-:W-:Y:S04]  /*99e0*/  UIADD3 UR4, UPT, UPT, UR24, 0xd0, URZ ;  /* 0x000000d018047890 */ /* 0x000fe8000fffe0ff */
[----:B------:R-:W-:Y:S09]  /*99f0*/  UPRMT UR4, UR25, 0x654, UR4 ;  /* 0x0000065419047896 */ /* 0x000ff20008000004 */
[----:B------:R-:W-:Y:S01]  /*9a00*/  SYNCS.ARRIVE.TRANS64.RED.A1T0 RZ, [UR4], RZ ;  /* 0x000000ffffff79a7 */ /* 0x000fe20008100404 */
[----:B------:R-:W-:Y:S05]  /*9a10*/  BRA.U UP0, `(.L_x_122) ;  /* 0x0000000100047547 */ /* 0x000fea000b800000 */
[----:B------:R-:W-:Y:S05]  /*9a20*/  BPT.TRAP 0x1 ;  /* 0x000000040000795c */ /* 0x000fea0000300000 */
.L_x_122:
[----:B------:R-:W5:Y:S02]  /*9a30*/  SYNCS.PHASECHK.TRANS64.TRYWAIT P0, [UR24+0xf8], R5 ;  /* 0x0000f805ff0075a7 */ /* 0x000f640008001118 */
[----:B-----5:R-:W-:Y:S05]  /*9a40*/  @!P0 BRA `(.L_x_123) ;  /* 0x0000007800b88947 */ /* 0x020fea0003800000 */
.L_x_285:
        /* <DEDUP_REMOVED lines=16> */
.L_x_126:
[----:B----4-:R-:W-:Y:S04]  /*9b50*/  HFMA2 R0, -RZ, RZ, 0, 0.00048828125 ;  /* 0x00001000ff007431 */ /* 0x010fe800000001ff */
[----:B------:R1:W-:Y:S03]  /*9b60*/  SYNCS.ARRIVE.TRANS64.RED.A0TR RZ, [UR24+0xd8], R0 ;  /* 0x0000d800ffff79a7 */ /* 0x0003e60008300418 */
.L_x_125:
[----:B------:R-:W-:Y:S05]  /*9b70*/  BSYNC.RECONVERGENT B0 ;  /* 0x0000000000007941 */ /* 0x000fea0003800200 */
.L_x_124:
[----:B------:R-:W-:Y:S05]  /*9b80*/  BRA.U UP0, `(.L_x_127) ;  /* 0x0000000100047547 */ /* 0x000fea000b800000 */
[----:B------:R-:W-:Y:S05]  /*9b90*/  BPT.TRAP 0x1 ;  /* 0x000000040000795c */ /* 0x000fea0000300000 */
.L_x_127:
[----:B------:R-:W-:Y:S01]  /*9ba0*/  UIADD3 UR4, UPT, UPT, UR24, 0xd8, URZ ;  /* 0x000000d818047890 */ /* 0x000fe2000fffe0ff */
[----:B------:R-:W-:Y:S01]  /*9bb0*/  LOP3.LUT R18, R18, 0x1, RZ, 0x3c, !PT ;  /* 0x0000000112127812 */ /* 0x000fe200078e3cff */
[----:B------:R-:W-:Y:S02]  /*9bc0*/  UISETP.NE.AND UP1, UPT, UR37, 0x8, UPT ;  /* 0x000000082500788c */ /* 0x000fe4000bf25270 */
[----:B------:R-:W-:Y:S09]  /*9bd0*/  UPRMT UR4, UR25, 0x654, UR4 ;  /* 0x0000065419047896 */ /* 0x000ff20008000004 */
[----:B------:R-:W-:Y:S01]  /*9be0*/  SYNCS.ARRIVE.TRANS64.RED.A1T0 RZ, [UR4], RZ ;  /* 0x000000ffffff79a7 */ /* 0x000fe20008100404 */
[----:B------:R-:W-:Y:S05]  /*9bf0*/  BRA.U UP1, `(.L_x_128) ;  /* 0x0000000101047547 */ /* 0x000fea000b800000 */
[----:B------:R-:W-:Y:S05]  /*9c00*/  BPT.TRAP 0x1 ;  /* 0x000000040000795c */ /* 0x000fea0000300000 */
.L_x_128:
[----:B------:R-:W-:Y:S01]  /*9c10*/  ULEA UR8, UR5, UR24, 0x3 ;  /* 0x0000001805087291 */ /* 0x000fe2000f8e18ff */
[----:B-1----:R-:W-:Y:S08]  /*9c20*/  SHF.L.U32 R5, R17, 0x1f, RZ ;  /* 0x0000001f11057819 */ /* 0x002ff000000006ff */
[----:B------:R-:W1:Y:S02]  /*9c30*/  SYNCS.PHASECHK.TRANS64.TRYWAIT P0, [UR8+0x1f0], R5 ;  /* 0x0001f005ff0075a7 */ /* 0x000e640008001108 */
[----:B-1----:R-:W-:Y:S05]  /*9c40*/  @!P0 BRA `(.L_x_129) ;  /* 0x0000007800508947 */ /* 0x002fea0003800000 */
.L_x_287:
[----:B------:R-:W-:Y:S09]  /*9c50*/  UIMAD UR4, UR5, 0x14, UR36 ;  /* 0x00000014050478a4 */ /* 0x000ff2000f8e0224 */
[----:B--2---:R-:W2:Y:S04]  /*9c60*/  LDS R6, [UR4] ;  /* 0x00000004ff067984 */ /* 0x004ea80008000800 */
[----:B-1----:R-:W1:Y:S04]  /*9c70*/  LDS R5, [UR4+0x4] ;  /* 0x00000404ff057984 */ /* 0x002e680008000800 */
[----:B------:R-:W3:Y:S04]  /*9c80*/  LDS.U16 R4, [UR4+0x12] ;  /* 0x00001204ff047984 */ /* 0x000ee80008000400 */
[----:B------:R-:W3:Y:S04]  /*9c90*/  LDS R23, [UR4+0x8] ;  /* 0x00000804ff177984 */ /* 0x000ee80008000800 */
[----:B----4-:R-:W4:Y:S01]  /*9ca0*/  LDS R0, [UR4+0xc] ;  /* 0x00000c04ff007984 */ /* 0x010f220008000800 */
[----:B------:R-:W-:Y:S01]  /*9cb0*/  @!PT LDS RZ, [RZ] ;  /* 0x00000000fffff984 */ /* 0x000fe20000000800 */
[----:B------:R-:W-:Y:S01]  /*9cc0*/  @!PT LDS RZ, [RZ] ;  /* 0x00000000fffff984 */ /* 0x000fe20000000800 */
[----:B------:R-:W-:Y:S01]  /*9cd0*/  @!PT LDS RZ, [RZ] ;  /* 0x00000000fffff984 */ /* 0x000fe20000000800 */
[----:B------:R-:W-:Y:S01]  /*9ce0*/  @!PT LDS RZ, [RZ] ;  /* 0x00000000fffff984 */ /* 0x000fe20000000800 */
[----:B------:R5:W-:Y:S06]  /*9cf0*/  MEMBAR.ALL.CTA ;  /* 0x0000000000007992 */ /* 0x000bec0000008000 */
[----:B-----5:R-:W3:Y:S01]  /*9d00*/  FENCE.VIEW.ASYNC.S ;  /* 0x00000000000073c6 */ /* 0x020ee20000000000 */
[----:B--2---:R-:W-:Y:S02]  /*9d10*/  R2UR UR18, R6 ;  /* 0x00000000061272ca */ /* 0x004fe400000e0000 */
[----:B-1----:R-:W-:Y:S01]  /*9d20*/  R2UR UR19, R5 ;  /* 0x00000000051372ca */ /* 0x002fe200000e0000 */
[----:B------:R-:W-:Y:S03]  /*9d30*/  @!UPT UIADD3 URZ, UPT, UPT, URZ, URZ, URZ ;  /* 0x000000fffffff290 */ /* 0x000fe6000fffe0ff */
[----:B------:R-:W-:Y:S11]  /*9d40*/  BRA.U UP1, `(.L_x_130) ;  /* 0x0000000101047547 */ /* 0x000ff6000b800000 */
[----:B------:R-:W-:Y:S05]  /*9d50*/  BPT.TRAP 0x1 ;  /* 0x000000040000795c */ /* 0x000fea0000300000 */
.L_x_130:
[----:B------:R-:W-:Y:S01]  /*9d60*/  UIADD3 UR8, UPT, UPT, UR8, 0x230, URZ ;  /* 0x0000023008087890 */ /* 0x000fe2000fffe0ff */
[----:B----4-:R-:W-:Y:S03]  /*9d70*/  ISETP.NE.AND P0, PT, R0, RZ, PT ;  /* 0x000000ff0000720c */ /* 0x010fe60003f05270 */
[----:B------:R-:W-:Y:S09]  /*9d80*/  UPRMT UR8, UR25, 0x654, UR8 ;  /* 0x0000065419087896 */ /* 0x000ff20008000008 */
[----:B---3--:R-:W-:Y:S01]  /*9d90*/  SYNCS.ARRIVE.TRANS64.RED.A1T0 RZ, [UR8], RZ ;  /* 0x000000ffffff79a7 */ /* 0x008fe20008100408 */
[----:B------:R-:W-:Y:S04]  /*9da0*/  UIADD3 UR8, UPT, UPT, UR5, 0x1, URZ ;  /* 0x0000000105087890 */ /* 0x000fe8000fffe0ff */
[----:B------:R-:W-:Y:S04]  /*9db0*/  UISETP.NE.AND UP1, UPT, UR8, 0x8, UPT ;  /* 0x000000080800788c */ /* 0x000fe8000bf25270 */
[----:B------:R-:W-:Y:S02]  /*9dc0*/  USEL UR4, URZ, 0x1, UP1 ;  /* 0x00000001ff047887 */ /* 0x000fe40008800000 */
[----:B------:R-:W-:Y:S02]  /*9dd0*/  USEL UR5, UR8, URZ, UP1 ;  /* 0x000000ff08057287 */ /* 0x000fe40008800000 */
[----:B------:R-:W-:Y:S02]  /*9de0*/  UPLOP3.LUT UP1, UPT, UPT, UPT, UPT, 0x80, 0x8 ;  /* 0x000000000008789c */ /* 0x000fe40003f2f070 */
[----:B------:R-:W-:Y:S01]  /*9df0*/  LOP3.LUT R17, R17, UR4, RZ, 0x3c, !PT ;  /* 0x0000000411117c12 */ /* 0x000fe2000f8e3cff */
[----:B------:R-:W-:Y:S08]  /*9e00*/  @P0 BRA `(.L_x_131) ;  /* 0xffffffec00c00947 */ /* 0x000ff0000383ffff */
[----:B------:R-:W-:Y:S05]  /*9e10*/  BRA.U UP0, `(.L_x_132) ;  /* 0x0000000100047547 */ /* 0x000fea000b800000 */
[----:B------:R-:W-:Y:S05]  /*9e20*/  BPT.TRAP 0x1 ;  /* 0x000000040000795c */ /* 0x000fea0000300000 */
.L_x_132:
[----:B------:R-:W-:-:S04]  /*9e30*/  SHF.L.U32 R3, R18, 0x1f, RZ ;  /* 0x0000001f12037819 */ /* 0x000fc800000006ff */
[----:B------:R-:W1:Y:S02]  /*9e40*/  SYNCS.PHASECHK.TRANS64.TRYWAIT P0, [UR24+0xe0], R3 ;  /* 0x0000e003ff0075a7 */ /* 0x000e640008001118 */
[----:B-1----:R-:W-:Y:S05]  /*9e50*/  @!P0 BRA `(.L_x_133) ;  /* 0x0000007400e48947 */ /* 0x002fea0003800000 */
.L_x_289:
[----:B------:R-:W-:Y:S05]  /*9e60*/  BRA.U UP0, `(.L_x_134) ;  /* 0x0000000100047547 */ /* 0x000fea000b800000 */
[----:B------:R-:W-:Y:S05]  /*9e70*/  BPT.TRAP 0x1 ;  /* 0x000000040000795c */ /* 0x000fea0000300000 */
.L_x_134:
[----:B------:R-:W2:Y:S02]  /*9e80*/  SYNCS.PHASECHK.TRANS64.TRYWAIT P0, [UR24+0xe8], R3 ;  /* 0x0000e803ff0075a7 */ /* 0x000ea40008001118 */
[----:B--2---:R-:W-:Y:S05]  /*9e90*/  @!P0 BRA `(.L_x_135) ;  /* 0x0000007400ec8947 */ /* 0x004fea0003800000 */
.L_x_291:
[----:B------:R-:W-:Y:S05]  /*9ea0*/  BRA.U UP0, `(.L_x_136) ;  /* 0x0000000100047547 */ /* 0x000fea000b800000 */
[----:B------:R-:W-:Y:S05]  /*9eb0*/  BPT.TRAP 0x1 ;  /* 0x000000040000795c */ /* 0x000fea0000300000 */
.L_x_136:
[----:B------:R-:W2:Y:S02]  /*9ec0*/  SYNCS.PHASECHK.TRANS64.TRYWAIT P0, [UR24+0xf0], R3 ;  /* 0x0000f003ff0075a7 */ /* 0x000ea40008001118 */
[----:B--2---:R-:W-:Y:S05]  /*9ed0*/  @!P0 BRA `(.L_x_137) ;  /* 0x0000007400f48947 */ /* 0x004fea0003800000 */
.L_x_293:
[----:B------:R-:W-:Y:S05]  /*9ee0*/  BRA.U UP0, `(.L_x_138) ;  /* 0x0000000100047547 */ /* 0x000fea000b800000 */
[----:B------:R-:W-:Y:S05]  /*9ef0*/  BPT.TRAP 0x1 ;  /* 0x000000040000795c */ /* 0x000fea0000300000 */
.L_x_138:
[----:B-1----:R-:W-:Y:S02]  /*9f00*/  SHF.L.U32 R3, R18, 0x1f, RZ ;  /* 0x0000001f12037819 */ /* 0x002fe400000006ff */
[----:B------:R-:W-:-:S04]  /*9f10*/  MOV R0, UR24 ;  /* 0x0000001800007c02 */ /* 0x000fc80008000f00 */
[----:B------:R1:W2:Y:S03]  /*9f20*/  SYNCS.PHASECHK.TRANS64.TRYWAIT P0, [R0+URZ+0xf8], R3 ;  /* 0x0000f803000075a7 */ /* 0x0002a600080011ff */
[----:B--2---:R-:W-:Y:S05]  /*9f30*/  @!P0 NANOSLEEP.SYNCS 0x989680 ;  /* 0x009896800000895d */ /* 0x004fea0003900000 */
[----:B------:R-:W2:Y:S02]  /*9f40*/  @!P0 SYNCS.PHASECHK.TRANS64 P0, [R0+URZ+0xf8], R3 ;  /* 0x0000f803000085a7 */ /* 0x000ea400080010ff */
[----:B--2---:R-:W-:Y:S05]  /*9f50*/  @P0 EXIT ;  /* 0x000000000000094d */ /* 0x004fea0003800000 */
[----:B------:R-:W-:Y:S05]  /*9f60*/  BRA `(.L_x_138) ;  /* 0xfffffffc00e47947 */ /* 0x000fea000383ffff */
.L_x_97:
[----:B------:R-:W-:-:S09]  /*9f70*/  UISETP.NE.AND UP0, UPT, UR21, 0x4, UPT ;  /* 0x000000041500788c */ /* 0x000fd2000bf05270 */
[----:B------:R-:W-:Y:S05]  /*9f80*/  BRA.U UP0, `(.L_x_139) ;  /* 0x0000003d00047547 */ /* 0x000fea000b800000 */
.L_x_140:
[----:B------:R-:W-:-:S08]  /*9f90*/  NOP ;  /* 0x0000000000007918 */ /* 0x000fd00000000000 */
[----:B------:R-:W1:Y:S02]  /*9fa0*/  USETMAXREG.TRY_ALLOC.CTAPOOL UP0, 0xe8 ;  /* 0x000000e8000079c8 */ /* 0x000e640008000600 */
[----:B-1----:R-:W-:Y:S05]  /*9fb0*/  BRA.U !UP0, `(.L_x_140) ;  /* 0xfffffffd08f47547 */ /* 0x002fea000b83ffff */
[----:B------:R-:W1:Y:S08]  /*9fc0*/  S2UR UR52, SR_CgaCtaId ;  /* 0x00000000003479c3 */ /* 0x000e700000008800 */
[----:B------:R-:W-:Y:S01]  /*9fd0*/  BAR.SYNC.DEFER_BLOCKING 0x6, 0xa0 ;  /* 0x0182800000007b1d */ /* 0x000fe20000010000 */
[C---:B------:R-:W-:Y:S01]  /*9fe0*/  IMAD.SHL.U32 R3, R49.reuse, 0x20, RZ ;  /* 0x0000002031037824 */ /* 0x040fe200078e00ff */
[----:B------:R-:W-:Y:S01]  /*9ff0*/  PLOP3.LUT P2, PT, PT, PT, PT, 0x80, 0x8 ;  /* 0x000000000008781c */ /* 0x000fe20003f4f070 */
[C---:B------:R-:W-:Y:S01]  /*a000*/  IMAD.SHL.U32 R4, R49.reuse, 0x40, RZ ;  /* 0x0000004031047824 */ /* 0x040fe200078e00ff */
[C---:B------:R-:W-:Y:S01]  /*a010*/  LOP3.LUT R64, R49.reuse, 0x60, RZ, 0xc0, !PT ;  /* 0x0000006031407812 */ /* 0x040fe200078ec0ff */
[----:B------:R-:W-:Y:S01]  /*a020*/  IMAD.SHL.U32 R62, R49, 0x10, RZ ;  /* 0x00000010313e7824 */ /* 0x000fe200078e00ff */
[----:B------:R-:W-:-:S02]  /*a030*/  UMOV UR43, 0x400 ;  /* 0x00000400002b7882 */ /* 0x000fc40000000000 */
[----:B------:R-:W2:Y:S01]  /*a040*/  LDC.64 R66, c[0x0][0x390] ;  /* 0x0000e400ff427b82 */ /* 0x000ea20000000a00 */
[----:B------:R-:W3:Y:S01]  /*a050*/  SHFL.IDX PT, R65, R48, RZ, 0x1f ;  /* 0x00001fff30417589 */ /* 0x000ee200000e0000 */
[----:B-----5:R-:W-:Y:S01]  /*a060*/  IMAD.SHL.U32 R5, R48, 0x200000, RZ ;  /* 0x0020000030057824 */ /* 0x020fe200078e00ff */
[----:B------:R-:W-:Y:S01]  /*a070*/  LOP3.LUT R3, R3, 0x200, RZ, 0xc0, !PT ;  /* 0x0000020003037812 */ /* 0x000fe200078ec0ff */
[C---:B------:R-:W-:Y:S01]  /*a080*/  IMAD.U32 R2, R49.reuse, 0x10000, RZ ;  /* 0x0001000031027824 */ /* 0x040fe200078e00ff */
[----:B------:R-:W-:Y:S01]  /*a090*/  LOP3.LUT R4, R4, 0x1c0, RZ, 0xc0, !PT ;  /* 0x000001c004047812 */ /* 0x000fe200078ec0ff */
[----:B------:R-:W-:Y:S01]  /*a0a0*/  IMAD.SHL.U32 R0, R49, 0x8, RZ ;  /* 0x0000000831007824 */ /* 0x000fe200078e00ff */
[----:B------:R-:W-:Y:S01]  /*a0b0*/  LOP3.LUT R62, R3, 0x400, R62, 0xf8, !PT ;  /* 0x00000400033e7812 */ /* 0x000fe200078ef83e */
[----:B------:R-:W2:Y:S01]  /*a0c0*/  LDC.64 R44, c[0x0][0x890] ;  /* 0x00022400ff2c7b82 */ /* 0x000ea20000000a00 */
[----:B------:R-:W-:Y:S01]  /*a0d0*/  LOP3.LUT R5, R5, 0x200000, RZ, 0xc0, !PT ;  /* 0x0020000005057812 */ /* 0x000fe200078ec0ff */
[----:B------:R-:W2:Y:S01]  /*a0e0*/  LDCU.64 UR38, c[0x0][0x888] ;  /* 0x00011100ff2677ac */ /* 0x000ea20008000a00 */
[----:B------:R-:W-:Y:S01]  /*a0f0*/  LOP3.LUT R3, R4, 0x28, R49, 0xf8, !PT ;  /* 0x0000002804037812 */ /* 0x000fe200078ef831 */
[----:B------:R-:W-:Y:S01]  /*a100*/  IMAD.MOV.U32 R61, RZ, RZ, 0x1 ;  /* 0x00000001ff3d7424 */ /* 0x000fe200078e00ff */
[----:B------:R-:W-:Y:S01]  /*a110*/  LOP3.LUT R2, R5, 0x400000, R2, 0xf8, !PT ;  /* 0x0040000005027812 */ /* 0x000fe200078ef802 */
[----:B------:R-:W2:Y:S01]  /*a120*/  LDCU.64 UR48, c[0x0][0xb18] ;  /* 0x00016300ff3077ac */ /* 0x000ea20008000a00 */
[----:B------:R-:W-:Y:S01]  /*a130*/  LOP3.LUT R3, R3, 0x38, R0, 0x78, !PT ;  /* 0x0000003803037812 */ /* 0x000fe200078e7800 */
[----:B------:R-:W2:Y:S01]  /*a140*/  LDC.64 R46, c[0x0][0x8b8] ;  /* 0x00022e00ff2e7b82 */ /* 0x000ea20000000a00 */
[----:B------:R-:W-:Y:S01]  /*a150*/  IMAD.MOV.U32 R60, RZ, RZ, RZ ;  /* 0x000000ffff3c7224 */ /* 0x000fe200078e00ff */
[----:B-1----:R-:W-:Y:S01]  /*a160*/  ULEA UR43, UR52, UR43, 0x18 ;  /* 0x0000002b342b7291 */ /* 0x002fe2000f8ec0ff */
[----:B------:R-:W-:Y:S01]  /*a170*/  LOP3.LUT R62, R62, R3, RZ, 0xfc, !PT ;  /* 0x000000033e3e7212 */ /* 0x000fe200078efcff */
[----:B------:R-:W1:Y:S01]  /*a180*/  LDCU.64 UR46, c[0x0][0xb20] ;  /* 0x00016400ff2e77ac */ /* 0x000e620008000a00 */
[----:B------:R-:W-:Y:S01]  /*a190*/  PRMT R59, RZ, 0x7610, R59 ;  /* 0x00007610ff3b7816 */ /* 0x000fe2000000003b */
[----:B------:R-:W-:Y:S01]  /*a1a0*/  IMAD.MOV.U32 R58, RZ, RZ, RZ ;  /* 0x000000ffff3a7224 */ /* 0x000fe200078e00ff */
[----:B------:R-:W1:Y:S01]  /*a1b0*/  LDCU.64 UR44, c[0x0][0x8b0] ;  /* 0x00011600ff2c77ac */ /* 0x000e620008000a00 */
[----:B---3--:R-:W-:Y:S01]  /*a1c0*/  ISETP.NE.AND P0, PT, R65, 0x4, PT ;  /* 0x000000044100780c */ /* 0x008fe20003f05270 */
[----:B------:R-:W-:-:S02]  /*a1d0*/  IMAD.MOV.U32 R57, RZ, RZ, RZ ;  /* 0x000000ffff397224 */ /* 0x000fc400078e00ff */
[----:B------:R-:W3:Y:S01]  /*a1e0*/  LDS R63, [UR43+0x3b0] ;  /* 0x0003b02bff3f7984 */ /* 0x000ee20008000800 */
[----:B------:R-:W-:Y:S01]  /*a1f0*/  UMOV UR58, URZ ;  /* 0x000000ff003a7c82 */ /* 0x000fe20008000000 */
[----:B------:R-:W-:Y:S01]  /*a200*/  UMOV UR59, URZ ;  /* 0x000000ff003b7c82 */ /* 0x000fe20008000000 */
[----:B------:R-:W-:Y:S01]  /*a210*/  UIADD3 UR4, UPT, UPT, UR43, 0x1000, URZ ;  /* 0x000010002b047890 */ /* 0x000fe2000fffe0ff */
[----:B------:R-:W-:Y:S01]  /*a220*/  UMOV UR5, URZ ;  /* 0x000000ff00057c82 */ /* 0x000fe20008000000 */
[----:B---3--:R-:W-:-:S05]  /*a230*/  IMAD.IADD R63, R63, 0x1, R2 ;  /* 0x000000013f3f7824 */ /* 0x008fca00078e0202 */
[----:B-12---:R-:W-:Y:S05]  /*a240*/  @P0 BRA `(.L_x_141) ;  /* 0x00000000007c0947 */ /* 0x006fea0003800000 */
[----:B------:R-:W1:Y:S01]  /*a250*/  LDC.64 R36, c[0x0][0xa00] ;  /* 0x00028000ff247b82 */ /* 0x000e620000000a00 */
[----:B------:R-:W2:Y:S01]  /*a260*/  LDCU UR6, c[0x0][0xc1c] ;  /* 0x00018380ff0677ac */ /* 0x000ea20008000800 */
[----:B------:R-:W3:Y:S06]  /*a270*/  LDCU.64 UR58, c[0x0][0xb00] ;  /* 0x00016000ff3a77ac */ /* 0x000eec0008000a00 */
[----:B------:R-:W1:Y:S01]  /*a280*/  LDC.64 R38, c[0x0][0xa08] ;  /* 0x00028200ff267b82 */ /* 0x000e620000000a00 */
[----:B------:R-:W-:-:S07]  /*a290*/  ELECT P0, URZ, PT ;  /* 0x0000000000ff782f */ /* 0x000fce0003800000 */
[----:B------:R-:W5:Y:S01]  /*a2a0*/  LDC.64 R32, c[0x0][0xa10] ;  /* 0x00028400ff207b82 */ /* 0x000f620000000a00 */
[----:B--2---:R-:W-:-:S04]  /*a2b0*/  UIADD3 UR6, UPT, UPT, UR28, UR6, URZ ;  /* 0x000000061c067290 */ /* 0x004fc8000fffe0ff */
[----:B------:R-:W-:-:S03]  /*a2c0*/  UIMAD UR6, UR6, 0xe, URZ ;  /* 0x0000000e060678a4 */ /* 0x000fc6000f8e02ff */
[----:B------:R-:W5:Y:S01]  /*a2d0*/  LDC.64 R34, c[0x0][0xa18] ;  /* 0x00028600ff227b82 */ /* 0x000f620000000a00 */
[----:B---3--:R-:W-:-:S07]  /*a2e0*/  UIMAD.WIDE.U32 UR58, UR6, 0x80, UR58 ;  /* 0x00000080063a78a5 */ /* 0x008fce000f8e003a */
[----:B------:R-:W2:Y:S01]  /*a2f0*/  LDC.64 R28, c[0x0][0xa20] ;  /* 0x00028800ff1c7b82 */ /* 0x000ea20000000a00 */
[----:B-1----:R1:W-:Y:S07]  /*a300*/  @P0 STS.128 [UR43+0x480], R36 ;  /* 0x00048024ff000988 */ /* 0x0023ee0008000c2b */
[----:B------:R-:W2:Y:S08]  /*a310*/  LDC.64 R30, c[0x0][0xa28] ;  /* 0x00028a00ff1e7b82 */ /* 0x000eb00000000a00 */
[----:B------:R-:W3:Y:S01]  /*a320*/  LDC.64 R24, c[0x0][0xa30] ;  /* 0x00028c00ff187b82 */ /* 0x000ee20000000a00 */
[----:B-----5:R1:W-:Y:S07]  /*a330*/  @P0 STS.128 [UR43+0x490], R32 ;  /* 0x00049020ff000988 */ /* 0x0203ee0008000c2b */
[----:B------:R-:W3:Y:S08]  /*a340*/  LDC.64 R26, c[0x0][0xa38] ;  /* 0x00028e00ff1a7b82 */ /* 0x000ef00000000a00 */
[----:B----4-:R-:W4:Y:S01]  /*a350*/  LDC.64 R16, c[0x0][0xa40] ;  /* 0x00029000ff107b82 */ /* 0x010f220000000a00 */
[----:B--2---:R1:W-:Y:S07]  /*a360*/  @P0 STS.128 [UR43+0x4a0], R28 ;  /* 0x0004a01cff000988 */ /* 0x0043ee0008000c2b */
[----:B------:R-:W4:Y:S08]  /*a370*/  LDC.64 R18, c[0x0][0xa48] ;  /* 0x00029200ff127b82 */ /* 0x000f300000000a00 */
[----:B------:R-:W2:Y:S01]  /*a380*/  LDC.64 R12, c[0x0][0xa50] ;  /* 0x00029400ff0c7b82 */ /* 0x000ea20000000a00 */
[----:B---3--:R1:W-:Y:S07]  /*a390*/  @P0 STS.128 [UR43+0x4b0], R24 ;  /* 0x0004b018ff000988 */ /* 0x0083ee0008000c2b */
[----:B------:R-:W2:Y:S08]  /*a3a0*/  LDC.64 R14, c[0x0][0xa58] ;  /* 0x00029600ff0e7b82 */ /* 0x000eb00000000a00 */
[----:B------:R-:W3:Y:S01]  /*a3b0*/  LDC.64 R8, c[0x0][0xa60] ;  /* 0x00029800ff087b82 */ /* 0x000ee20000000a00 */
[----:B----4-:R1:W-:Y:S07]  /*a3c0*/  @P0 STS.128 [UR43+0x4c0], R16 ;  /* 0x0004c010ff000988 */ /* 0x0103ee0008000c2b */
[----:B------:R-:W3:Y:S08]  /*a3d0*/  LDC.64 R10, c[0x0][0xa68] ;  /* 0x00029a00ff0a7b82 */ /* 0x000ef00000000a00 */
[----:B------:R-:W4:Y:S01]  /*a3e0*/  LDC.64 R4, c[0x0][0xa70] ;  /* 0x00029c00ff047b82 */ /* 0x000f220000000a00 */
[----:B--2---:R1:W-:Y:S07]  /*a3f0*/  @P0 STS.128 [UR43+0x4d0], R12 ;  /* 0x0004d00cff000988 */ /* 0x0043ee0008000c2b */
[----:B------:R-:W4:Y:S01]  /*a400*/  LDC.64 R6, c[0x0][0xa78] ;  /* 0x00029e00ff067b82 */ /* 0x000f220000000a00 */
[----:B---3--:R1:W-:Y:S04]  /*a410*/  @P0 STS.128 [UR43+0x4e0], R8 ;  /* 0x0004e008ff000988 */ /* 0x0083e80008000c2b */
[----:B----4-:R1:W-:Y:S01]  /*a420*/  @P0 STS.128 [UR43+0x4f0], R4 ;  /* 0x0004f004ff000988 */ /* 0x0103e20008000c2b */
[----:B------:R-:W-:Y:S01]  /*a430*/  NOP ;  /* 0x0000000000007918 */ /* 0x000fe20000000000 */
.L_x_141:
[----:B------:R-:W-:Y:S01]  /*a440*/  MOV R50, UR4 ;  /* 0x0000000400327c02 */ /* 0x000fe20008000f00 */
[----:B------:R-:W-:Y:S01]  /*a450*/  UMOV UR54, URZ ;  /* 0x000000ff00367c82 */ /* 0x000fe20008000000 */
[----:B------:R-:W-:Y:S01]  /*a460*/  SHF.L.U32 R62, R62, 0x1, RZ ;  /* 0x000000013e3e7819 */ /* 0x000fe200000006ff */
[----:B------:R-:W-:-:S06]  /*a470*/  UMOV UR53, URZ ;  /* 0x000000ff00357c82 */ /* 0x000fcc0008000000 */
.L_x_195:
        /* <DEDUP_REMOVED lines=17> */
[----:B------:R-:W-:Y:S02]  /*a590*/  ISETP.NE.OR P0, PT, R65, 0x4, !P2 ;  /* 0x000000044100780c */ /* 0x000fe40005705670 */
[----:B------:R-:W-:Y:S02]  /*a5a0*/  R2UR UR56, R2 ;  /* 0x00000000023872ca */ /* 0x000fe400000e0000 */
[----:B------:R-:W-:Y:S09]  /*a5b0*/  R2UR UR57, R3 ;  /* 0x00000000033972ca */ /* 0x000ff200000e0000 */
[----:B-1-34-:R-:W-:Y:S06]  /*a5c0*/  @P0 BRA `(.L_x_142) ;  /* 0x0000000000ec0947 */ /* 0x01afec0003800000 */
[----:B-1----:R-:W-:Y:S01]  /*a5d0*/  IMAD.U32 R9, RZ, RZ, UR43 ;  /* 0x0000002bff097e24 */ /* 0x002fe2000f8e00ff */
[----:B------:R-:W1:Y:S01]  /*a5e0*/  S2R R0, SR_LANEID ;  /* 0x0000000000007919 */ /* 0x000e620000000000 */
[----:B------:R-:W-:Y:S01]  /*a5f0*/  ELECT P0, URZ, PT ;  /* 0x0000000000ff782f */ /* 0x000fe20003800000 */
[----:B------:R-:W-:Y:S01]  /*a600*/  BSSY.RECONVERGENT B0, `(.L_x_143) ;  /* 0x0000032000007945 */ /* 0x000fe20003800200 */
[----:B-1----:R-:W-:Y:S05]  /*a610*/  IMAD.SHL.U32 R0, R0, 0x4, RZ ;  /* 0x0000000400007824 */ /* 0x002fea00078e00ff */
[----:B------:R-:W-:Y:S06]  /*a620*/  IADD3 R9, PT, PT, R0, 0x480, R9 ;  /* 0x0000048000097810 */ /* 0x000fec0007ffe009 */
[----:B------:R-:W-:Y:S05]  /*a630*/  @!P0 BRA `(.L_x_144) ;  /* 0x0000000000b88947 */ /* 0x000fea0003800000 */
[----:B------:R-:W-:Y:S01]  /*a640*/  STS [UR43+0x4b0], RZ ;  /* 0x0004b0ffff007988 */ /* 0x000fe2000800082b */
[----:B------:R-:W-:Y:S01]  /*a650*/  ISETP.NE.U32.AND P0, PT, RZ, UR46, PT ;  /* 0x0000002eff007c0c */ /* 0x000fe2000bf05070 */
[C---:B------:R-:W-:Y:S01]  /*a660*/  IMAD.WIDE R6, R23.reuse, 0xc, R66 ;  /* 0x0000000c17067825 */ /* 0x040fe200078e0242 */
[----:B------:R-:W-:Y:S02]  /*a670*/  UIADD3 UR4, UPT, UPT, UR43, 0x480, URZ ;  /* 0x000004802b047890 */ /* 0x000fe4000fffe0ff */
[----:B------:R-:W-:Y:S02]  /*a680*/  ISETP.NE.AND.EX P1, PT, RZ, UR47, PT, P0 ;  /* 0x0000002fff007c0c */ /* 0x000fe4000bf25300 */
[----:B------:R-:W2:Y:S01]  /*a690*/  LDG.E R14, desc[UR50][R6.64] ;  /* 0x00000032060e7981 */ /* 0x000ea2000c1e1900 */
[C---:B------:R-:W-:Y:S03]  /*a6a0*/  LEA R2, P0, R23.reuse, RZ, 0x3 ;  /* 0x000000ff17027211 */ /* 0x040fe600078018ff */
[----:B------:R1:W3:Y:S01]  /*a6b0*/  LDG.E R5, desc[UR50][R6.64+0x4] ;  /* 0x0000043206057981 */ /* 0x0002e2000c1e1900 */
[----:B------:R-:W-:Y:S06]  /*a6c0*/  LEA.HI.X.SX32 R3, R23, RZ, 0x3, P0 ;  /* 0x000000ff17037211 */ /* 0x000fec00000f1eff */
[C---:B------:R-:W-:Y:S04]  /*a6d0*/  @P1 IADD3 R10, P0, PT, R2.reuse, UR46, RZ ;  /* 0x0000002e020a1c10 */ /* 0x040fe8000ff1e0ff */
[C---:B------:R-:W-:Y:S02]  /*a6e0*/  @P1 IADD3.X R11, PT, PT, R3.reuse, UR47, RZ, P0, !PT ;  /* 0x0000002f030b1c10 */ /* 0x040fe400087fe4ff */
[----:B------:R-:W-:Y:S03]  /*a6f0*/  IADD3 R12, P0, PT, R2, UR48, RZ ;  /* 0x00000030020c7c10 */ /* 0x000fe6000ff1e0ff */
[----:B----4-:R-:W4:Y:S01]  /*a700*/  @P1 LDG.E.64 R16, desc[UR50][R10.64] ;  /* 0x000000320a101981 */ /* 0x010f22000c1e1b00 */
[----:B------:R-:W-:Y:S03]  /*a710*/  IADD3.X R13, PT, PT, R3, UR49, RZ, P0, !PT ;  /* 0x00000031030d7c10 */ /* 0x000fe600087fe4ff */
[----:B------:R-:W5:Y:S04]  /*a720*/  LDS R3, [UR43+0x49c] ;  /* 0x00049c2bff037984 */ /* 0x000f680008000800 */
[----:B------:R-:W5:Y:S01]  /*a730*/  LDG.E.64 R12, desc[UR50][R12.64] ;  /* 0x000000320c0c7981 */ /* 0x000f62000c1e1b00 */
[----:B-1----:R-:W-:Y:S03]  /*a740*/  IMAD.U32 R6, RZ, RZ, UR4 ;  /* 0x00000004ff067e24 */ /* 0x002fe6000f8e00ff */
[----:B-----5:R-:W-:Y:S01]  /*a750*/  STS.64 [UR43+0x480], R12 ;  /* 0x0004800cff007988 */ /* 0x020fe20008000a2b */
[--C-:B--2---:R-:W-:Y:S01]  /*a760*/  SHF.R.S32.HI R15, RZ, 0x1f, R14.reuse ;  /* 0x0000001fff0f7819 */ /* 0x104fe2000001140e */
[----:B------:R-:W-:Y:S02]  /*a770*/  @!P1 IMAD.MOV.U32 R16, RZ, RZ, R14 ;  /* 0x000000ffff109224 */ /* 0x000fe400078e000e */
[----:B---3--:R-:W-:Y:S02]  /*a780*/  VIADD R5, R5, 0xffffffff ;  /* 0xffffffff05057836 */ /* 0x008fe40000000000 */
[----:B------:R-:W-:Y:S05]  /*a790*/  @!P1 IMAD.MOV.U32 R17, RZ, RZ, R15 ;  /* 0x000000ffff119224 */ /* 0x000fea00078e000f */
[----:B----4-:R-:W-:Y:S04]  /*a7a0*/  SHF.L.U64.HI R8, R16, 0x1, R17 ;  /* 0x0000000110087819 */ /* 0x010fe80000010211 */
[----:B------:R-:W-:Y:S04]  /*a7b0*/  LOP3.LUT R8, R8, 0x1fffffff, RZ, 0xc0, !PT ;  /* 0x1fffffff08087812 */ /* 0x000fe800078ec0ff */
[----:B------:R-:W-:Y:S04]  /*a7c0*/  SHF.R.U32.HI R2, RZ, 0x4, R8 ;  /* 0x00000004ff027819 */ /* 0x000fe80000011608 */
[----:B------:R-:W-:Y:S02]  /*a7d0*/  LOP3.LUT R11, R3, 0xf, R2, 0xb8, !PT ;  /* 0x0000000f030b7812 */ /* 0x000fe400078eb802 */
[----:B------:R-:W-:Y:S03]  /*a7e0*/  SHF.R.U64 R2, R6, 0x4, RZ ;  /* 0x0000000406027819 */ /* 0x000fe600000012ff */
[----:B------:R1:W-:Y:S04]  /*a7f0*/  STS [UR43+0x49c], R11 ;  /* 0x00049c0bff007988 */ /* 0x0003e8000800082b */
[----:B------:R-:W2:Y:S04]  /*a800*/  LDS R4, [UR43+0x49c] ;  /* 0x00049c2bff047984 */ /* 0x000ea80008000800 */
[----:B------:R-:W-:Y:S04]  /*a810*/  STS [UR43+0x490], R2 ;  /* 0x00049002ff007988 */ /* 0x000fe8000800082b */
[----:B------:R-:W-:Y:S01]  /*a820*/  STS [UR43+0x494], R2 ;  /* 0x00049402ff007988 */ /* 0x000fe2000800082b */
[----:B-1----:R-:W-:Y:S05]  /*a830*/  IMAD.SHL.U32 R11, R16, 0x2, RZ ;  /* 0x00000002100b7824 */ /* 0x002fea00078e00ff */
[----:B------:R-:W-:Y:S04]  /*a840*/  LOP3.LUT R11, R11, 0xfffffffe, RZ, 0xc0, !PT ;  /* 0xfffffffe0b0b7812 */ /* 0x000fe800078ec0ff */
[----:B------:R-:W-:Y:S05]  /*a850*/  SHF.R.U64 R8, R11, 0x4, R8 ;  /* 0x000000040b087819 */ /* 0x000fea0000001208 */
[----:B------:R-:W-:Y:S01]  /*a860*/  STS [UR43+0x48c], R8 ;  /* 0x00048c08ff007988 */ /* 0x000fe2000800082b */
[----:B--2---:R-:W-:Y:S05]  /*a870*/  LOP3.LUT R7, R4, 0xf0, RZ, 0xb8, !PT ;  /* 0x000000f004077812 */ /* 0x004fea00078eb8ff */
[----:B------:R1:W-:Y:S04]  /*a880*/  STS [UR43+0x49c], R7 ;  /* 0x00049c07ff007988 */ /* 0x0003e8000800082b */
[----:B------:R-:W2:Y:S01]  /*a890*/  LDS R4, [UR43+0x49c] ;  /* 0x00049c2bff047984 */ /* 0x000ea20008000800 */
[----:B-1----:R-:W-:Y:S02]  /*a8a0*/  CS2R R6, SRZ ;  /* 0x0000000000067805 */ /* 0x002fe4000001ff00 */
[----:B--2---:R-:W-:Y:S01]  /*a8b0*/  LOP3.LUT R3, R4, 0xf00, RZ, 0xb8, !PT ;  /* 0x00000f0004037812 */ /* 0x004fe200078eb8ff */
[----:B------:R-:W-:Y:S04]  /*a8c0*/  VIADD R4, R14, 0xffffffff ;  /* 0xffffffff0e047836 */ /* 0x000fe80000000000 */
[----:B------:R-:W-:Y:S04]  /*a8d0*/  STS.64 [UR43+0x498], R2 ;  /* 0x00049802ff007988 */ /* 0x000fe80008000a2b */
[----:B------:R-:W1:Y:S04]  /*a8e0*/  LDS R10, [UR43+0x49c] ;  /* 0x00049c2bff0a7984 */ /* 0x000e680008000800 */
[----:B------:R2:W-:Y:S01]  /*a8f0*/  STS.128 [UR43+0x4a0], R4 ;  /* 0x0004a004ff007988 */ /* 0x0005e20008000c2b */
[----:B-1----:R-:W-:Y:S05]  /*a900*/  LOP3.LUT R10, R10, 0xf000, RZ, 0xb8, !PT ;  /* 0x0000f0000a0a7812 */ /* 0x002fea00078eb8ff */
[----:B------:R2:W-:Y:S02]  /*a910*/  STS [UR43+0x49c], R10 ;  /* 0x00049c0aff007988 */ /* 0x0005e4000800082b */
.L_x_144:
[----:B------:R-:W-:Y:S05]  /*a920*/  BSYNC.RECONVERGENT B0 ;  /* 0x0000000000007941 */ /* 0x000fea0003800200 */
.L_x_143:
[----:B------:R-:W-:Y:S01]  /*a930*/  NOP ;  /* 0x0000000000007918 */ /* 0x000fe20000000000 */
[----:B------:R-:W1:Y:S01]  /*a940*/  LDS R9, [R9] ;  /* 0x0000000009097984 */ /* 0x000e620000000800 */
[----:B------:R-:W-:Y:S04]  /*a950*/  IADD3 R2, P0, PT, R0, UR56, RZ ;  /* 0x0000003800027c10 */ /* 0x000fe8000ff1e0ff */
[----:B------:R-:W-:Y:S05]  /*a960*/  IADD3.X R3, PT, PT, RZ, UR57, RZ, P0, !PT ;  /* 0x00000039ff037c10 */ /* 0x000fea00087fe4ff */
[----:B-1----:R3:W5:Y:S04]  /*a970*/  ATOMG.E.EXCH.STRONG.GPU PT, RZ, [R2], R9 ;  /* 0x0000000902ff73a8 */ /* 0x00276800041ee100 */
.L_x_142:
[----:B------:R-:W-:Y:S09]  /*a980*/  UISETP.NE.AND UP0, UPT, UR37, 0x8, UPT ;  /* 0x000000082500788c */ /* 0x000ff2000bf05270 */
[----:B------:R-:W-:Y:S05]  /*a990*/  BRA.U UP0, `(.L_x_145) ;  /* 0x0000000100047547 */ /* 0x000fea000b800000 */
[----:B------:R-:W-:Y:S05]  /*a9a0*/  BPT.TRAP 0x1 ;  /* 0x000000040000795c */ /* 0x000fea0000300000 */
.L_x_145:
[----:B------:R-:W-:Y:S01]  /*a9b0*/  ULEA UR6, UR5, UR43, 0x3 ;  /* 0x0000002b05067291 */ /* 0x000fe2000f8e18ff */
[----:B---3--:R-:W-:Y:S08]  /*a9c0*/  SHF.L.U32 R3, R57, 0x1f, RZ ;  /* 0x0000001f39037819 */ /* 0x008ff000000006ff */
[----:B-----5:R-:W3:Y:S02]  /*a9d0*/  SYNCS.PHASECHK.TRANS64.TRYWAIT P0, [UR6+0x1f0], R3 ;  /* 0x0001f003ff0075a7 */ /* 0x020ee40008001106 */
[----:B---3--:R-:W-:Y:S05]  /*a9e0*/  @!P0 BRA `(.L_x_146) ;  /* 0x0000006c00488947 */ /* 0x008fea0003800000 */
.L_x_295:
[----:B------:R-:W-:Y:S09]  /*a9f0*/  UIMAD UR4, UR5, 0x14, UR36 ;  /* 0x00000014050478a4 */ /* 0x000ff2000f8e0224 */
[----:B------:R-:W1:Y:S04]  /*aa00*/  LDS.U16 R59, [UR4+0x12] ;  /* 0x00001204ff3b7984 */ /* 0x000e680008000400 */
[----:B------:R-:W1:Y:S04]  /*aa10*/  LDS R54, [UR4] ;  /* 0x00000004ff367984 */ /* 0x000e680008000800 */
[----:B------:R-:W1:Y:S04]  /*aa20*/  LDS R53, [UR4+0x4] ;  /* 0x00000404ff357984 */ /* 0x000e680008000800 */
[----:B------:R-:W1:Y:S04]  /*aa30*/  LDS R52, [UR4+0x8] ;  /* 0x00000804ff347984 */ /* 0x000e680008000800 */
[----:B------:R-:W1:Y:S01]  /*aa40*/  LDS R51, [UR4+0xc] ;  /* 0x00000c04ff337984 */ /* 0x000e620008000800 */
[----:B------:R-:W-:Y:S01]  /*aa50*/  @!PT LDS RZ, [RZ] ;  /* 0x00000000fffff984 */ /* 0x000fe20000000800 */
[----:B------:R-:W-:Y:S01]  /*aa60*/  @!PT LDS RZ, [RZ] ;  /* 0x00000000fffff984 */ /* 0x000fe20000000800 */
[----:B------:R-:W-:Y:S01]  /*aa70*/  @!PT LDS RZ, [RZ] ;  /* 0x00000000fffff984 */ /* 0x000fe20000000800 */
[----:B------:R-:W-:Y:S01]  /*aa80*/  @!PT LDS RZ, [RZ] ;  /* 0x00000000fffff984 */ /* 0x000fe20000000800 */
[----:B------:R5:W-:Y:S06]  /*aa90*/  MEMBAR.ALL.CTA ;  /* 0x0000000000007992 */ /* 0x000bec0000008000 */
[----:B-----5:R-:W1:Y:S01]  /*aaa0*/  FENCE.VIEW.ASYNC.S ;  /* 0x00000000000073c6 */ /* 0x020e620000000000 */
[----:B------:R-:W-:Y:S05]  /*aab0*/  BRA.U UP0, `(.L_x_147) ;  /* 0x0000000100047547 */ /* 0x000fea000b800000 */
[----:B------:R-:W-:Y:S05]  /*aac0*/  BPT.TRAP 0x1 ;  /* 0x000000040000795c */ /* 0x000fea0000300000 */
.L_x_147:
[----:B------:R-:W-:Y:S01]  /*aad0*/  UIADD3 UR4, UPT, UPT, UR6, 0x230, URZ ;  /* 0x0000023006047890 */ /* 0x000fe2000fffe0ff */
[----:B---3--:R-:W-:Y:S01]  /*aae0*/  IMAD.WIDE R2, R23, 0xc, R66 ;  /* 0x0000000c17027825 */ /* 0x008fe200078e0242 */
[----:B------:R-:W-:Y:S01]  /*aaf0*/  USHF.L.U32 UR41, UR18, 0x6, URZ ;  /* 0x0000000612297899 */ /* 0x000fe200080006ff */
[----:B------:R-:W-:Y:S01]  /*ab00*/  ISETP.NE.OR P1, PT, R64, RZ, !P2 ;  /* 0x000000ff4000720c */ /* 0x000fe20005725670 */
[----:B------:R-:W-:Y:S01]  /*ab10*/  UPRMT UR4, UR52, 0x654, UR4 ;  /* 0x0000065434047896 */ /* 0x000fe20008000004 */
[----:B------:R-:W-:Y:S01]  /*ab20*/  BSSY.RECONVERGENT B0, `(.L_x_148) ;  /* 0x000000b000007945 */ /* 0x000fe20003800200 */
[----:B------:R-:W-:Y:S01]  /*ab30*/  USHF.L.U32 UR42, UR19, 0x7, URZ ;  /* 0x00000007132a7899 */ /* 0x000fe200080006ff */
[----:B------:R-:W-:Y:S01]  /*ab40*/  LOP3.LUT P0, RZ, R50, 0x3f0, RZ, 0xc0, !PT ;  /* 0x000003f032ff7812 */ /* 0x000fe2000780c0ff */
[----:B------:R-:W-:Y:S05]  /*ab50*/  UIADD3 UR55, UPT, UPT, UR5, 0x1, URZ ;  /* 0x0000000105377890 */ /* 0x000fea000fffe0ff */
[----:B-1----:R-:W-:Y:S01]  /*ab60*/  SYNCS.ARRIVE.TRANS64.RED.A1T0 RZ, [UR4], RZ ;  /* 0x000000ffffff79a7 */ /* 0x002fe20008100404 */
[----:B------:R1:W5:Y:S02]  /*ab70*/  LDG.E R69, desc[UR50][R2.64+0x8] ;  /* 0x0000083202457981 */ /* 0x000364000c1e1900 */
[----:B------:R-:W-:Y:S05]  /*ab80*/  @P1 BRA `(.L_x_149) ;  /* 0x0000000000101947 */ /* 0x000fea0003800000 */
[----:B------:R-:W-:Y:S04]  /*ab90*/  DEPBAR {5,4,3,2,1,0} ;  /* 0x0000003f0000791a */ /* 0x000fe80000000000 */
[----:B------:R-:W3:Y:S02]  /*aba0*/  CCTL.E.C.LDCU.IV.DEEP [UR56] ;  /* 0x0000000038007540 */ /* 0x000ee40009c08000 */
[----:B---3--:R3:W-:Y:S01]  /*abb0*/  UTMACCTL.IV [UR56] ;  /* 0x00000000380079b9 */ /* 0x0087e20008000000 */
[----:B------:R-:W-:Y:S01]  /*abc0*/  NOP ;  /* 0x0000000000007918 */ /* 0x000fe20000000000 */
.L_x_149:
[----:B---3--:R-:W-:Y:S05]  /*abd0*/  BSYNC.RECONVERGENT B0 ;  /* 0x0000000000007941 */ /* 0x008fea0003800200 */
.L_x_148:
[----:B------:R-:W-:Y:S04]  /*abe0*/  BSSY.RECONVERGENT B6, `(.L_x_150) ;  /* 0x0000021000067945 */ /* 0x000fe80003800200 */
[----:B------:R-:W-:Y:S05]  /*abf0*/  @!P0 BRA `(.L_x_151) ;  /* 0x00000000007c8947 */ /* 0x000fea0003800000 */
[----:B------:R-:W2:Y:S01]  /*ac00*/  LDCU.64 UR8, c[0x4][0x80] ;  /* 0x01001000ff0877ac */ /* 0x000ea20008000a00 */
[----:B-1----:R-:W-:Y:S01]  /*ac10*/  MOV R2, 0x0 ;  /* 0x0000000000027802 */ /* 0x002fe20000000f00 */
[----:B------:R-:W-:Y:S02]  /*ac20*/  HFMA2 R12, -RZ, RZ, 0, 5.9604644775390625e-08 ;  /* 0x00000001ff0c7431 */ /* 0x000fe400000001ff */
[----:B------:R-:W-:Y:S01]  /*ac30*/  IMAD.MOV.U32 R8, RZ, RZ, 0x70 ;  /* 0x00000070ff087424 */ /* 0x000fe200078e00ff */
[----:B------:R1:W3:Y:S01]  /*ac40*/  LDC.64 R14, c[0x4][R2] ;  /* 0x01000000020e7b82 */ /* 0x0002e20000000a00 */
[----:B------:R-:W4:Y:S01]  /*ac50*/  LDCU.64 UR6, c[0x4][0x88] ;  /* 0x01001100ff0677ac */ /* 0x000f220008000a00 */
[----:B------:R-:W-:Y:S01]  /*ac60*/  IMAD.MOV.U32 R13, RZ, RZ, RZ ;  /* 0x000000ffff0d7224 */ /* 0x000fe200078e00ff */
[----:B------:R-:W1:Y:S01]  /*ac70*/  LDCU.64 UR4, c[0x4][0x8] ;  /* 0x01000100ff0477ac */ /* 0x000e620008000a00 */
[----:B--2---:R-:W-:Y:S01]  /*ac80*/  MOV R5, UR9 ;  /* 0x0000000900057c02 */ /* 0x004fe20008000f00 */
[----:B------:R-:W-:Y:S01]  /*ac90*/  IMAD.U32 R4, RZ, RZ, UR8 ;  /* 0x00000008ff047e24 */ /* 0x000fe2000f8e00ff */
[----:B----4-:R-:W-:Y:S01]  /*aca0*/  MOV R7, UR7 ;  /* 0x0000000700077c02 */ /* 0x010fe20008000f00 */
[----:B------:R-:W-:Y:S01]  /*acb0*/  IMAD.U32 R6, RZ, RZ, UR6 ;  /* 0x00000006ff067e24 */ /* 0x000fe2000f8e00ff */
[----:B-1----:R-:W-:Y:S01]  /*acc0*/  MOV R11, UR5 ;  /* 0x00000005000b7c02 */ /* 0x002fe20008000f00 */
[----:B------:R-:W-:Y:S02]  /*acd0*/  IMAD.U32 R10, RZ, RZ, UR4 ;  /* 0x00000004ff0a7e24 */ /* 0x000fe4000f8e00ff */
[----:B------:R-:W-:Y:S07]  /*ace0*/  LEPC R20, `(.L_x_152) ;  /* 0x000000001014794e */ /* 0x000fee0000000000 */
[----:B---3-5:R-:W-:Y:S05]  /*acf0*/  CALL.ABS.NOINC R14 ;  /* 0x000000000e007343 */ /* 0x028fea0003c00000 */
.L_x_152:
[----:B------:R-:W1:Y:S01]  /*ad00*/  LDCU.64 UR8, c[0x4][0x80] ;  /* 0x01001000ff0877ac */ /* 0x000e620008000a00 */
[----:B------:R-:W2:Y:S01]  /*ad10*/  LDC.64 R2, c[0x4][R2] ;  /* 0x0100000002027b82 */ /* 0x000ea20000000a00 */
[----:B------:R-:W-:Y:S02]  /*ad20*/  HFMA2 R12, -RZ, RZ, 0, 5.9604644775390625e-08 ;  /* 0x00000001ff0c7431 */ /* 0x000fe400000001ff */
[----:B------:R-:W-:Y:S02]  /*ad30*/  IMAD.MOV.U32 R8, RZ, RZ, 0x70 ;  /* 0x00000070ff087424 */ /* 0x000fe400078e00ff */
[----:B------:R-:W-:Y:S01]  /*ad40*/  IMAD.MOV.U32 R13, RZ, RZ, RZ ;  /* 0x000000ffff0d7224 */ /* 0x000fe200078e00ff */
[----:B------:R-:W3:Y:S01]  /*ad50*/  LDCU.64 UR6, c[0x4][0x88] ;  /* 0x01001100ff0677ac */ /* 0x000ee20008000a00 */
[----:B------:R-:W4:Y:S01]  /*ad60*/  LDCU.64 UR4, c[0x4][0x8] ;  /* 0x01000100ff0477ac */ /* 0x000f220008000a00 */
[----:B-1----:R-:W-:Y:S02]  /*ad70*/  MOV R4, UR8 ;  /* 0x0000000800047c02 */ /* 0x002fe40008000f00 */
[----:B------:R-:W-:Y:S02]  /*ad80*/  MOV R5, UR9 ;  /* 0x0000000900057c02 */ /* 0x000fe40008000f00 */
[----:B---3--:R-:W-:Y:S01]  /*ad90*/  MOV R7, UR7 ;  /* 0x0000000700077c02 */ /* 0x008fe20008000f00 */
[----:B------:R-:W-:Y:S01]  /*ada0*/  IMAD.U32 R6, RZ, RZ, UR6 ;  /* 0x00000006ff067e24 */ /* 0x000fe2000f8e00ff */
[----:B----4-:R-:W-:Y:S01]  /*adb0*/  MOV R11, UR5 ;  /* 0x00000005000b7c02 */ /* 0x010fe20008000f00 */
[----:B------:R-:W-:Y:S02]  /*adc0*/  IMAD.U32 R10, RZ, RZ, UR4 ;  /* 0x00000004ff0a7e24 */ /* 0x000fe4000f8e00ff */
[----:B------:R-:W-:Y:S07]  /*add0*/  LEPC R20, `(.L_x_151) ;  /* 0x000000001014794e */ /* 0x000fee0000000000 */
[----:B--2---:R-:W-:Y:S05]  /*ade0*/  CALL.ABS.NOINC R2 ;  /* 0x0000000002007343 */ /* 0x004fea0003c00000 */
.L_x_151:
[----:B------:R-:W-:Y:S05]  /*adf0*/  BSYNC.RECONVERGENT B6 ;  /* 0x0000000000067941 */ /* 0x000fea0003800200 */
.L_x_150:
[----:B------:R-:W-:Y:S01]  /*ae00*/  ISETP.NE.AND P0, PT, R64, RZ, PT ;  /* 0x000000ff4000720c */ /* 0x000fe20003f05270 */
[----:B------:R-:W-:Y:S01]  /*ae10*/  BSSY B0, `(.L_x_153) ;  /* 0x0000009000007945 */ /* 0x000fe20003800000 */
[----:B------:R-:W-:Y:S04]  /*ae20*/  PLOP3.LUT P1, PT, PT, PT, PT, 0x8, 0x80 ;  /* 0x000000000080781c */ /* 0x000fe80003f2e170 */
[----:B------:R-:W-:Y:S07]  /*ae30*/  P2R R70, PR, RZ, 0x2 ;  /* 0x00000002ff467803 */ /* 0x000fee0000000000 */
[----:B------:R-:W-:Y:S05]  /*ae40*/  @P0 BRA `(.L_x_154) ;  /* 0x0000000000140947 */ /* 0x000fea0003800000 */
[----:B------:R-:W-:Y:S03]  /*ae50*/  UMOV UR4, 0xffffffff ;  /* 0xffffffff00047882 */ /* 0x000fe60000000000 */
[----:B------:R-:W-:Y:S05]  /*ae60*/  BRA.DIV UR4, `(.L_x_155) ;  /* 0x0000006a04407947 */ /* 0x000fea000b800000 */
[----:B------:R-:W-:Y:S11]  /*ae70*/  ELECT P6, URZ, PT ;  /* 0x0000000000ff782f */ /* 0x000ff600038c0000 */
[----:B------:R-:W-:Y:S02]  /*ae80*/  @!UPT UIADD3 URZ, UPT, UPT, URZ, URZ, URZ ;  /* 0x000000fffffff290 */ /* 0x000fe4000fffe0ff */
.L_x_297:
[----:B------:R-:W-:Y:S07]  /*ae90*/  P2R R70, PR, RZ, 0x40 ;  /* 0x00000040ff467803 */ /* 0x000fee0000000000 */
.L_x_154:
[----:B------:R-:W-:Y:S05]  /*aea0*/  BSYNC B0 ;  /* 0x0000000000007941 */ /* 0x000fea0003800000 */
.L_x_153:
[----:B------:R-:W-:Y:S02]  /*aeb0*/  ISETP.NE.U32.AND P0, PT, R46, RZ, PT ;  /* 0x000000ff2e00720c */ /* 0x000fe40003f05070 */
[----:B------:R-:W-:Y:S02]  /*aec0*/  LOP3.LUT R61, R61, 0x1, RZ, 0x3c, !PT ;  /* 0x000000013d3d7812 */ /* 0x000fe400078e3cff */
[----:B------:R-:W-:Y:S02]  /*aed0*/  ISETP.NE.AND.EX P1, PT, R47, RZ, PT, P0 ;  /* 0x000000ff2f00720c */ /* 0x000fe40003f25300 */
[----:B------:R-:W-:Y:S02]  /*aee0*/  ISETP.NE.U32.AND P0, PT, R44, RZ, PT ;  /* 0x000000ff2c00720c */ /* 0x000fe40003f05070 */
[----:B------:R-:W-:Y:S02]  /*aef0*/  SHF.L.U32 R0, R61, 0x1f, RZ ;  /* 0x0000001f3d007819 */ /* 0x000fe400000006ff */
[----:B------:R-:W-:Y:S07]  /*af00*/  ISETP.NE.AND.EX P0, PT, R45, RZ, PT, P0 ;  /* 0x000000ff2d00720c */ /* 0x000fee0003f05300 */
[----:B------:R-:W3:Y:S08]  /*af10*/  @P1 LDC.64 R8, c[0x0][0x8b8] ;  /* 0x00022e00ff081b82 */ /* 0x000ef00000000a00 */
[----:B--2---:R-:W2:Y:S02]  /*af20*/  @P0 LDC.64 R6, c[0x0][0x890] ;  /* 0x00022400ff060b82 */ /* 0x004ea40000000a00 */
[C---:B--2---:R-:W-:Y:S04]  /*af30*/  @P0 IMAD.WIDE R6, R23.reuse, 0x8, R6 ;  /* 0x0000000817060825 */ /* 0x044fe800078e0206 */
[----:B---3--:R-:W-:Y:S01]  /*af40*/  @P1 IMAD.WIDE R8, R23, 0x8, R8 ;  /* 0x0000000817081825 */ /* 0x008fe200078e0208 */
[----:B-1----:R-:W2:Y:S04]  /*af50*/  @P0 LDG.E.64 R2, desc[UR50][R6.64] ;  /* 0x0000003206020981 */ /* 0x002ea8000c1e1b00 */
[----:B------:R-:W4:Y:S04]  /*af60*/  @P1 LDG.E.64 R4, desc[UR50][R8.64] ;  /* 0x0000003208041981 */ /* 0x000f28000c1e1b00 */
[----:B--2---:R1:W5:Y:S04]  /*af70*/  @P0 LD.E R19, desc[UR50][R2.64] ;  /* 0x0000003202130980 */ /* 0x004368000c101900 */
[----:B----4-:R1:W5:Y:S01]  /*af80*/  @P1 LD.E R17, desc[UR50][R4.64] ;  /* 0x0000003204111980 */ /* 0x010362000c101900 */
[----:B------:R-:W-:Y:S05]  /*af90*/  @P0 BRA `(.L_x_156) ;  /* 0x0000000000240947 */ /* 0x000fea0003800000 */
[----:B------:R-:W-:Y:S04]  /*afa0*/  ISETP.NE.U32.AND P0, PT, RZ, UR38, PT ;  /* 0x00000026ff007c0c */ /* 0x000fe8000bf05070 */
[----:B------:R-:W-:Y:S11]  /*afb0*/  ISETP.NE.AND.EX P0, PT, RZ, UR39, PT, P0 ;  /* 0x00000027ff007c0c */ /* 0x000ff6000bf05300 */
[----:B------:R-:W-:Y:S02]  /*afc0*/  @!UPT UIADD3 URZ, UPT, UPT, URZ, URZ, URZ ;  /* 0x000000fffffff290 */ /* 0x000fe4000fffe0ff */
[----:B-1----:R-:W1:Y:S08]  /*afd0*/  @P0 LDC R2, c[0x0][0x898] ;  /* 0x00022600ff020b82 */ /* 0x002e700000000800 */
[----:B------:R-:W2:Y:S01]  /*afe0*/  @P0 LDC.64 R4, c[0x0][0x888] ;  /* 0x00022200ff040b82 */ /* 0x000ea20000000a00 */
[----:B-1----:R-:W-:Y:S04]  /*aff0*/  @P0 IMAD R2, R23, R2, RZ ;  /* 0x0000000217020224 */ /* 0x002fe800078e02ff */
[----:B--2---:R-:W-:Y:S05]  /*b000*/  @P0 IMAD.WIDE R4, R2, 0x4, R4 ;  /* 0x0000000402040825 */ /* 0x004fea00078e0204 */
[----:B-----5:R2:W5:Y:S02]  /*b010*/  @P0 LDG.E R19, desc[UR50][R4.64] ;  /* 0x0000003204130981 */ /* 0x020564000c1e1900 */
[----:B--2---:R-:W3:Y:S02]  /*b020*/  @!P0 LDC R19, c[0x0][0x880] ;  /* 0x00022000ff138b82 */ /* 0x004ee40000000800 */
.L_x_156:
        /* <DEDUP_REMOVED lines=9> */
[----:B--2---:R-:W4:Y:S02]  /*b0c0*/  @!P0 LDC R17, c[0x0][0x8a8] ;  /* 0x00022a00ff118b82 */ /* 0x004f240000000800 */
.L_x_157:
[----:B------:R-:W2:Y:S01]  /*b0d0*/  SYNCS.PHASECHK.TRANS64.TRYWAIT P0, [UR43+0xc0], R0 ;  /* 0x0000c000ff0075a7 */ /* 0x000ea2000800112b */
[----:B------:R-:W-:Y:S01]  /*b0e0*/  LEA R68, R60, UR43, 0x3 ;  /* 0x0000002b3c447c11 */ /* 0x000fe2000f8e18ff */
[----:B------:R-:W-:Y:S01]  /*b0f0*/  VIADD R56, R62, UR43 ;  /* 0x0000002b3e387c36 */ /* 0x000fe20008000000 */
[----:B-1----:R-:W-:Y:S01]  /*b100*/  SHF.L.U32 R3, R58, 0x1f, RZ ;  /* 0x0000001f3a037819 */ /* 0x002fe200000006ff */
[----:B------:R-:W-:Y:S01]  /*b110*/  BSSY B0, `(.L_x_158) ;  /* 0x0000008000007945 */ /* 0x000fe20003800000 */
[----:B------:R-:W-:Y:S01]  /*b120*/  LOP3.LUT P2, RZ, R49, 0x2, RZ, 0xc0, !PT ;  /* 0x0000000231ff7812 */ /* 0x000fe2000784c0ff */
[C---:B------:R-:W-:Y:S02]  /*b130*/  VIADD R2, R56.reuse, 0x1000 ;  /* 0x0000100038027836 */ /* 0x040fe40000000000 */
[----:B------:R-:W-:Y:S01]  /*b140*/  VIADD R55, R56, 0x1020 ;  /* 0x0000102038377836 */ /* 0x000fe20000000000 */
[----:B------:R1:W1:Y:S01]  /*b150*/  SYNCS.PHASECHK.TRANS64.TRYWAIT P1, [R68+URZ+0x190], R3 ;  /* 0x00019003440075a7 */ /* 0x00026200080211ff */
[----:B--2---:R-:W-:Y:S08]  /*b160*/  @P0 BRA `(.L_x_159) ;  /* 0x0000000000080947 */ /* 0x004ff00003800000 */
[----:B------:R-:W2:Y:S02]  /*b170*/  SYNCS.PHASECHK.TRANS64.TRYWAIT P0, [UR43+0xc0], R0 ;  /* 0x0000c000ff0075a7 */ /* 0x000ea4000800112b */
[----:B--2---:R-:W-:Y:S05]  /*b180*/  @!P0 BRA `(.L_x_160) ;  /* 0x0000006400908947 */ /* 0x004fea0003800000 */
.L_x_159:
[----:B------:R-:W-:Y:S05]  /*b190*/  BSYNC B0 ;  /* 0x0000000000007941 */ /* 0x000fea0003800000 */
.L_x_158:
[----:B---3-5:R-:W-:Y:S02]  /*b1a0*/  FSETP.NEU.AND P0, PT, R19, RZ, PT ;  /* 0x000000ff1300720b */ /* 0x028fe40003f0d000 */
[----:B------:R-:W-:Y:S02]  /*b1b0*/  CS2R R34, SRZ ;  /* 0x0000000000227805 */ /* 0x000fe4000001ff00 */
[----:B------:R-:W-:Y:S02]  /*b1c0*/  CS2R R32, SRZ ;  /* 0x0000000000207805 */ /* 0x000fe4000001ff00 */
[----:B------:R-:W-:Y:S02]  /*b1d0*/  CS2R R42, SRZ ;  /* 0x00000000002a7805 */ /* 0x000fe4000001ff00 */
[----:B------:R-:W-:Y:S01]  /*b1e0*/  CS2R R40, SRZ ;  /* 0x0000000000287805 */ /* 0x000fe2000001ff00 */
[----:B------:R-:W-:Y:S01]  /*b1f0*/  @P2 VIADD R55, R2, 0xffffffe0 ;  /* 0xffffffe002372836 */ /* 0x000fe20000000000 */
[----:B------:R-:W-:Y:S01]  /*b200*/  CS2R R30, SRZ ;  /* 0x00000000001e7805 */ /* 0x000fe2000001ff00 */
[----:B------:R-:W-:Y:S01]  /*b210*/  IMAD R36, R60, 0x40, R63 ;  /* 0x000000403c247824 */ /* 0x000fe200078e023f */
[----:B------:R-:W-:Y:S02]  /*b220*/  CS2R R28, SRZ ;  /* 0x00000000001c7805 */ /* 0x000fe4000001ff00 */
[----:B------:R-:W-:Y:S02]  /*b230*/  CS2R R26, SRZ ;  /* 0x00000000001a7805 */ /* 0x000fe4000001ff00 */
[----:B------:R-:W-:Y:S02]  /*b240*/  CS2R R24, SRZ ;  /* 0x0000000000187805 */ /* 0x000fe4000001ff00 */
[----:B------:R-:W-:Y:S02]  /*b250*/  CS2R R10, SRZ ;  /* 0x00000000000a7805 */ /* 0x000fe4000001ff00 */
[----:B------:R-:W-:Y:S01]  /*b260*/  CS2R R8, SRZ ;  /* 0x0000000000087805 */ /* 0x000fe2000001ff00 */
[----:B------:R-:W-:Y:S05]  /*b270*/  @P0 WARPSYNC.ALL ;  /* 0x0000000000000948 */ /* 0x000fea0003800000 */
[----:B------:R3:W1:Y:S01]  /*b280*/  @P0 LDSM.16.MT88.4 R32, [R62+UR43+0x1000] ;  /* 0x0010002b3e20083b */ /* 0x0006620008004200 */
[----:B------:R-:W-:Y:S02]  /*b290*/  CS2R R6, SRZ ;  /* 0x0000000000067805 */ /* 0x000fe4000001ff00 */
[----:B--2---:R-:W-:Y:S04]  /*b2a0*/  CS2R R4, SRZ ;  /* 0x0000000000047805 */ /* 0x004fe8000001ff00 */
[----:B------:R3:W2:Y:S01]  /*b2b0*/  @P0 LDSM.16.MT88.4 R40, [R55] ;  /* 0x000000003728083b */ /* 0x0006a20000004200 */
[----:B------:R-:W-:Y:S11]  /*b2c0*/  ISETP.GE.AND P0, PT, R69, 0x1, PT ;  /* 0x000000014500780c */ /* 0x000ff60003f06270 */
[----:B------:R-:W-:Y:S02]  /*b2d0*/  @!UPT UIADD3 URZ, UPT, UPT, URZ, URZ, URZ ;  /* 0x000000fffffff290 */ /* 0x000fe4000fffe0ff */
[----:B------:R-:W-:Y:S05]  /*b2e0*/  @!P0 BRA `(.L_x_161) ;  /* 0x0000000000d48947 */ /* 0x000fea0003800000 */
[----:B------:R-:W-:Y:S01]  /*b2f0*/  SHF.R.U32.HI R5, RZ, 0x15, R36 ;  /* 0x00000015ff057819 */ /* 0x000fe20000011624 */
[----:B------:R-:W-:Y:S03]  /*b300*/  BSSY B0, `(.L_x_162) ;  /* 0x0000006000007945 */ /* 0x000fe60003800000 */
[----:B------:R-:W-:Y:S01]  /*b310*/  LOP3.LUT P0, RZ, R5, 0x3, R48, 0x48, !PT ;  /* 0x0000000305ff7812 */ /* 0x000fe20007804830 */
[----:B------:R-:W-:Y:S01]  /*b320*/  @!UPT UIADD3 URZ, UPT, UPT, URZ, URZ, URZ ;  /* 0x000000fffffff290 */ /* 0x000fe2000fffe0ff */
[----:B-1----:R-:W-:Y:S11]  /*b330*/  @P1 BRA `(.L_x_163) ;  /* 0x0000000000081947 */ /* 0x002ff60003800000 */
[----:B------:R-:W1:Y:S02]  /*b340*/  SYNCS.PHASECHK.TRANS64.TRYWAIT P1, [R68+URZ+0x190], R3 ;  /* 0x00019003440075a7 */ /* 0x000e6400080211ff */
[----:B-1----:R-:W-:Y:S05]  /*b350*/  @!P1 BRA `(.L_x_164) ;  /* 0x0000006400349947 */ /* 0x002fea0003800000 */
.L_x_163:
[----:B------:R-:W-:Y:S05]  /*b360*/  BSYNC B0 ;  /* 0x0000000000007941 */ /* 0x000fea0003800000 */
.L_x_162:
[----:B------:R-:W-:Y:S05]  /*b370*/  @!P0 BRA `(.L_x_165) ;  /* 0x0000000000408947 */ /* 0x000fea0003800000 */
[----:B------:R-:W1:Y:S01]  /*b380*/  LDCU.64 UR8, c[0x4][0x70] ;  /* 0x01000e00ff0877ac */ /* 0x000e620008000a00 */
[----:B------:R-:W-:Y:S01]  /*b390*/  MOV R3, 0x0 ;  /* 0x0000000000037802 */ /* 0x000fe20000000f00 */
[----:B------:R-:W-:Y:S02]  /*b3a0*/  HFMA2 R12, -RZ, RZ, 0, 5.9604644775390625e-08 ;  /* 0x00000001ff0c7431 */ /* 0x000fe400000001ff */
[----:B------:R-:W-:Y:S02]  /*b3b0*/  IMAD.MOV.U32 R8, RZ, RZ, 0x192 ;  /* 0x00000192ff087424 */ /* 0x000fe400078e00ff */
[----:B------:R-:W-:Y:S01]  /*b3c0*/  IMAD.MOV.U32 R13, RZ, RZ, RZ ;  /* 0x000000ffff0d7224 */ /* 0x000fe200078e00ff */
[----:B------:R-:W5:Y:S01]  /*b3d0*/  LDCU.64 UR6, c[0x4][0x78] ;  /* 0x01000f00ff0677ac */ /* 0x000f620008000a00 */
[----:B------:R-:W2:Y:S01]  /*b3e0*/  LDC.64 R2, c[0x4][R3] ;  /* 0x0100000003027b82 */ /* 0x000ea20000000a00 */
[----:B------:R-:W3:Y:S01]  /*b3f0*/  LDCU.64 UR4, c[0x4][0x10] ;  /* 0x01000200ff0477ac */ /* 0x000ee20008000a00 */
[----:B-1----:R-:W-:Y:S01]  /*b400*/  MOV R5, UR9 ;  /* 0x0000000900057c02 */ /* 0x002fe20008000f00 */
[----:B------:R-:W-:Y:S01]  /*b410*/  IMAD.U32 R4, RZ, RZ, UR8 ;  /* 0x00000008ff047e24 */ /* 0x000fe2000f8e00ff */
[----:B-----5:R-:W-:Y:S01]  /*b420*/  MOV R7, UR7 ;  /* 0x0000000700077c02 */ /* 0x020fe20008000f00 */
[----:B------:R-:W-:Y:S01]  /*b430*/  IMAD.U32 R6, RZ, RZ, UR6 ;  /* 0x00000006ff067e24 */ /* 0x000fe2000f8e00ff */
[----:B---3--:R-:W-:Y:S01]  /*b440*/  MOV R11, UR5 ;  /* 0x00000005000b7c02 */ /* 0x008fe20008000f00 */
[----:B------:R-:W-:Y:S02]  /*b450*/  IMAD.U32 R10, RZ, RZ, UR4 ;  /* 0x00000004ff0a7e24 */ /* 0x000fe4000f8e00ff */
[----:B------:R-:W-:Y:S07]  /*b460*/  LEPC R20, `(.L_x_165) ;  /* 0x000000001014794e */ /* 0x000fee0000000000 */
[----:B--2-4-:R-:W-:Y:S05]  /*b470*/  CALL.ABS.NOINC R2 ;  /* 0x0000000002007343 */ /* 0x014fea0003c00000 */
.L_x_165:
[----:B------:R-:W-:Y:S05]  /*b480*/  WARPSYNC.ALL ;  /* 0x0000000000007948 */ /* 0x000fea0003800000 */
[C---:B------:R-:W-:Y:S01]  /*b490*/  R2UR UR4, R36.reuse ;  /* 0x00000000240472ca */ /* 0x040fe200000e0000 */
[----:B------:R-:W-:Y:S05]  /*b4a0*/  VIADD R3, R36, 0x100000 ;  /* 0x0010000024037836 */ /* 0x000fea0000000000 */
[----:B------:R-:W-:Y:S04]  /*b4b0*/  SHF.R.U32.HI R3, RZ, 0x15, R3 ;  /* 0x00000015ff037819 */ /* 0x000fe80000011603 */
[----:B------:R-:W-:Y:S03]  /*b4c0*/  LOP3.LUT P0, RZ, R3, 0x3, R48, 0x48, !PT ;  /* 0x0000000303ff7812 */ /* 0x000fe60007804830 */
[----:B------:R-:W1:Y:S10]  /*b4d0*/  LDTM.16dp256bit.x2 R24, tmem[UR4] ;  /* 0x00000004001879ee */ /* 0x000e7400080a0000 */
[----:B-1----:R-:W-:Y:S05]  /*b4e0*/  @!P0 BRA `(.L_x_166) ;  /* 0x0000000000408947 */ /* 0x002fea0003800000 */
        /* <DEDUP_REMOVED lines=16> */
.L_x_166:
[----:B------:R-:W-:Y:S05]  /*b5f0*/  WARPSYNC.ALL ;  /* 0x0000000000007948 */ /* 0x000fea0003800000 */
[----:B------:R-:W-:Y:S11]  /*b600*/  R2UR UR4, R36 ;  /* 0x00000000240472ca */ /* 0x000ff600000e0000 */
[----:B------:R-:W-:Y:S02]  /*b610*/  @!UPT UIADD3 URZ, UPT, UPT, URZ, URZ, URZ ;  /* 0x000000fffffff290 */ /* 0x000fe4000fffe0ff */
[----:B------:R-:W1:Y:S02]  /*b620*/  LDTM.16dp256bit.x2 R4, tmem[UR4+0x100000] ;  /* 0x10000004000479ee */ /* 0x000e6400080a0000 */
[----:B-1----:R-:W-:Y:S01]  /*b630*/  NOP ;  /* 0x0000000000007918 */ /* 0x002fe20000000000 */
.L_x_161:
[--C-:B-1----:R-:W-:Y:S01]  /*b640*/  HADD2.F32 R18, -RZ, R32.reuse.H0_H0 ;  /* 0x20000020ff127230 */ /* 0x102fe20000004100 */
[----:B------:R-:W-:Y:S05]  /*b650*/  WARPSYNC.ALL ;  /* 0x0000000000007948 */ /* 0x000fea0003800000 */
[-C--:B----4-:R-:W-:Y:S01]  /*b660*/  FMUL R0, R24, R17.reuse ;  /* 0x0000001118007220 */ /* 0x090fe20000400000 */
[----:B------:R-:W-:Y:S02]  /*b670*/  HADD2.F32 R21, -RZ, R32.H1_H1 ;  /* 0x30000020ff157230 */ /* 0x000fe40000004100 */
[-C--:B------:R-:W-:Y:S01]  /*b680*/  FMUL R2, R25, R17.reuse ;  /* 0x0000001119027220 */ /* 0x080fe20000400000 */
[----:B------:R-:W-:Y:S01]  /*b690*/  FMUL R3, R26, R17 ;  /* 0x000000111a037220 */ /* 0x000fe20000400000 */
[C---:B------:R-:W-:Y:S01]  /*b6a0*/  FFMA R0, R19.reuse, R18, R0 ;  /* 0x0000001213007223 */ /* 0x040fe20000000000 */
[--C-:B------:R-:W-:Y:S02]  /*b6b0*/  HADD2.F32 R18, -RZ, R33.reuse.H0_H0 ;  /* 0x20000021ff127230 */ /* 0x100fe40000004100 */
[----:B------:R-:W-:Y:S01]  /*b6c0*/  FFMA R2, R19, R21, R2 ;  /* 0x0000001513027223 */ /* 0x000fe20000000002 */
[----:B------:R-:W-:Y:S02]  /*b6d0*/  HADD2.F32 R21, -RZ, R33.H1_H1 ;  /* 0x30000021ff157230 */ /* 0x000fe40000004100 */
[-C--:B------:R-:W-:Y:S01]  /*b6e0*/  FMUL R12, R27, R17.reuse ;  /* 0x000000111b0c7220 */ /* 0x080fe20000400000 */
[----:B------:R-:W-:Y:S01]  /*b6f0*/  FMUL R13, R4, R17 ;  /* 0x00000011040d7220 */ /* 0x000fe20000400000 */
[C---:B------:R-:W-:Y:S01]  /*b700*/  FFMA R3, R19.reuse, R18, R3 ;  /* 0x0000001213037223 */ /* 0x040fe20000000003 */
[--C-:B------:R-:W-:Y:S01]  /*b710*/  HADD2.F32 R18, -RZ, R34.reuse.H0_H0 ;  /* 0x20000022ff127230 */ /* 0x100fe20000004100 */
[----:B------:R-:W-:Y:S01]  /*b720*/  F2FP.F16.F32.PACK_AB R72, R2, R0 ;  /* 0x000000000248723e */ /* 0x000fe200000000ff */
[----:B------:R-:W-:Y:S01]  /*b730*/  FFMA R12, R19, R21, R12 ;  /* 0x00000015130c7223 */ /* 0x000fe2000000000c */
[-C--:B------:R-:W-:Y:S01]  /*b740*/  FMUL R14, R5, R17.reuse ;  /* 0x00000011050e7220 */ /* 0x080fe20000400000 */
[-C--:B------:R-:W-:Y:S01]  /*b750*/  FMUL R4, R28, R17.reuse ;  /* 0x000000111c047220 */ /* 0x080fe20000400000 */
[----:B------:R-:W-:Y:S02]  /*b760*/  HADD2.F32 R20, -RZ, R34.H1_H1 ;  /* 0x30000022ff147230 */ /* 0x000fe40000004100 */
[----:B------:R-:W-:Y:S01]  /*b770*/  FMUL R15, R6, R17 ;  /* 0x00000011060f7220 */ /* 0x000fe20000400000 */
[----:B------:R-:W-:Y:S01]  /*b780*/  F2FP.F16.F32.PACK_AB R73, R12, R3 ;  /* 0x000000030c49723e */ /* 0x000fe200000000ff */
[----:B------:R-:W-:Y:S01]  /*b790*/  FFMA R4, R19, R18, R4 ;  /* 0x0000001213047223 */ /* 0x000fe20000000004 */
[-C--:B------:R-:W-:Y:S01]  /*b7a0*/  FMUL R5, R29, R17.reuse ;  /* 0x000000111d057220 */ /* 0x080fe20000400000 */
[--C-:B------:R-:W-:Y:S02]  /*b7b0*/  HADD2.F32 R21, -RZ, R35.reuse.H0_H0 ;  /* 0x20000023ff157230 */ /* 0x100fe40000004100 */
[-C--:B------:R-:W-:Y:S01]  /*b7c0*/  FMUL R6, R30, R17.reuse ;  /* 0x000000111e067220 */ /* 0x080fe20000400000 */
[----:B------:R-:W-:Y:S01]  /*b7d0*/  FMUL R16, R7, R17 ;  /* 0x0000001107107220 */ /* 0x000fe20000400000 */
[C---:B------:R-:W-:Y:S01]  /*b7e0*/  FFMA R5, R19.reuse, R20, R5 ;  /* 0x0000001413057223 */ /* 0x040fe20000000005 */
[----:B------:R-:W-:Y:S02]  /*b7f0*/  HADD2.F32 R18, -RZ, R35.H1_H1 ;  /* 0x30000023ff127230 */ /* 0x000fe40000004100 */
[----:B------:R-:W-:Y:S01]  /*b800*/  FFMA R6, R19, R21, R6 ;  /* 0x0000001513067223 */ /* 0x000fe20000000006 */
[-C--:B------:R-:W-:Y:S01]  /*b810*/  FMUL R7, R31, R17.reuse ;  /* 0x000000111f077220 */ /* 0x080fe20000400000 */
[--C-:B--2---:R-:W-:Y:S02]  /*b820*/  HADD2.F32 R20, -RZ, R40.reuse.H0_H0 ;  /* 0x20000028ff147230 */ /* 0x104fe40000004100 */
[----:B------:R-:W-:Y:S01]  /*b830*/  FMUL R8, R8, R17 ;  /* 0x0000001108087220 */ /* 0x000fe20000400000 */
[----:B------:R-:W-:Y:S02]  /*b840*/  HADD2.F32 R21, -RZ, R40.H1_H1 ;  /* 0x30000028ff157230 */ /* 0x000fe40000004100 */
[C---:B------:R-:W-:Y:S01]  /*b850*/  FFMA R7, R19.reuse, R18, R7 ;  /* 0x0000001213077223 */ /* 0x040fe20000000007 */
[--C-:B------:R-:W-:Y:S02]  /*b860*/  HADD2.F32 R22, -RZ, R41.reuse.H0_H0 ;  /* 0x20000029ff167230 */ /* 0x100fe40000004100 */
[C---:B------:R-:W-:Y:S01]  /*b870*/  FFMA R13, R19.reuse, R20, R13 ;  /* 0x00000014130d7223 */ /* 0x040fe2000000000d */
[----:B------:R-:W-:Y:S02]  /*b880*/  HADD2.F32 R18, -RZ, R41.H1_H1 ;  /* 0x30000029ff127230 */ /* 0x000fe40000004100 */
[C---:B------:R-:W-:Y:S01]  /*b890*/  FFMA R14, R19.reuse, R21, R14 ;  /* 0x00000015130e7223 */ /* 0x040fe2000000000e */
[--C-:B------:R-:W-:Y:S02]  /*b8a0*/  HADD2.F32 R21, -RZ, R42.reuse.H0_H0 ;  /* 0x2000002aff157230 */ /* 0x100fe40000004100 */
[----:B------:R-:W-:Y:S01]  /*b8b0*/  FFMA R15, R19, R22, R15 ;  /* 0x00000016130f7223 */ /* 0x000fe2000000000f */
[----:B------:R-:W-:Y:S02]  /*b8c0*/  HADD2.F32 R20, -RZ, R42.H1_H1 ;  /* 0x3000002aff147230 */ /* 0x000fe40000004100 */
[-C--:B------:R-:W-:Y:S01]  /*b8d0*/  FMUL R9, R9, R17.reuse ;  /* 0x0000001109097220 */ /* 0x080fe20000400000 */
[--C-:B------:R-:W-:Y:S02]  /*b8e0*/  HADD2.F32 R23, -RZ, R43.reuse.H0_H0 ;  /* 0x2000002bff177230 */ /* 0x100fe40000004100 */
[-C--:B------:R-:W-:Y:S01]  /*b8f0*/  FMUL R10, R10, R17.reuse ;  /* 0x000000110a0a7220 */ /* 0x080fe20000400000 */
[----:B------:R-:W-:Y:S02]  /*b900*/  HADD2.F32 R22, -RZ, R43.H1_H1 ;  /* 0x3000002bff167230 */ /* 0x000fe40000004100 */
[----:B------:R-:W-:Y:S01]  /*b910*/  FFMA R16, R19, R18, R16 ;  /* 0x0000001213107223 */ /* 0x000fe20000000010 */
[----:B------:R-:W-:Y:S01]  /*b920*/  FMUL R11, R11, R17 ;  /* 0x000000110b0b7220 */ /* 0x000fe20000400000 */
[C---:B------:R-:W-:Y:S01]  /*b930*/  FFMA R8, R19.reuse, R21, R8 ;  /* 0x0000001513087223 */ /* 0x040fe20000000008 */
[C---:B------:R-:W-:Y:S01]  /*b940*/  FFMA R9, R19.reuse, R20, R9 ;  /* 0x0000001413097223 */ /* 0x040fe20000000009 */
[C---:B------:R-:W-:Y:S01]  /*b950*/  FFMA R10, R19.reuse, R23, R10 ;  /* 0x00000017130a7223 */ /* 0x040fe2000000000a */
[----:B------:R-:W-:Y:S01]  /*b960*/  FFMA R11, R19, R22, R11 ;  /* 0x00000016130b7223 */ /* 0x000fe2000000000b */
[----:B------:R-:W-:Y:S01]  /*b970*/  F2FP.F16.F32.PACK_AB R74, R5, R4 ;  /* 0x00000004054a723e */ /* 0x000fe200000000ff */
[----:B------:R-:W-:Y:S01]  /*b980*/  BSSY.RECONVERGENT B0, `(.L_x_167) ;  /* 0x000001c000007945 */ /* 0x000fe20003800200 */
[----:B------:R-:W-:Y:S02]  /*b990*/  F2FP.F16.F32.PACK_AB R75, R7, R6 ;  /* 0x00000006074b723e */ /* 0x000fe400000000ff */
[----:B------:R-:W-:Y:S02]  /*b9a0*/  F2FP.F16.F32.PACK_AB R76, R14, R13 ;  /* 0x0000000d0e4c723e */ /* 0x000fe400000000ff */
[----:B------:R-:W-:Y:S01]  /*b9b0*/  F2FP.F16.F32.PACK_AB R77, R16, R15 ;  /* 0x0000000f104d723e */ /* 0x000fe200000000ff */
[----:B------:R1:W-:Y:S01]  /*b9c0*/  STSM.16.MT88.4 [R56+0x1000], R72 ;  /* 0x0010004838007844 */ /* 0x0003e20000004200 */
[----:B------:R-:W-:Y:S02]  /*b9d0*/  F2FP.F16.F32.PACK_AB R78, R9, R8 ;  /* 0x00000008094e723e */ /* 0x000fe400000000ff */
[----:B------:R-:W-:Y:S02]  /*b9e0*/  F2FP.F16.F32.PACK_AB R79, R11, R10 ;  /* 0x0000000a0b4f723e */ /* 0x000fe400000000ff */
[----:B------:R-:W-:Y:S03]  /*b9f0*/  ISETP.NE.AND P0, PT, R70, RZ, PT ;  /* 0x000000ff4600720c */ /* 0x000fe60003f05270 */
[----:B------:R1:W-:Y:S01]  /*ba00*/  STSM.16.MT88.4 [R55], R76 ;  /* 0x0000004c37007844 */ /* 0x0003e20000004200 */
[----:B------:R-:W-:Y:S01]  /*ba10*/  @!PT LDS RZ, [RZ] ;  /* 0x00000000fffff984 */ /* 0x000fe20000000800 */
[----:B------:R-:W-:Y:S01]  /*ba20*/  @!PT LDS RZ, [RZ] ;  /* 0x00000000fffff984 */ /* 0x000fe20000000800 */
[----:B------:R-:W-:Y:S01]  /*ba30*/  @!PT LDS RZ, [RZ] ;  /* 0x00000000fffff984 */ /* 0x000fe20000000800 */
[----:B------:R-:W-:Y:S01]  /*ba40*/  @!PT LDS RZ, [RZ] ;  /* 0x00000000fffff984 */ /* 0x000fe20000000800 */
[----:B------:R2:W-:Y:S07]  /*ba50*/  MEMBAR.ALL.CTA ;  /* 0x0000000000007992 */ /* 0x0005ee0000008000 */
[----:B--2---:R-:W2:Y:S02]  /*ba60*/  FENCE.VIEW.ASYNC.S ;  /* 0x00000000000073c6 */ /* 0x004ea40000000000 */
[----:B--2---:R-:W-:Y:S06]  /*ba70*/  BAR.SYNC.DEFER_BLOCKING 0x1, 0x80 ;  /* 0x0042000000007b1d */ /* 0x004fec0000010000 */
[----:B------:R-:W-:Y:S05]  /*ba80*/  @!P0 BRA `(.L_x_168) ;  /* 0x00000000002c8947 */ /* 0x000fea0003800000 */
[----:B------:R-:W-:Y:S02]  /*ba90*/  UIADD3 UR7, UPT, UPT, UR43, 0x1000, URZ ;  /* 0x000010002b077890 */ /* 0x000fe4000fffe0ff */
[----:B------:R-:W-:Y:S02]  /*baa0*/  UIADD3 UR6, UPT, UPT, UR42, 0x40, URZ ;  /* 0x000000402a067890 */ /* 0x000fe4000fffe0ff */
[----:B------:R-:W-:Y:S02]  /*bab0*/  UIADD3 UR4, UPT, UPT, UR43, 0x1800, URZ ;  /* 0x000018002b047890 */ /* 0x000fe4000fffe0ff */
[----:B------:R-:W-:Y:S01]  /*bac0*/  MOV R50, UR7 ;  /* 0x0000000700327c02 */ /* 0x000fe20008000f00 */
[----:B------:R-:W-:Y:S03]  /*bad0*/  UMOV UR5, UR41 ;  /* 0x0000002900057c82 */ /* 0x000fe60008000000 */
[----:B------:R-:W-:Y:S11]  /*bae0*/  R2UR UR40, R50 ;  /* 0x00000000322872ca */ /* 0x000ff600000e0000 */
[----:B------:R-:W-:Y:S02]  /*baf0*/  @!UPT UIADD3 URZ, UPT, UPT, URZ, URZ, URZ ;  /* 0x000000fffffff290 */ /* 0x000fe4000fffe0ff */
[----:B------:R2:W-:Y:S01]  /*bb00*/  UTMASTG.2D [UR40], [UR56] ;  /* 0x00000028380073b5 */ /* 0x0005e20008008000 */
[----:B------:R2:W-:Y:S01]  /*bb10*/  UTMASTG.2D [UR4], [UR56] ;  /* 0x00000004380073b5 */ /* 0x0005e20008008000 */
[----:B------:R0:W-:Y:S01]  /*bb20*/  UTMACMDFLUSH ;  /* 0x00000000000079b7 */ /* 0x0001e20000000000 */
[----:B--2---:R-:W-:Y:S04]  /*bb30*/  DEPBAR.LE SB0, 0x1 ;  /* 0x000080400000791a */ /* 0x004fe80000000000 */
.L_x_168:
[----:B------:R-:W-:Y:S05]  /*bb40*/  BSYNC.RECONVERGENT B0 ;  /* 0x0000000000007941 */ /* 0x000fea0003800200 */
.L_x_167:
[----:B------:R-:W-:Y:S01]  /*bb50*/  UISETP.NE.AND UP1, UPT, UR54, URZ, UPT ;  /* 0x000000ff3600728c */ /* 0x000fe2000bf25270 */
[----:B------:R-:W-:Y:S01]  /*bb60*/  BAR.SYNC.DEFER_BLOCKING 0x1, 0x80 ;  /* 0x0042000000007b1d */ /* 0x000fe20000010000 */
[----:B------:R-:W-:Y:S04]  /*bb70*/  SHF.L.U32 R3, R61, 0x1f, RZ ;  /* 0x0000001f3d037819 */ /* 0x000fe800000006ff */
[----:B------:R-:W-:Y:S05]  /*bb80*/  PLOP3.LUT P0, PT, PT, PT, UP1, 0x80, 0x8 ;  /* 0x000000000008781c */ /* 0x000fea0003f0f018 */
[----:B------:R-:W-:Y:S04]  /*bb90*/  @UP1 ULEA UR4, UR53, UR43, 0x3 ;  /* 0x0000002b35041291 */ /* 0x000fe8000f8e18ff */
[----:B------:R-:W-:Y:S04]  /*bba0*/  @UP1 UIADD3 UR4, UPT, UPT, UR4, 0xe0, URZ ;  /* 0x000000e004041890 */ /* 0x000fe8000fffe0ff */
[----:B------:R-:W-:Y:S09]  /*bbb0*/  @UP1 UPRMT UR4, UR52, 0x654, UR4 ;  /* 0x0000065434041896 */ /* 0x000ff20008000004 */
[----:B------:R-:W-:Y:S01]  /*bbc0*/  @P0 SYNCS.ARRIVE.TRANS64.RED.A1T0 RZ, [UR4], RZ ;  /* 0x000000ffffff09a7 */ /* 0x000fe20008100404 */
[----:B------:R-:W-:Y:S01]  /*bbd0*/  @UP1 UIADD3 UR4, UPT, UPT, UR53, 0x1, URZ ;  /* 0x0000000135041890 */ /* 0x000fe2000fffe0ff */
[----:B------:R-:W-:Y:S01]  /*bbe0*/  BSSY B0, `(.L_x_169) ;  /* 0x0000008000007945 */ /* 0x000fe20003800000 */
[----:B------:R-:W-:Y:S02]  /*bbf0*/  FSETP.NEU.AND P0, PT, R19, RZ, PT ;  /* 0x000000ff1300720b */ /* 0x000fe40003f0d000 */
[----:B------:R-:W-:Y:S01]  /*bc00*/  @UP1 UISETP.NE.AND UP0, UPT, UR4, 0x4, UPT ;  /* 0x000000040400188c */ /* 0x000fe2000bf05270 */
[----:B------:R-:W2:Y:S03]  /*bc10*/  SYNCS.PHASECHK.TRANS64.TRYWAIT P1, [UR43+0xc8], R3 ;  /* 0x0000c803ff0075a7 */ /* 0x000ea6000802112b */
[----:B------:R-:W-:Y:S01]  /*bc20*/  @UP1 USEL UR53, UR4, URZ, UP0 ;  /* 0x000000ff04351287 */ /* 0x000fe20008000000 */
[----:B--2---:R-:W-:Y:S11]  /*bc30*/  @P1 BRA `(.L_x_170) ;  /* 0x0000000000081947 */ /* 0x004ff60003800000 */
[----:B------:R-:W2:Y:S02]  /*bc40*/  SYNCS.PHASECHK.TRANS64.TRYWAIT P1, [UR43+0xc8], R3 ;  /* 0x0000c803ff0075a7 */ /* 0x000ea4000802112b */
[----:B--2---:R-:W-:Y:S05]  /*bc50*/  @!P1 BRA `(.L_x_171) ;  /* 0x0000005c00089947 */ /* 0x004fea0003800000 */
.L_x_170:
[----:B------:R-:W-:Y:S05]  /*bc60*/  BSYNC B0 ;  /* 0x0000000000007941 */ /* 0x000fea0003800000 */
.L_x_169:
[----:B------:R-:W-:Y:S05]  /*bc70*/  @P0 WARPSYNC.ALL ;  /* 0x0000000000000948 */ /* 0x000fea0003800000 */
[----:B------:R4:W1:Y:S01]  /*bc80*/  @P0 LDSM.16.MT88.4 R32, [R62+UR43+0x2000] ;  /* 0x0020002b3e20083b */ /* 0x0008620008004200 */
[----:B------:R-:W-:Y:S02]  /*bc90*/  CS2R R30, SRZ ;  /* 0x00000000001e7805 */ /* 0x000fe4000001ff00 */
[----:B------:R-:W-:Y:S02]  /*bca0*/  CS2R R28, SRZ ;  /* 0x00000000001c7805 */ /* 0x000fe4000001ff00 */
[----:B------:R-:W-:Y:S01]  /*bcb0*/  CS2R R26, SRZ ;  /* 0x00000000001a7805 */ /* 0x000fe2000001ff00 */
[----:B------:R4:W1:Y:S01]  /*bcc0*/  @P0 LDSM.16.MT88.4 R40, [R55+0x1000] ;  /* 0x001000003728083b */ /* 0x0008620000004200 */
[----:B------:R-:W-:Y:S02]  /*bcd0*/  ISETP.GE.AND P0, PT, R69, 0x1, PT ;  /* 0x000000014500780c */ /* 0x000fe40003f06270 */
[----:B------:R-:W-:Y:S02]  /*bce0*/  CS2R R24, SRZ ;  /* 0x0000000000187805 */ /* 0x000fe4000001ff00 */
[----:B------:R-:W-:Y:S02]  /*bcf0*/  CS2R R10, SRZ ;  /* 0x00000000000a7805 */ /* 0x000fe4000001ff00 */
[----:B------:R-:W-:Y:S02]  /*bd00*/  CS2R R8, SRZ ;  /* 0x0000000000087805 */ /* 0x000fe4000001ff00 */
[----:B------:R-:W-:Y:S02]  /*bd10*/  CS2R R6, SRZ ;  /* 0x0000000000067805 */ /* 0x000fe4000001ff00 */
[----:B------:R-:W-:Y:S03]  /*bd20*/  CS2R R4, SRZ ;  /* 0x0000000000047805 */ /* 0x000fe6000001ff00 */
[----:B------:R-:W-:Y:S05]  /*bd30*/  @!P0 BRA `(.L_x_172) ;  /* 0x0000000000c48947 */ /* 0x000fea0003800000 */
[----:B--2---:R-:W-:Y:S05]  /*bd40*/  VIADD R3, R36, 0x10 ;  /* 0x0000001024037836 */ /* 0x004fea0000000000 */
[----:B------:R-:W-:Y:S04]  /*bd50*/  SHF.R.U32.HI R3, RZ, 0x15, R3 ;  /* 0x00000015ff037819 */ /* 0x000fe80000011603 */
[----:B------:R-:W-:Y:S11]  /*bd60*/  LOP3.LUT P0, RZ, R3, 0x3, R48, 0x48, !PT ;  /* 0x0000000303ff7812 */ /* 0x000ff60007804830 */
[----:B------:R-:W-:Y:S02]  /*bd70*/  @!UPT UIADD3 URZ, UPT, UPT, URZ, URZ, URZ ;  /* 0x000000fffffff290 */ /* 0x000fe4000fffe0ff */
[----:B------:R-:W-:Y:S05]  /*bd80*/  @!P0 BRA `(.L_x_173) ;  /* 0x0000000000408947 */ /* 0x000fea0003800000 */
[----:B------:R-:W2:Y:S01]  /*bd90*/  LDCU.64 UR8, c[0x4][0x70] ;  /* 0x01000e00ff0877ac */ /* 0x000ea20008000a00 */
[----:B------:R-:W-:Y:S01]  /*bda0*/  MOV R3, 0x0 ;  /* 0x0000000000037802 */ /* 0x000fe20000000f00 */
[----:B------:R-:W-:Y:S02]  /*bdb0*/  HFMA2 R12, -RZ, RZ, 0, 5.9604644775390625e-08 ;  /* 0x00000001ff0c7431 */ /* 0x000fe400000001ff */
[----:B------:R-:W-:Y:S02]  /*bdc0*/  IMAD.MOV.U32 R8, RZ, RZ, 0x192 ;  /* 0x00000192ff087424 */ /* 0x000fe400078e00ff */
[----:B------:R-:W-:Y:S01]  /*bdd0*/  IMAD.MOV.U32 R13, RZ, RZ, RZ ;  /* 0x000000ffff0d7224 */ /* 0x000fe200078e00ff */
[----:B------:R-:W5:Y:S01]  /*bde0*/  LDCU.64 UR6, c[0x4][0x78] ;  /* 0x01000f00ff0677ac */ /* 0x000f620008000a00 */
[----:B------:R-:W1:Y:S01]  /*bdf0*/  LDC.64 R2, c[0x4][R3] ;  /* 0x0100000003027b82 */ /* 0x000e620000000a00 */
[----:B------:R-:W3:Y:S01]  /*be00*/  LDCU.64 UR4, c[0x4][0x10] ;  /* 0x01000200ff0477ac */ /* 0x000ee20008000a00 */
[----:B--2---:R-:W-:Y:S01]  /*be10*/  MOV R5, UR9 ;  /* 0x0000000900057c02 */ /* 0x004fe20008000f00 */
[----:B------:R-:W-:Y:S01]  /*be20*/  IMAD.U32 R4, RZ, RZ, UR8 ;  /* 0x00000008ff047e24 */ /* 0x000fe2000f8e00ff */
[----:B-----5:R-:W-:Y:S01]  /*be30*/  MOV R7, UR7 ;  /* 0x0000000700077c02 */ /* 0x020fe20008000f00 */
[----:B------:R-:W-:Y:S01]  /*be40*/  IMAD.U32 R6, RZ, RZ, UR6 ;  /* 0x00000006ff067e24 */ /* 0x000fe2000f8e00ff */
[----:B---3--:R-:W-:Y:S01]  /*be50*/  MOV R11, UR5 ;  /* 0x00000005000b7c02 */ /* 0x008fe20008000f00 */
[----:B------:R-:W-:Y:S02]  /*be60*/  IMAD.U32 R10, RZ, RZ, UR4 ;  /* 0x00000004ff0a7e24 */ /* 0x000fe4000f8e00ff */
[----:B------:R-:W-:Y:S07]  /*be70*/  LEPC R20, `(.L_x_173) ;  /* 0x000000001014794e */ /* 0x000fee0000000000 */
[----:B-1--4-:R-:W-:Y:S05]  /*be80*/  CALL.ABS.NOINC R2 ;  /* 0x0000000002007343 */ /* 0x012fea0003c00000 */
.L_x_173:
[----:B------:R-:W-:Y:S05]  /*be90*/  WARPSYNC.ALL ;  /* 0x0000000000007948 */ /* 0x000fea0003800000 */
[C---:B------:R-:W-:Y:S01]  /*bea0*/  R2UR UR4, R36.reuse ;  /* 0x00000000240472ca */ /* 0x040fe200000e0000 */
[----:B------:R-:W-:Y:S05]  /*beb0*/  VIADD R3, R36, 0x100010 ;  /* 0x0010001024037836 */ /* 0x000fea0000000000 */
[----:B------:R-:W-:Y:S04]  /*bec0*/  SHF.R.U32.HI R3, RZ, 0x15, R3 ;  /* 0x00000015ff037819 */ /* 0x000fe80000011603 */
[----:B------:R-:W-:Y:S03]  /*bed0*/  LOP3.LUT P0, RZ, R3, 0x3, R48, 0x48, !PT ;  /* 0x0000000303ff7812 */ /* 0x000fe60007804830 */
[----:B------:R-:W2:Y:S10]  /*bee0*/  LDTM.16dp256bit.x2 R24, tmem[UR4+0x10] ;  /* 0x00001004001879ee */ /* 0x000eb400080a0000 */
[----:B--2---:R-:W-:Y:S05]  /*bef0*/  @!P0 BRA `(.L_x_174) ;  /* 0x0000000000408947 */ /* 0x004fea0003800000 */
        /* <DEDUP_REMOVED lines=16> */
.L_x_174:
[----:B------:R-:W-:Y:S05]  /*c000*/  WARPSYNC.ALL ;  /* 0x0000000000007948 */ /* 0x000fea0003800000 */
[----:B------:R-:W-:Y:S11]  /*c010*/  R2UR UR4, R36 ;  /* 0x00000000240472ca */ /* 0x000ff600000e0000 */
[----:B------:R-:W-:Y:S02]  /*c020*/  @!UPT UIADD3 URZ, UPT, UPT, URZ, URZ, URZ ;  /* 0x000000fffffff290 */ /* 0x000fe4000fffe0ff */
[----:B------:R-:W2:Y:S02]  /*c030*/  LDTM.16dp256bit.x2 R4, tmem[UR4+0x100010] ;  /* 0x10001004000479ee */ /* 0x000ea400080a0000 */
[----:B--2---:R-:W-:Y:S01]  /*c040*/  NOP ;  /* 0x0000000000007918 */ /* 0x004fe20000000000 */
.L_x_172:
[--C-:B-1----:R-:W-:Y:S01]  /*c050*/  HADD2.F32 R18, -RZ, R32.reuse.H0_H0 ;  /* 0x20000020ff127230 */ /* 0x102fe20000004100 */
[----:B------:R-:W-:Y:S05]  /*c060*/  WARPSYNC.ALL ;  /* 0x0000000000007948 */ /* 0x000fea0003800000 */
[-C--:B--2---:R-:W-:Y:S01]  /*c070*/  FMUL R0, R24, R17.reuse ;  /* 0x0000001118007220 */ /* 0x084fe20000400000 */
        /* <DEDUP_REMOVED lines=27> */
[--C-:B------:R-:W-:Y:S02]  /*c230*/  HADD2.F32 R20, -RZ, R40.reuse.H0_H0 ;  /* 0x20000028ff147230 */ /* 0x100fe40000004100 */
        /* <DEDUP_REMOVED lines=29> */
[----:B------:R1:W-:Y:S01]  /*c410*/  STSM.16.MT88.4 [R55+0x1000], R76 ;  /* 0x0010004c37007844 */ /* 0x0003e20000004200 */
        /* <DEDUP_REMOVED lines=9> */
[----:B------:R-:W-:Y:S01]  /*c4b0*/  UIADD3 UR8, UPT, UPT, UR43, 0x2000, URZ ;  /* 0x000020002b087890 */ /* 0x000fe2000fffe0ff */
[----:B------:R-:W-:Y:S01]  /*c4c0*/  UMOV UR9, UR41 ;  /* 0x0000002900097c82 */ /* 0x000fe20008000000 */
[----:B------:R-:W-:Y:S02]  /*c4d0*/  UIADD3 UR6, UPT, UPT, UR42, 0x50, URZ ;  /* 0x000000502a067890 */ /* 0x000fe4000fffe0ff */
[----:B------:R-:W-:Y:S01]  /*c4e0*/  UIADD3 UR4, UPT, UPT, UR43, 0x2800, URZ ;  /* 0x000028002b047890 */ /* 0x000fe2000fffe0ff */
[----:B------:R-:W-:Y:S04]  /*c4f0*/  UMOV UR5, UR41 ;  /* 0x0000002900057c82 */ /* 0x000fe80008000000 */
[----:B------:R2:W-:Y:S04]  /*c500*/  UTMASTG.2D [UR8], [UR56] ;  /* 0x00000008380073b5 */ /* 0x0005e80008008000 */
[----:B------:R2:W-:Y:S01]  /*c510*/  UTMASTG.2D [UR4], [UR56] ;  /* 0x00000004380073b5 */ /* 0x0005e20008008000 */
[----:B------:R0:W-:Y:S01]  /*c520*/  UTMACMDFLUSH ;  /* 0x00000000000079b7 */ /* 0x0001e20000000000 */
[----:B--2---:R-:W-:Y:S04]  /*c530*/  DEPBAR.LE SB0, 0x1 ;  /* 0x000080400000791a */ /* 0x004fe80000000000 */
.L_x_176:
[----:B------:R-:W-:Y:S05]  /*c540*/  BSYNC.RECONVERGENT B0 ;  /* 0x0000000000007941 */ /* 0x000fea0003800200 */
.L_x_175:
[----:B------:R-:W-:Y:S01]  /*c550*/  BAR.SYNC.DEFER_BLOCKING 0x1, 0x80 ;  /* 0x0042000000007b1d */ /* 0x000fe20000010000 */
[----:B------:R-:W-:Y:S01]  /*c560*/  ULEA UR4, UR53, UR43, 0x3 ;  /* 0x0000002b35047291 */ /* 0x000fe2000f8e18ff */
[----:B------:R-:W-:Y:S01]  /*c570*/  SHF.L.U32 R3, R61, 0x1f, RZ ;  /* 0x0000001f3d037819 */ /* 0x000fe200000006ff */
[----:B------:R-:W-:Y:S01]  /*c580*/  UIADD3 UR40, UPT, UPT, UR53, 0x1, URZ ;  /* 0x0000000135287890 */ /* 0x000fe2000fffe0ff */
[----:B------:R-:W-:Y:S01]  /*c590*/  FSETP.NEU.AND P0, PT, R19, RZ, PT ;  /* 0x000000ff1300720b */ /* 0x000fe20003f0d000 */
[----:B------:R-:W-:Y:S04]  /*c5a0*/  UIADD3 UR4, UPT, UPT, UR4, 0xe0, URZ ;  /* 0x000000e004047890 */ /* 0x000fe8000fffe0ff */
[----:B------:R-:W-:Y:S09]  /*c5b0*/  UPRMT UR4, UR52, 0x654, UR4 ;  /* 0x0000065434047896 */ /* 0x000ff20008000004 */
[----:B------:R-:W-:Y:S01]  /*c5c0*/  SYNCS.ARRIVE.TRANS64.RED.A1T0 RZ, [UR4], RZ ;  /* 0x000000ffffff79a7 */ /* 0x000fe20008100404 */
[----:B------:R-:W-:Y:S01]  /*c5d0*/  BSSY B0, `(.L_x_177) ;  /* 0x0000005000007945 */ /* 0x000fe20003800000 */
[----:B------:R-:W2:Y:S03]  /*c5e0*/  SYNCS.PHASECHK.TRANS64.TRYWAIT P1, [UR43+0xd0], R3 ;  /* 0x0000d003ff0075a7 */ /* 0x000ea6000802112b */
[----:B--2---:R-:W-:Y:S05]  /*c5f0*/  @P1 BRA `(.L_x_178) ;  /* 0x0000000000081947 */ /* 0x004fea0003800000 */
[----:B------:R-:W2:Y:S02]  /*c600*/  SYNCS.PHASECHK.TRANS64.TRYWAIT P1, [UR43+0xd0], R3 ;  /* 0x0000d003ff0075a7 */ /* 0x000ea4000802112b */
[----:B--2---:R-:W-:Y:S05]  /*c610*/  @!P1 BRA `(.L_x_179) ;  /* 0x0000005000b09947 */ /* 0x004fea0003800000 */
.L_x_178:
[----:B------:R-:W-:Y:S05]  /*c620*/  BSYNC B0 ;  /* 0x0000000000007941 */ /* 0x000fea0003800000 */
.L_x_177:
        /* <DEDUP_REMOVED lines=34> */
.L_x_181:
        /* <DEDUP_REMOVED lines=23> */
.L_x_182:
[----:B------:R-:W-:Y:S05]  /*c9c0*/  WARPSYNC.ALL ;  /* 0x0000000000007948 */ /* 0x000fea0003800000 */
[----:B------:R-:W-:Y:S11]  /*c9d0*/  R2UR UR4, R36 ;  /* 0x00000000240472ca */ /* 0x000ff600000e0000 */
[----:B------:R-:W-:Y:S02]  /*c9e0*/  @!UPT UIADD3 URZ, UPT, UPT, URZ, URZ, URZ ;  /* 0x000000fffffff290 */ /* 0x000fe4000fffe0ff */
[----:B------:R-:W2:Y:S02]  /*c9f0*/  LDTM.16dp256bit.x2 R4, tmem[UR4+0x100020] ;  /* 0x10002004000479ee */ /* 0x000ea400080a0000 */
[----:B--2---:R-:W-:Y:S01]  /*ca00*/  NOP ;  /* 0x0000000000007918 */ /* 0x004fe20000000000 */
.L_x_180:
        /* <DEDUP_REMOVED lines=79> */
.L_x_184:
[----:B------:R-:W-:Y:S05]  /*cf00*/  BSYNC.RECONVERGENT B0 ;  /* 0x0000000000007941 */ /* 0x000fea0003800200 */
.L_x_183:
[----:B------:R-:W-:Y:S01]  /*cf10*/  UISETP.NE.AND UP0, UPT, UR40, 0x4, UPT ;  /* 0x000000042800788c */ /* 0x000fe2000bf05270 */
[----:B------:R-:W-:Y:S01]  /*cf20*/  BAR.SYNC.DEFER_BLOCKING 0x1, 0x80 ;  /* 0x0042000000007b1d */ /* 0x000fe20000010000 */
[----:B------:R-:W-:Y:S02]  /*cf30*/  SHF.L.U32 R3, R61, 0x1f, RZ ;  /* 0x0000001f3d037819 */ /* 0x000fe400000006ff */
[----:B------:R-:W-:Y:S01]  /*cf40*/  USEL UR5, UR40, URZ, UP0 ;  /* 0x000000ff28057287 */ /* 0x000fe20008000000 */
[----:B------:R-:W-:Y:S03]  /*cf50*/  FSETP.NEU.AND P0, PT, R19, RZ, PT ;  /* 0x000000ff1300720b */ /* 0x000fe60003f0d000 */
[----:B------:R-:W-:Y:S02]  /*cf60*/  ULEA UR4, UR5, UR43, 0x3 ;  /* 0x0000002b05047291 */ /* 0x000fe4000f8e18ff */
[----:B------:R-:W-:Y:S02]  /*cf70*/  UIADD3 UR5, UPT, UPT, UR5, 0x1, URZ ;  /* 0x0000000105057890 */ /* 0x000fe4000fffe0ff */
[----:B------:R-:W-:Y:S02]  /*cf80*/  UIADD3 UR4, UPT, UPT, UR4, 0xe0, URZ ;  /* 0x000000e004047890 */ /* 0x000fe4000fffe0ff */
[----:B------:R-:W-:Y:S02]  /*cf90*/  UISETP.NE.AND UP0, UPT, UR5, 0x4, UPT ;  /* 0x000000040500788c */ /* 0x000fe4000bf05270 */
[----:B------:R-:W-:Y:S02]  /*cfa0*/  UPRMT UR4, UR52, 0x654, UR4 ;  /* 0x0000065434047896 */ /* 0x000fe40008000004 */
[----:B------:R-:W-:Y:S07]  /*cfb0*/  USEL UR53, UR5, URZ, UP0 ;  /* 0x000000ff05357287 */ /* 0x000fee0008000000 */
[----:B------:R-:W-:Y:S01]  /*cfc0*/  SYNCS.ARRIVE.TRANS64.RED.A1T0 RZ, [UR4], RZ ;  /* 0x000000ffffff79a7 */ /* 0x000fe20008100404 */
[----:B------:R-:W-:Y:S01]  /*cfd0*/  BSSY B0, `(.L_x_185) ;  /* 0x0000005000007945 */ /* 0x000fe20003800000 */
[----:B------:R-:W2:Y:S03]  /*cfe0*/  SYNCS.PHASECHK.TRANS64.TRYWAIT P1, [UR43+0xd8], R3 ;  /* 0x0000d803ff0075a7 */ /* 0x000ea6000802112b */
[----:B--2---:R-:W-:Y:S05]  /*cff0*/  @P1 BRA `(.L_x_186) ;  /* 0x0000000000081947 */ /* 0x004fea0003800000 */
[----:B------:R-:W2:Y:S02]  /*d000*/  SYNCS.PHASECHK.TRANS64.TRYWAIT P1, [UR43+0xd8], R3 ;  /* 0x0000d803ff0075a7 */ /* 0x000ea4000802112b */
[----:B--2---:R-:W-:Y:S05]  /*d010*/  @!P1 BRA `(.L_x_187) ;  /* 0x0000004800489947 */ /* 0x004fea0003800000 */
.L_x_186:
[----:B------:R-:W-:Y:S05]  /*d020*/  BSYNC B0 ;  /* 0x0000000000007941 */ /* 0x000fea0003800000 */
.L_x_185:
        /* <DEDUP_REMOVED lines=34> */
.L_x_189:
        /* <DEDUP_REMOVED lines=23> */
.L_x_190:
[----:B------:R-:W-:Y:S05]  /*d3c0*/  WARPSYNC.ALL ;  /* 0x0000000000007948 */ /* 0x000fea0003800000 */
[----:B------:R-:W-:Y:S11]  /*d3d0*/  R2UR UR4, R36 ;  /* 0x00000000240472ca */ /* 0x000ff600000e0000 */
[----:B------:R-:W-:Y:S02]  /*d3e0*/  @!UPT UIADD3 URZ, UPT, UPT, URZ, URZ, URZ ;  /* 0x000000fffffff290 */ /* 0x000fe4000fffe0ff */
[----:B------:R-:W2:Y:S02]  /*d3f0*/  LDTM.16dp256bit.x2 R4, tmem[UR4+0x100030] ;  /* 0x10003004000479ee */ /* 0x000ea400080a0000 */
[----:B--2---:R-:W-:Y:S01]  /*d400*/  NOP ;  /* 0x0000000000007918 */ /* 0x004fe20000000000 */
.L_x_188:
[--C-:B-1----:R-:W-:Y:S01]  /*d410*/  HADD2.F32 R18, -RZ, R32.reuse.H0_H0 ;  /* 0x20000020ff127230 */ /* 0x102fe20000004100 */
[----:B------:R-:W-:Y:S01]  /*d420*/  ISETP.GE.AND P0, PT, R69, 0x1, PT ;  /* 0x000000014500780c */ /* 0x000fe20003f06270 */
[-C--:B--2---:R-:W-:Y:S01]  /*d430*/  FMUL R0, R24, R17.reuse ;  /* 0x0000001118007220 */ /* 0x084fe20000400000 */
[----:B------:R-:W-:Y:S01]  /*d440*/  HADD2.F32 R21, -RZ, R32.H1_H1 ;  /* 0x30000020ff157230 */ /* 0x000fe20000004100 */
[----:B------:R-:W-:Y:S01]  /*d450*/  ISETP.NE.AND P2, PT, R70, RZ, PT ;  /* 0x000000ff4600720c */ /* 0x000fe20003f45270 */
[-C--:B------:R-:W-:Y:S01]  /*d460*/  FMUL R2, R25, R17.reuse ;  /* 0x0000001119027220 */ /* 0x080fe20000400000 */
[--C-:B------:R-:W-:Y:S02]  /*d470*/  HADD2.F32 R20, -RZ, R33.reuse.H0_H0 ;  /* 0x20000021ff147230 */ /* 0x100fe40000004100 */
[C---:B------:R-:W-:Y:S01]  /*d480*/  FFMA R0, R19.reuse, R18, R0 ;  /* 0x0000001213007223 */ /* 0x040fe20000000000 */
[----:B------:R-:W-:Y:S01]  /*d490*/  FMUL R3, R26, R17 ;  /* 0x000000111a037220 */ /* 0x000fe20000400000 */
[----:B------:R-:W-:Y:S02]  /*d4a0*/  HADD2.F32 R23, -RZ, R33.H1_H1 ;  /* 0x30000021ff177230 */ /* 0x000fe40000004100 */
[----:B------:R-:W-:Y:S01]  /*d4b0*/  FFMA R2, R19, R21, R2 ;  /* 0x0000001513027223 */ /* 0x000fe20000000002 */
[----:B------:R-:W-:Y:S01]  /*d4c0*/  FMUL R12, R27, R17 ;  /* 0x000000111b0c7220 */ /* 0x000fe20000400000 */
[----:B------:R-:W-:Y:S02]  /*d4d0*/  HADD2.F32 R22, -RZ, R34.H0_H0 ;  /* 0x20000022ff167230 */ /* 0x000fe40000004100 */
[C---:B------:R-:W-:Y:S01]  /*d4e0*/  FFMA R3, R19.reuse, R20, R3 ;  /* 0x0000001413037223 */ /* 0x040fe20000000003 */
[----:B------:R-:W-:Y:S01]  /*d4f0*/  @P0 IADD3 R68, PT, PT, R68, 0x1b0, RZ ;  /* 0x000001b044440810 */ /* 0x000fe20007ffe0ff */
[----:B------:R-:W-:Y:S05]  /*d500*/  @P0 WARPSYNC.ALL ;  /* 0x0000000000000948 */ /* 0x000fea0003800000 */
[----:B------:R-:W-:Y:S01]  /*d510*/  @P0 LOP3.LUT R68, R68, 0xfefffff8, RZ, 0xc0, !PT ;  /* 0xfefffff844440812 */ /* 0x000fe200078ec0ff */
[----:B------:R-:W-:Y:S01]  /*d520*/  @P0 NOP ;  /* 0x0000000000000918 */ /* 0x000fe20000000000 */
[----:B------:R-:W-:Y:S01]  /*d530*/  F2FP.F16.F32.PACK_AB R72, R2, R0 ;  /* 0x000000000248723e */ /* 0x000fe200000000ff */
[----:B------:R-:W-:Y:S01]  /*d540*/  FFMA R12, R19, R23, R12 ;  /* 0x00000017130c7223 */ /* 0x000fe2000000000c */
[----:B------:R1:W-:Y:S06]  /*d550*/  @P0 SYNCS.ARRIVE.TRANS64.RED.A1T0 RZ, [R68+URZ], RZ ;  /* 0x000000ff44ff09a7 */ /* 0x0003ec00081004ff */
[----:B------:R-:W-:Y:S05]  /*d560*/  WARPSYNC.ALL ;  /* 0x0000000000007948 */ /* 0x000fea0003800000 */
[----:B------:R-:W-:Y:S01]  /*d570*/  F2FP.F16.F32.PACK_AB R73, R12, R3 ;  /* 0x000000030c49723e */ /* 0x000fe200000000ff */
[-C--:B------:R-:W-:Y:S01]  /*d580*/  FMUL R13, R28, R17.reuse ;  /* 0x000000111c0d7220 */ /* 0x080fe20000400000 */
[----:B------:R-:W-:Y:S02]  /*d590*/  HADD2.F32 R33, -RZ, R34.H1_H1 ;  /* 0x30000022ff217230 */ /* 0x000fe40000004100 */
[----:B------:R-:W-:Y:S01]  /*d5a0*/  FMUL R14, R29, R17 ;  /* 0x000000111d0e7220 */ /* 0x000fe20000400000 */
[----:B------:R-:W-:-:S02]  /*d5b0*/  HADD2.F32 R32, -RZ, R35.H0_H0 ;  /* 0x20000023ff207230 */ /* 0x000fc40000004100 */
[C---:B------:R-:W-:Y:S01]  /*d5c0*/  FFMA R13, R19.reuse, R22, R13 ;  /* 0x00000016130d7223 */ /* 0x040fe2000000000d */
[----:B------:R-:W-:Y:S01]  /*d5d0*/  FMUL R15, R30, R17 ;  /* 0x000000111e0f7220 */ /* 0x000fe20000400000 */
[----:B------:R-:W-:Y:S02]  /*d5e0*/  HADD2.F32 R35, -RZ, R35.H1_H1 ;  /* 0x30000023ff237230 */ /* 0x000fe40000004100 */
[----:B------:R-:W-:Y:S01]  /*d5f0*/  FFMA R14, R19, R33, R14 ;  /* 0x00000021130e7223 */ /* 0x000fe2000000000e */
[-C--:B------:R-:W-:Y:S01]  /*d600*/  FMUL R16, R31, R17.reuse ;  /* 0x000000111f107220 */ /* 0x080fe20000400000 */
[--C-:B------:R-:W-:Y:S02]  /*d610*/  HADD2.F32 R21, -RZ, R40.reuse.H0_H0 ;  /* 0x20000028ff157230 */ /* 0x100fe40000004100 */
        /* <DEDUP_REMOVED lines=8> */
[----:B------:R-:W-:Y:S01]  /*d6a0*/  FMUL R7, R7, R17 ;  /* 0x0000001107077220 */ /* 0x000fe20000400000 */
[--C-:B------:R-:W-:Y:S02]  /*d6b0*/  HADD2.F32 R39, -RZ, R42.reuse.H0_H0 ;  /* 0x2000002aff277230 */ /* 0x100fe40000004100 */
[----:B------:R-:W-:Y:S01]  /*d6c0*/  FFMA R4, R19, R21, R4 ;  /* 0x0000001513047223 */ /* 0x000fe20000000004 */
[----:B------:R-:W-:Y:S01]  /*d6d0*/  FMUL R8, R8, R17 ;  /* 0x0000001108087220 */ /* 0x000fe20000400000 */
[----:B------:R-:W-:-:S02]  /*d6e0*/  HADD2.F32 R36, -RZ, R42.H1_H1 ;  /* 0x3000002aff247230 */ /* 0x000fc40000004100 */
[----:B------:R-:W-:Y:S01]  /*d6f0*/  FFMA R5, R19, R18, R5 ;  /* 0x0000001213057223 */ /* 0x000fe20000000005 */
[----:B------:R-:W-:Y:S01]  /*d700*/  FMUL R9, R9, R17 ;  /* 0x0000001109097220 */ /* 0x000fe20000400000 */
[--C-:B------:R-:W-:Y:S02]  /*d710*/  HADD2.F32 R41, -RZ, R43.reuse.H0_H0 ;  /* 0x2000002bff297230 */ /* 0x100fe40000004100 */
[C---:B------:R-:W-:Y:S01]  /*d720*/  FFMA R6, R19.reuse, R37, R6 ;  /* 0x0000002513067223 */ /* 0x040fe20000000006 */
        /* <DEDUP_REMOVED lines=10> */
[----:B------:R-:W-:-:S02]  /*d7d0*/  F2FP.F16.F32.PACK_AB R75, R16, R15 ;  /* 0x0000000f104b723e */ /* 0x000fc400000000ff */
[----:B-1----:R-:W-:Y:S02]  /*d7e0*/  F2FP.F16.F32.PACK_AB R68, R5, R4 ;  /* 0x000000040544723e */ /* 0x002fe400000000ff */
[----:B------:R-:W-:Y:S01]  /*d7f0*/  F2FP.F16.F32.PACK_AB R69, R7, R6 ;  /* 0x000000060745723e */ /* 0x000fe200000000ff */
[----:B------:R1:W-:Y:S01]  /*d800*/  STSM.16.MT88.4 [R56+0x4000], R72 ;  /* 0x0040004838007844 */ /* 0x0003e20000004200 */
[----:B------:R-:W-:Y:S02]  /*d810*/  F2FP.F16.F32.PACK_AB R70, R9, R8 ;  /* 0x000000080946723e */ /* 0x000fe400000000ff */
[----:B------:R-:W-:Y:S02]  /*d820*/  F2FP.F16.F32.PACK_AB R71, R11, R10 ;  /* 0x0000000a0b47723e */ /* 0x000fe400000000ff */
[----:B------:R-:W-:-:S03]  /*d830*/  @P0 IADD3 R76, PT, PT, R60, 0x1, RZ ;  /* 0x000000013c4c0810 */ /* 0x000fc60007ffe0ff */
[----:B------:R1:W-:Y:S01]  /*d840*/  STSM.16.MT88.4 [R55+0x3000], R68 ;  /* 0x0030004437007844 */ /* 0x0003e20000004200 */
[----:B------:R-:W-:Y:S01]  /*d850*/  @P0 ISETP.NE.AND P1, PT, R76, 0x4, PT ;  /* 0x000000044c00080c */ /* 0x000fe20003f25270 */
[----:B------:R-:W-:Y:S01]  /*d860*/  @!PT LDS RZ, [RZ] ;  /* 0x00000000fffff984 */ /* 0x000fe20000000800 */
[----:B------:R-:W-:Y:S01]  /*d870*/  @!PT LDS RZ, [RZ] ;  /* 0x00000000fffff984 */ /* 0x000fe20000000800 */
[----:B------:R-:W-:Y:S01]  /*d880*/  @!PT LDS RZ, [RZ] ;  /* 0x00000000fffff984 */ /* 0x000fe20000000800 */
[----:B------:R-:W-:Y:S01]  /*d890*/  @!PT LDS RZ, [RZ] ;  /* 0x00000000fffff984 */ /* 0x000fe20000000800 */
[----:B------:R2:W-:Y:S06]  /*d8a0*/  MEMBAR.ALL.CTA ;  /* 0x0000000000007992 */ /* 0x0005ec0000008000 */
[----:B--2---:R-:W2:Y:S01]  /*d8b0*/  FENCE.VIEW.ASYNC.S ;  /* 0x00000000000073c6 */ /* 0x004ea20000000000 */
[----:B------:R-:W-:Y:S01]  /*d8c0*/  @P0 SEL R77, RZ, 0x1, P1 ;  /* 0x00000001ff4d0807 */ /* 0x000fe20000800000 */
        /* <DEDUP_REMOVED lines=9> */
[----:B------:R2:W-:Y:S02]  /*d960*/  UTMASTG.2D [UR4], [UR56] ;  /* 0x00000004380073b5 */ /* 0x0005e40008008000 */
[----:B--2---:R0:W-:Y:S02]  /*d970*/  UTMACMDFLUSH ;  /* 0x00000000000079b7 */ /* 0x0041e40000000000 */
.L_x_192:
[----:B------:R-:W-:Y:S05]  /*d980*/  BSYNC.RECONVERGENT B0 ;  /* 0x0000000000007941 */ /* 0x000fea0003800200 */
.L_x_191:
[----:B------:R-:W-:Y:S01]  /*d990*/  @P0 SEL R60, R76, RZ, P1 ;  /* 0x000000ff4c3c0207 */ /* 0x000fe20000800000 */
[----:B------:R-:W-:Y:S01]  /*d9a0*/  BSSY.RECONVERGENT B0, `(.L_x_193) ;  /* 0x0000004000007945 */ /* 0x000fe20003800200 */
[----:B------:R-:W-:Y:S03]  /*d9b0*/  @P0 LOP3.LUT R58, R58, R77, RZ, 0x3c, !PT ;  /* 0x0000004d3a3a0212 */ /* 0x000fe600078e3cff */
[----:B------:R-:W-:Y:S05]  /*d9c0*/  @!P2 BRA `(.L_x_194) ;  /* 0x000000000004a947 */ /* 0x000fea0003800000 */
[----:B------:R-:W-:Y:S04]  /*d9d0*/  DEPBAR.LE SB0, 0x1 ;  /* 0x000080400000791a */ /* 0x000fe80000000000 */
.L_x_194:
[----:B------:R-:W-:Y:S05]  /*d9e0*/  BSYNC.RECONVERGENT B0 ;  /* 0x0000000000007941 */ /* 0x000fea0003800200 */
.L_x_193:
[----:B------:R-:W-:Y:S01]  /*d9f0*/  UISETP.NE.AND UP1, UPT, UR54, -0x4, UPT ;  /* 0xfffffffc3600788c */ /* 0x000fe2000bf25270 */
[----:B------:R-:W-:Y:S01]  /*da00*/  BAR.SYNC.DEFER_BLOCKING 0x1, 0x80 ;  /* 0x0042000000007b1d */ /* 0x000fe20000010000 */
[----:B------:R-:W-:Y:S01]  /*da10*/  UISETP.NE.AND UP0, UPT, UR55, 0x8, UPT ;  /* 0x000000083700788c */ /* 0x000fe2000bf05270 */
[----:B------:R-:W-:Y:S01]  /*da20*/  R2UR UR18, R54 ;  /* 0x00000000361272ca */ /* 0x000fe200000e0000 */
[----:B------:R-:W-:Y:S01]  /*da30*/  UIADD3 UR54, UPT, UPT, UR54, 0x4, URZ ;  /* 0x0000000436367890 */ /* 0x000fe2000fffe0ff */
[----:B------:R-:W-:Y:S01]  /*da40*/  R2UR UR19, R53 ;  /* 0x00000000351372ca */ /* 0x000fe200000e0000 */
[----:B------:R-:W-:Y:S01]  /*da50*/  USEL UR6, URZ, 0x1, UP0 ;  /* 0x00000001ff067887 */ /* 0x000fe20008000000 */
[----:B------:R-:W-:Y:S01]  /*da60*/  PLOP3.LUT P0, PT, PT, PT, UP1, 0x80, 0x8 ;  /* 0x000000000008781c */ /* 0x000fe20003f0f018 */
[----:B------:R-:W-:Y:S01]  /*da70*/  USEL UR5, UR55, URZ, UP0 ;  /* 0x000000ff37057287 */ /* 0x000fe20008000000 */
[----:B------:R-:W-:Y:S01]  /*da80*/  PLOP3.LUT P2, PT, PT, PT, PT, 0x8, 0x80 ;  /* 0x000000000080781c */ /* 0x000fe20003f4e170 */
[----:B------:R-:W-:Y:S01]  /*da90*/  IMAD.MOV.U32 R23, RZ, RZ, R52 ;  /* 0x000000ffff177224 */ /* 0x000fe200078e0034 */
[----:B------:R-:W-:Y:S01]  /*daa0*/  @UP1 ULEA UR4, UR53, UR43, 0x3 ;  /* 0x0000002b35041291 */ /* 0x000fe2000f8e18ff */
[----:B------:R-:W-:Y:S03]  /*dab0*/  LOP3.LUT R57, R57, UR6, RZ, 0x3c, !PT ;  /* 0x0000000639397c12 */ /* 0x000fe6000f8e3cff */
[----:B------:R-:W-:Y:S04]  /*dac0*/  @UP1 UIADD3 UR4, UPT, UPT, UR4, 0xe0, URZ ;  /* 0x000000e004041890 */ /* 0x000fe8000fffe0ff */
[----:B------:R-:W-:Y:S09]  /*dad0*/  @UP1 UPRMT UR4, UR52, 0x654, UR4 ;  /* 0x0000065434041896 */ /* 0x000ff20008000004 */
[----:B------:R-:W-:Y:S01]  /*dae0*/  @P0 SYNCS.ARRIVE.TRANS64.RED.A1T0 RZ, [UR4], RZ ;  /* 0x000000ffffff09a7 */ /* 0x000fe20008100404 */
[----:B------:R-:W-:Y:S01]  /*daf0*/  @UP1 UIADD3 UR4, UPT, UPT, UR53, 0x1, URZ ;  /* 0x0000000135041890 */ /* 0x000fe2000fffe0ff */
[----:B------:R-:W-:Y:S03]  /*db00*/  ISETP.NE.AND P0, PT, R51, RZ, PT ;  /* 0x000000ff3300720c */ /* 0x000fe60003f05270 */
[----:B------:R-:W-:Y:S04]  /*db10*/  @UP1 UISETP.NE.AND UP0, UPT, UR4, 0x4, UPT ;  /* 0x000000040400188c */ /* 0x000fe8000bf05270 */
[----:B------:R-:W-:Y:S06]  /*db20*/  @UP1 USEL UR53, UR4, URZ, UP0 ;  /* 0x000000ff04351287 */ /* 0x000fec0008000000 */
[----:B------:R-:W-:Y:S06]  /*db30*/  @P0 BRA `(.L_x_195) ;  /* 0xffffffc800500947 */ /* 0x000fec000383ffff */
[----:B------:R-:W-:Y:S01]  /*db40*/  ULEA UR4, UR53, UR43, 0x3 ;  /* 0x0000002b35047291 */ /* 0x000fe2000f8e18ff */
[----:B------:R-:W-:-:S04]  /*db50*/  DEPBAR.LE SB0, 0x0 ;  /* 0x000080000000791a */ /* 0x000fc80000000000 */
[----:B------:R-:W-:-:S04]  /*db60*/  UIADD3 UR4, UPT, UPT, UR4, 0xe0, URZ ;  /* 0x000000e004047890 */ /* 0x000fc8000fffe0ff */
[----:B------:R-:W-:-:S09]  /*db70*/  UPRMT UR4, UR52, 0x654, UR4 ;  /* 0x0000065434047896 */ /* 0x000fd20008000004 */
[----:B------:R-:W-:Y:S01]  /*db80*/  SYNCS.ARRIVE.TRANS64.RED.A1T0 RZ, [UR4], RZ ;  /* 0x000000ffffff79a7 */ /* 0x000fe20008100404 */
[----:B------:R-:W-:Y:S05]  /*db90*/  EXIT ;  /* 0x000000000000794d */ /* 0x000fea0003800000 */
.L_x_139:
[----:B------:R-:W-:-:S08]  /*dba0*/  NOP ;  /* 0x0000000000007918 */ /* 0x000fd00000000000 */
[----:B----45:R-:W-:-:S00]  /*dbb0*/  USETMAXREG.DEALLOC.CTAPOOL 0x88 ;  /* 0x00000088000079c8 */ /* 0x030fc000080e0500 */
[----:B------:R-:W-:Y:S05]  /*dbc0*/  EXIT ;  /* 0x000000000000794d */ /* 0x000fea0003800000 */
.L_x_328:
[----:B------:R-:W-:-:S08]  /*dbd0*/  NOP ;  /* 0x0000000000007918 */ /* 0x000fd00000000000 */
[----:B----45:R-:W1:-:S00]  /*dbe0*/  USETMAXREG.DEALLOC.CTAPOOL 0x88 ;  /* 0x00000088000079c8 */ /* 0x030e4000080e0500 */
[----:B-1----:R-:W1:Y:S01]  /*dbf0*/  SHFL.IDX PT, R48, R48, RZ, 0x1f ;  /* 0x00001fff30307589 */ /* 0x002e6200000e0000 */
[----:B------:R-:W2:Y:S05]  /*dc00*/  LDCU UR18, c[0x0][0xc1c] ;  /* 0x00018380ff1277ac */ /* 0x000eaa0008000800 */
[----:B------:R-:W3:Y:S01]  /*dc10*/  LDC.64 R8, c[0x0][0x900] ;  /* 0x00024000ff087b82 */ /* 0x000ee20000000a00 */
[----:B------:R-:W-:Y:S01]  /*dc20*/  BSSY.RECONVERGENT B0, `(.L_x_196) ;  /* 0x000003f000007945 */ /* 0x000fe20003800200 */
[----:B------:R-:W-:Y:S01]  /*dc30*/  ELECT P0, URZ, PT ;  /* 0x0000000000ff782f */ /* 0x000fe20003800000 */
[----:B------:R-:W-:Y:S02]  /*dc40*/  UMOV UR4, 0x400 ;  /* 0x0000040000047882 */ /* 0x000fe40000000000 */
[----:B------:R-:W-:-:S03]  /*dc50*/  ULEA UR4, UR5, UR4, 0x18 ;  /* 0x0000000405047291 */ /* 0x000fc6000f8ec0ff */
[----:B------:R-:W4:Y:S08]  /*dc60*/  LDC.64 R10, c[0x0][0x908] ;  /* 0x00024200ff0a7b82 */ /* 0x000f300000000a00 */
[----:B------:R-:W3:Y:S01]  /*dc70*/  LDC.64 R4, c[0x0][0x910] ;  /* 0x00024400ff047b82 */ /* 0x000ee20000000a00 */
[----:B--2---:R-:W-:Y:S01]  /*dc80*/  UIADD3 UR18, UPT, UPT, UR28, UR18, URZ ;  /* 0x000000121c127290 */ /* 0x004fe2000fffe0ff */
[----:B-1----:R-:W-:-:S06]  /*dc90*/  R2UR UR7, R48 ;  /* 0x00000000300772ca */ /* 0x002fcc00000e0000 */
[----:B------:R-:W1:Y:S08]  /*dca0*/  LDC.64 R6, c[0x0][0x918] ;  /* 0x00024600ff067b82 */ /* 0x000e700000000a00 */
[----:B------:R-:W2:Y:S01]  /*dcb0*/  LDC.64 R64, c[0x0][0x920] ;  /* 0x00024800ff407b82 */ /* 0x000ea20000000a00 */
[----:B------:R-:W-:Y:S02]  /*dcc0*/  USHF.R.U32.HI UR6, URZ, 0x3, UR7 ;  /* 0x00000003ff067899 */ /* 0x000fe40008011607 */
[----:B------:R-:W-:-:S02]  /*dcd0*/  ULEA UR20, UR7, UR4, 0x9 ;  /* 0x0000000407147291 */ /* 0x000fc4000f8e48ff */
[----:B------:R-:W-:-:S06]  /*dce0*/  ULOP3.LUT UR6, UR6, 0x1, URZ, 0xc0, !UPT ;  /* 0x0000000106067892 */ /* 0x000fcc000f8ec0ff */
[----:B------:R-:W-:Y:S01]  /*dcf0*/  IMAD.U32 R0, RZ, RZ, UR6 ;  /* 0x00000006ff007e24 */ /* 0x000fe2000f8e00ff */
[----:B------:R-:W-:Y:S06]  /*dd00*/  @!P0 BRA `(.L_x_197) ;  /* 0x0000000000c08947 */ /* 0x000fec0003800000 */
[----:B------:R-:W5:Y:S08]  /*dd10*/  LDC.64 R20, c[0x0][0x400] ;  /* 0x00010000ff147b82 */ /* 0x000f700000000a00 */
[----:B------:R-:W5:Y:S08]  /*dd20*/  LDC.64 R22, c[0x0][0x408] ;  /* 0x00010200ff167b82 */ /* 0x000f700000000a00 */
[----:B------:R-:W4:Y:S08]  /*dd30*/  LDC.64 R16, c[0x0][0x410] ;  /* 0x00010400ff107b82 */ /* 0x000f300000000a00 */
[----:B------:R-:W4:Y:S08]  /*dd40*/  LDC.64 R18, c[0x0][0x418] ;  /* 0x00010600ff127b82 */ /* 0x000f300000000a00 */
[----:B------:R-:W3:Y:S01]  /*dd50*/  LDC.64 R12, c[0x0][0x420] ;  /* 0x00010800ff0c7b82 */ /* 0x000ee20000000a00 */
[----:B-----5:R5:W-:Y:S07]  /*dd60*/  STS.128 [UR20+-0x900], R20 ;  /* 0xfff70014ff007988 */ /* 0x020bee0008000c14 */
[----:B------:R-:W3:Y:S01]  /*dd70*/  LDC.64 R14, c[0x0][0x428] ;  /* 0x00010a00ff0e7b82 */ /* 0x000ee20000000a00 */
[----:B----4-:R4:W-:Y:S07]  /*dd80*/  STS.128 [UR20+-0x8f0], R16 ;  /* 0xfff71010ff007988 */ /* 0x0109ee0008000c14 */
[----:B------:R-:W1:Y:S08]  /*dd90*/  LDC.64 R60, c[0x0][0x430] ;  /* 0x00010c00ff3c7b82 */ /* 0x000e700000000a00 */
[----:B------:R-:W1:Y:S01]  /*dda0*/  LDC.64 R62, c[0x0][0x438] ;  /* 0x00010e00ff3e7b82 */ /* 0x000e620000000a00 */
[----:B---3--:R3:W-:Y:S07]  /*ddb0*/  STS.128 [UR20+-0x8e0], R12 ;  /* 0xfff7200cff007988 */ /* 0x0087ee0008000c14 */
[----:B------:R-:W2:Y:S08]  /*ddc0*/  LDC.64 R56, c[0x0][0x440] ;  /* 0x00011000ff387b82 */ /* 0x000eb00000000a00 */
[----:B------:R-:W2:Y:S08]  /*ddd0*/  LDC.64 R58, c[0x0][0x448] ;  /* 0x00011200ff3a7b82 */ /* 0x000eb00000000a00 */
[----:B------:R-:W5:Y:S01]  /*dde0*/  LDC.64 R52, c[0x0][0x450] ;  /* 0x00011400ff347b82 */ /* 0x000f620000000a00 */
[----:B-1----:R1:W-:Y:S07]  /*ddf0*/  STS.128 [UR20+-0x8d0], R60 ;  /* 0xfff7303cff007988 */ /* 0x0023ee0008000c14 */
[----:B------:R-:W5:Y:S08]  /*de00*/  LDC.64 R54, c[0x0][0x458] ;  /* 0x00011600ff367b82 */ /* 0x000f700000000a00 */
[----:B------:R-:W4:Y:S01]  /*de10*/  LDC.64 R48, c[0x0][0x460] ;  /* 0x00011800ff307b82 */ /* 0x000f220000000a00 */
[----:B--2---:R1:W-:Y:S07]  /*de20*/  STS.128 [UR20+-0x8c0], R56 ;  /* 0xfff74038ff007988 */ /* 0x0043ee0008000c14 */
[----:B------:R-:W4:Y:S08]  /*de30*/  LDC.64 R50, c[0x0][0x468] ;  /* 0x00011a00ff327b82 */ /* 0x000f300000000a00 */
[----:B------:R-:W2:Y:S01]  /*de40*/  LDC.64 R44, c[0x0][0x470] ;  /* 0x00011c00ff2c7b82 */ /* 0x000ea20000000a00 */
[----:B-----5:R1:W-:Y:S07]  /*de50*/  STS.128 [UR20+-0x8b0], R52 ;  /* 0xfff75034ff007988 */ /* 0x0203ee0008000c14 */
[----:B------:R-:W2:Y:S08]  /*de60*/  LDC.64 R46, c[0x0][0x478] ;  /* 0x00011e00ff2e7b82 */ /* 0x000eb00000000a00 */
[----:B------:R-:W5:Y:S01]  /*de70*/  LDC.64 R40, c[0x0][0x500] ;  /* 0x00014000ff287b82 */ /* 0x000f620000000a00 */
[----:B----4-:R1:W-:Y:S07]  /*de80*/  STS.128 [UR20+-0x8a0], R48 ;  /* 0xfff76030ff007988 */ /* 0x0103ee0008000c14 */
        /* <DEDUP_REMOVED lines=19> */
[----:B---3--:R-:W3:Y:S01]  /*dfc0*/  LDC.64 R12, c[0x0][0x570] ;  /* 0x00015c00ff0c7b82 */ /* 0x008ee20000000a00 */
[----:B--2---:R1:W-:Y:S07]  /*dfd0*/  STS.128 [UR20+-0x830], R20 ;  /* 0xfff7d014ff007988 */ /* 0x0043ee0008000c14 */
[----:B------:R-:W3:Y:S01]  /*dfe0*/  LDC.64 R14, c[0x0][0x578] ;  /* 0x00015e00ff0e7b82 */ /* 0x000ee20000000a00 */
[----:B-----5:R1:W-:Y:S04]  /*dff0*/  STS.128 [UR20+-0x820], R16 ;  /* 0xfff7e010ff007988 */ /* 0x0203e80008000c14 */
[----:B---3--:R1:W-:Y:S02]  /*e000*/  STS.128 [UR20+-0x810], R12 ;  /* 0xfff7f00cff007988 */ /* 0x0083e40008000c14 */
.L_x_197:
[----:B------:R-:W-:Y:S05]  /*e010*/  BSYNC.RECONVERGENT B0 ;  /* 0x0000000000007941 */ /* 0x000fea0003800200 */
.L_x_196:
[----:B-1----:R-:W1:Y:S01]  /*e020*/  LDC.64 R16, c[0x0][0x960] ;  /* 0x00025800ff107b82 */ /* 0x002e620000000a00 */
[----:B------:R-:W-:Y:S01]  /*e030*/  ELECT P1, URZ, PT ;  /* 0x0000000000ff782f */ /* 0x000fe20003820000 */
[----:B------:R-:W-:-:S06]  /*e040*/  NOP ;  /* 0x0000000000007918 */ /* 0x000fcc0000000000 */
[----:B------:R-:W1:Y:S01]  /*e050*/  LDC.64 R18, c[0x0][0x968] ;  /* 0x00025a00ff127b82 */ /* 0x000e620000000a00 */
[----:B------:R-:W-:Y:S01]  /*e060*/  ELECT P0, URZ, PT ;  /* 0x0000000000ff782f */ /* 0x000fe20003800000 */
[----:B------:R-:W-:Y:S02]  /*e070*/  ULOP3.LUT UR7, UR7, 0x7, URZ, 0xc0, !UPT ;  /* 0x0000000707077892 */ /* 0x000fe4000f8ec0ff */
[----:B------:R-:W-:Y:S02]  /*e080*/  UIMAD UR9, UR28, 0xe, URZ ;  /* 0x0000000e1c0978a4 */ /* 0x000fe4000f8e02ff */
[----:B---34-:R-:W-:Y:S01]  /*e090*/  @P1 STS.128 [UR20+-0xa00], R8 ;  /* 0xfff60008ff001988 */ /* 0x018fe20008000c14 */
[----:B------:R-:W-:Y:S01]  /*e0a0*/  UIMAD UR19, UR18, 0xe, URZ ;  /* 0x0000000e121378a4 */ /* 0x000fe2000f8e02ff */
[----:B------:R-:W3:Y:S01]  /*e0b0*/  LDC.64 R12, c[0x0][0x970] ;  /* 0x00025c00ff0c7b82 */ /* 0x000ee20000000a00 */
[----:B------:R-:W-:Y:S01]  /*e0c0*/  UIADD3 UR23, UPT, UPT, UR20, -0x900, URZ ;  /* 0xfffff70014177890 */ /* 0x000fe2000fffe0ff */
[----:B------:R-:W-:Y:S01]  /*e0d0*/  @P1 STS.128 [UR20+-0x9f0], R4 ;  /* 0xfff61004ff001988 */ /* 0x000fe20008000c14 */
[----:B------:R-:W-:-:S02]  /*e0e0*/  UIADD3 UR22, UPT, UPT, UR20, -0x880, URZ ;  /* 0xfffff78014167890 */ /* 0x000fc4000fffe0ff */
[----:B------:R-:W-:Y:S02]  /*e0f0*/  UIADD3 UR21, UPT, UPT, UR20, -0xa00, URZ ;  /* 0xfffff60014157890 */ /* 0x000fe4000fffe0ff */
[----:B------:R-:W-:Y:S01]  /*e100*/  UIMAD UR28, UR28, 0x16, URZ ;  /* 0x000000161c1c78a4 */ /* 0x000fe2000f8e02ff */
[----:B------:R-:W3:Y:S01]  /*e110*/  LDC.64 R14, c[0x0][0x978] ;  /* 0x00025e00ff0e7b82 */ /* 0x000ee20000000a00 */
[----:B------:R-:W4:Y:S01]  /*e120*/  LDCU.64 UR10, c[0x0][0xb18] ;  /* 0x00016300ff0a77ac */ /* 0x000f220008000a00 */
[----:B------:R-:W1:Y:S06]  /*e130*/  LDCU.64 UR12, c[0x0][0xb20] ;  /* 0x00016400ff0c77ac */ /* 0x000e6c0008000a00 */
[----:B------:R-:W2:Y:S01]  /*e140*/  LDC.64 R66, c[0x0][0x928] ;  /* 0x00024a00ff427b82 */ /* 0x000ea20000000a00 */
[----:B-1----:R1:W-:Y:S01]  /*e150*/  @P1 STS.128 [UR20+-0x9a0], R16 ;  /* 0xfff66010ff001988 */ /* 0x0023e20008000c14 */
[----:B------:R-:W1:Y:S01]  /*e160*/  LDCU.64 UR16, c[0x0][0x820] ;  /* 0x00010400ff1077ac */ /* 0x000e620008000a00 */
[----:B------:R-:W1:Y:S05]  /*e170*/  LDCU.64 UR14, c[0x0][0xb00] ;  /* 0x00016000ff0e77ac */ /* 0x000e6a0008000a00 */
[----:B------:R-:W5:Y:S01]  /*e180*/  LDC.64 R28, c[0x0][0x930] ;  /* 0x00024c00ff1c7b82 */ /* 0x000f620000000a00 */
[----:B------:R-:W-:Y:S01]  /*e190*/  UIMAD UR18, UR18, 0x16, URZ ;  /* 0x00000016121278a4 */ /* 0x000fe2000f8e02ff */
[----:B------:R-:W-:-:S06]  /*e1a0*/  UMOV UR8, UR7 ;  /* 0x0000000700087c82 */ /* 0x000fcc0008000000 */
[----:B------:R-:W5:Y:S01]  /*e1b0*/  LDC.64 R30, c[0x0][0x938] ;  /* 0x00024e00ff1e7b82 */ /* 0x000f620000000a00 */
[----:B---3--:R3:W-:Y:S07]  /*e1c0*/  @P1 STS.128 [UR20+-0x990], R12 ;  /* 0xfff6700cff001988 */ /* 0x0087ee0008000c14 */
[----:B------:R-:W4:Y:S01]  /*e1d0*/  LDC.64 R24, c[0x0][0x940] ;  /* 0x00025000ff187b82 */ /* 0x000f220000000a00 */
[----:B--2---:R2:W-:Y:S01]  /*e1e0*/  @P1 STS.128 [UR20+-0x9e0], R64 ;  /* 0xfff62040ff001988 */ /* 0x0045e20008000c14 */
[----:B-1----:R-:W-:-:S06]  /*e1f0*/  LOP3.LUT R17, R0, 0x1, RZ, 0x3c, !PT ;  /* 0x0000000100117812 */ /* 0x002fcc00078e3cff */
[----:B------:R-:W4:Y:S08]  /*e200*/  LDC.64 R26, c[0x0][0x948] ;  /* 0x00025200ff1a7b82 */ /* 0x000f300000000a00 */
[----:B------:R-:W1:Y:S01]  /*e210*/  LDC.64 R20, c[0x0][0x950] ;  /* 0x00025400ff147b82 */ /* 0x000e620000000a00 */
[----:B-----5:R2:W-:Y:S07]  /*e220*/  @P1 STS.128 [UR20+-0x9d0], R28 ;  /* 0xfff6301cff001988 */ /* 0x0205ee0008000c14 */
[----:B------:R-:W1:Y:S08]  /*e230*/  LDC.64 R22, c[0x0][0x958] ;  /* 0x00025600ff167b82 */ /* 0x000e700000000a00 */
[----:B------:R-:W5:Y:S01]  /*e240*/  LDC.64 R52, c[0x0][0xa00] ;  /* 0x00028000ff347b82 */ /* 0x000f620000000a00 */
[----:B----4-:R2:W-:Y:S07]  /*e250*/  @P1 STS.128 [UR20+-0x9c0], R24 ;  /* 0xfff64018ff001988 */ /* 0x0105ee0008000c14 */
[----:B------:R-:W5:Y:S08]  /*e260*/  LDC.64 R54, c[0x0][0xa08] ;  /* 0x00028200ff367b82 */ /* 0x000f700000000a00 */
[----:B------:R-:W4:Y:S01]  /*e270*/  LDC.64 R48, c[0x0][0xa10] ;  /* 0x00028400ff307b82 */ /* 0x000f220000000a00 */
[----:B-1----:R2:W-:Y:S01]  /*e280*/  @P1 STS.128 [UR20+-0x9b0], R20 ;  /* 0xfff65014ff001988 */ /* 0x0025e20008000c14 */
[----:B------:R-:W-:-:S06]  /*e290*/  NOP ;  /* 0x0000000000007918 */ /* 0x000fcc0000000000 */
        /* <DEDUP_REMOVED lines=8> */
[----:B-1----:R2:W-:Y:S07]  /*e320*/  @P0 STS.128 [UR20+-0x960], R44 ;  /* 0xfff6a02cff000988 */ /* 0x0025ee0008000c14 */
        /* <DEDUP_REMOVED lines=12> */
[----:B---3--:R-:W3:Y:S08]  /*e3f0*/  LDC.64 R12, c[0x0][0xb08] ;  /* 0x0002c200ff0c7b82 */ /* 0x008ef00000000a00 */
[----:B------:R-:W1:Y:S01]  /*e400*/  LDC.64 R2, c[0x0][0xb10] ;  /* 0x0002c400ff027b82 */ /* 0x000e620000000a00 */
[----:B----4-:R2:W-:Y:S01]  /*e410*/  @P0 STS.128 [UR20+-0x910], R4 ;  /* 0xfff6f004ff000988 */ /* 0x0105e20008000c14 */
[----:B------:R-:W-:Y:S01]  /*e420*/  UIADD3 UR20, UPT, UPT, UR20, -0x980, URZ ;  /* 0xfffff68014147890 */ /* 0x000fe2000fffe0ff */
[----:B------:R-:W-:-:S06]  /*e430*/  NOP ;  /* 0x0000000000007918 */ /* 0x000fcc0000000000 */
.L_x_211:
[----:B------:R-:W-:Y:S09]  /*e440*/  UISETP.NE.AND UP0, UPT, UR37, 0x1, UPT ;  /* 0x000000012500788c */ /* 0x000ff2000bf05270 */
[----:B----4-:R-:W-:Y:S05]  /*e450*/  BRA.U UP0, `(.L_x_198) ;  /* 0x0000000100047547 */ /* 0x010fea000b800000 */
[----:B------:R-:W-:Y:S05]  /*e460*/  BPT.TRAP 0x1 ;  /* 0x000000040000795c */ /* 0x000fea0000300000 */
.L_x_198:
[----:B------:R-:W-:Y:S01]  /*e470*/  ULEA UR24, UR7, UR4, 0x3 ;  /* 0x0000000407187291 */ /* 0x000fe2000f8e18ff */
[----:B--2---:R-:W-:Y:S08]  /*e480*/  SHF.L.U32 R5, R17, 0x1f, RZ ;  /* 0x0000001f11057819 */ /* 0x004ff000000006ff */
[----:B------:R-:W2:Y:S02]  /*e490*/  SYNCS.PHASECHK.TRANS64.TRYWAIT P0, [UR24+0x110], R5 ;  /* 0x00011005ff0075a7 */ /* 0x000ea40008001118 */
[----:B--2---:R-:W-:Y:S05]  /*e4a0*/  @!P0 BRA `(.L_x_199) ;  /* 0x00000034003c8947 */ /* 0x004fea0003800000 */
.L_x_299:
[----:B------:R-:W-:Y:S09]  /*e4b0*/  UIMAD UR6, UR7, 0x14, UR36 ;  /* 0x00000014070678a4 */ /* 0x000ff2000f8e0224 */
[----:B------:R-:W4:Y:S04]  /*e4c0*/  LDS R10, [UR6+0x10] ;  /* 0x00001006ff0a7984 */ /* 0x000f280008000800 */
        /* <DEDUP_REMOVED lines=10> */
[----:B----4-:R-:W-:Y:S01]  /*e570*/  PRMT R21, R10, 0x7632, R21 ;  /* 0x000076320a157816 */ /* 0x010fe20000000015 */
[----:B------:R-:W-:Y:S06]  /*e580*/  BRA.U UP0, `(.L_x_200) ;  /* 0x0000000100047547 */ /* 0x000fec000b800000 */
[----:B------:R-:W-:Y:S05]  /*e590*/  BPT.TRAP 0x1 ;  /* 0x000000040000795c */ /* 0x000fea0000300000 */
.L_x_200:
[----:B------:R-:W-:Y:S02]  /*e5a0*/  UIADD3 UR6, UPT, UPT, UR24, 0x150, URZ ;  /* 0x0000015018067890 */ /* 0x000fe4000fffe0ff */
[----:B------:R-:W-:Y:S02]  /*e5b0*/  UISETP.NE.AND UP0, UPT, UR37, 0x8, UPT ;  /* 0x000000082500788c */ /* 0x000fe4000bf05270 */
[----:B------:R-:W-:Y:S09]  /*e5c0*/  UPRMT UR6, UR5, 0x654, UR6 ;  /* 0x0000065405067896 */ /* 0x000ff20008000006 */
[----:B-1----:R-:W-:Y:S01]  /*e5d0*/  SYNCS.ARRIVE.TRANS64.RED.A1T0 RZ, [UR6], RZ ;  /* 0x000000ffffff79a7 */ /* 0x002fe20008100406 */
[----:B------:R-:W-:Y:S05]  /*e5e0*/  BRA.U !UP0, `(.L_x_201) ;  /* 0x0000000108047547 */ /* 0x000fea000b800000 */
[----:B------:R-:W-:Y:S05]  /*e5f0*/  BPT.TRAP 0x1 ;  /* 0x000000040000795c */ /* 0x000fea0000300000 */
.L_x_201:
[----:B------:R-:W-:Y:S01]  /*e600*/  ULEA UR24, UR8, UR4, 0x3 ;  /* 0x0000000408187291 */ /* 0x000fe2000f8e18ff */
[----:B--2---:R-:W-:Y:S02]  /*e610*/  SHF.L.U32 R5, R0, 0x1f, RZ ;  /* 0x0000001f00057819 */ /* 0x004fe400000006ff */
[----:B------:R-:W-:Y:S04]  /*e620*/  PRMT R4, R10, 0x9910, RZ ;  /* 0x000099100a047816 */ /* 0x000fe800000000ff */
[----:B------:R-:W-:Y:S02]  /*e630*/  ISETP.NE.AND P0, PT, R4, RZ, PT ;  /* 0x000000ff0400720c */ /* 0x000fe40003f05270 */
[----:B------:R-:W1:Y:S02]  /*e640*/  SYNCS.PHASECHK.TRANS64.TRYWAIT P1, [UR24+0x230], R5 ;  /* 0x00023005ff0075a7 */ /* 0x000e640008021118 */
[----:B------:R-:W-:Y:S01]  /*e650*/  ISETP.EQ.OR P0, PT, R11, RZ, !P0 ;  /* 0x000000ff0b00720c */ /* 0x000fe20004702670 */
[----:B------:R-:W-:Y:S01]  /*e660*/  @!UPT UIADD3 URZ, UPT, UPT, URZ, URZ, URZ ;  /* 0x000000fffffff290 */ /* 0x000fe2000fffe0ff */
[----:B-1----:R-:W-:Y:S11]  /*e670*/  @!P1 BRA `(.L_x_202) ;  /* 0x0000003000e09947 */ /* 0x002ff60003800000 */
.L_x_301:
[----:B------:R-:W-:Y:S05]  /*e680*/  @P0 BRA `(.L_x_203) ;  /* 0x0000000c00e00947 */ /* 0x000fea0003800000 */
[----:B------:R-:W-:Y:S01]  /*e690*/  ELECT P0, URZ, PT ;  /* 0x0000000000ff782f */ /* 0x000fe20003800000 */
[----:B------:R-:W2:Y:S01]  /*e6a0*/  LDC.64 R8, c[0x0][0x838] ;  /* 0x00020e00ff087b82 */ /* 0x000ea20000000a00 */
[----:B------:R-:W-:Y:S07]  /*e6b0*/  BSSY.RECONVERGENT B0, `(.L_x_204) ;  /* 0x00000a1000007945 */ /* 0x000fee0003800200 */
[----:B-1----:R-:W1:Y:S08]  /*e6c0*/  LDC.64 R4, c[0x0][0x830] ;  /* 0x00020c00ff047b82 */ /* 0x002e700000000a00 */
[----:B------:R-:W4:Y:S08]  /*e6d0*/  @P0 LDC.64 R32, c[0x0][0x828] ;  /* 0x00020a00ff200b82 */ /* 0x000f300000000a00 */
[----:B------:R-:W5:Y:S08]  /*e6e0*/  @P0 LDC.64 R28, c[0x0][0x390] ;  /* 0x0000e400ff1c0b82 */ /* 0x000f700000000a00 */
[----:B------:R-:W3:Y:S02]  /*e6f0*/  @P0 LDC.64 R6, c[0x0][0x840] ;  /* 0x00021000ff060b82 */ /* 0x000ee40000000a00 */
[C---:B---3--:R-:W-:Y:S04]  /*e700*/  @P0 IMAD.WIDE R6, R14.reuse, 0x8, R6 ;  /* 0x000000080e060825 */ /* 0x048fe800078e0206 */
[C---:B----4-:R-:W-:Y:S01]  /*e710*/  @P0 IMAD.WIDE R32, R14.reuse, 0x8, R32 ;  /* 0x000000080e200825 */ /* 0x050fe200078e0220 */
[----:B------:R3:W4:Y:S03]  /*e720*/  @P0 LDG.E.64 R26, desc[UR50][R6.64] ;  /* 0x00000032061a0981 */ /* 0x000726000c1e1b00 */
[C---:B--2---:R-:W-:Y:S02]  /*e730*/  @P0 IMAD.WIDE R8, R14.reuse, 0x8, R8 ;  /* 0x000000080e080825 */ /* 0x044fe400078e0208 */
[----:B------:R-:W2:Y:S02]  /*e740*/  @P0 LDG.E.64 R32, desc[UR50][R32.64] ;  /* 0x0000003220200981 */ /* 0x000ea4000c1e1b00 */
[C---:B-1----:R-:W-:Y:S02]  /*e750*/  @P0 IMAD.WIDE R4, R14.reuse, 0x8, R4 ;  /* 0x000000080e040825 */ /* 0x042fe400078e0204 */
[----:B------:R-:W3:Y:S02]  /*e760*/  @P0 LDG.E.64 R8, desc[UR50][R8.64] ;  /* 0x0000003208080981 */ /* 0x000ee4000c1e1b00 */
[----:B-----5:R-:W-:Y:S02]  /*e770*/  @P0 IMAD.WIDE R28, R14, 0xc, R28 ;  /* 0x0000000c0e1c0825 */ /* 0x020fe400078e021c */
[----:B------:R-:W5:Y:S04]  /*e780*/  @P0 LDG.E.64 R24, desc[UR50][R4.64] ;  /* 0x0000003204180981 */ /* 0x000f68000c1e1b00 */
[----:B------:R1:W4:Y:S04]  /*e790*/  @P0 LDG.E R20, desc[UR50][R28.64+0x4] ;  /* 0x000004321c140981 */ /* 0x000328000c1e1900 */
[----:B------:R-:W4:Y:S04]  /*e7a0*/  @P0 LDG.E R5, desc[UR50][R28.64] ;  /* 0x000000321c050981 */ /* 0x000f28000c1e1900 */
[----:B------:R-:W4:Y:S04]  /*e7b0*/  @P0 LDG.E R4, desc[UR50][R28.64+0x8] ;  /* 0x000008321c040981 */ /* 0x000f28000c1e1900 */
[----:B--2---:R-:W-:Y:S04]  /*e7c0*/  @P0 STS.64 [UR23], R32 ;  /* 0x00000020ff000988 */ /* 0x004fe80008000a17 */
[----:B---3--:R-:W-:Y:S04]  /*e7d0*/  @P0 STS.64 [UR22], R8 ;  /* 0x00000008ff000988 */ /* 0x008fe80008000a16 */
[----:B------:R-:W2:Y:S01]  /*e7e0*/  @P0 LDS R7, [UR23+0x1c] ;  /* 0x00001c17ff070984 */ /* 0x000ea20008000800 */
[C---:B-----5:R-:W-:Y:S01]  /*e7f0*/  @P0 SHF.L.U64.HI R23, R24.reuse, 0x1, R25 ;  /* 0x0000000118170819 */ /* 0x060fe20000010219 */
[----:B------:R-:W-:Y:S02]  /*e800*/  @P0 IMAD.SHL.U32 R24, R24, 0x2, RZ ;  /* 0x0000000218180824 */ /* 0x000fe400078e00ff */
[----:B------:R-:W-:Y:S01]  /*e810*/  @P0 STS [UR23+0x30], RZ ;  /* 0x000030ffff000988 */ /* 0x000fe20008000817 */
[----:B------:R-:W-:Y:S02]  /*e820*/  @P0 LOP3.LUT R23, R23, 0x1fffffff, RZ, 0xc0, !PT ;  /* 0x1fffffff17170812 */ /* 0x000fe400078ec0ff */
[----:B------:R-:W-:Y:S02]  /*e830*/  @P0 LOP3.LUT R24, R24, 0xfffffffe, RZ, 0xc0, !PT ;  /* 0xfffffffe18180812 */ /* 0x000fe400078ec0ff */
[--C-:B------:R-:W-:Y:S02]  /*e840*/  @P0 SHF.R.U32.HI R6, RZ, 0x4, R23.reuse ;  /* 0x00000004ff060819 */ /* 0x100fe40000011617 */
[----:B------:R-:W-:Y:S05]  /*e850*/  @P0 SHF.R.U64 R23, R24, 0x4, R23 ;  /* 0x0000000418170819 */ /* 0x000fea0000001217 */
[----:B------:R3:W-:Y:S01]  /*e860*/  @P0 STS [UR23+0xc], R23 ;  /* 0x00000c17ff000988 */ /* 0x0007e20008000817 */
[----:B----4-:R-:W-:Y:S02]  /*e870*/  @P0 VIADD R5, R5, 0xffffffff ;  /* 0xffffffff05050836 */ /* 0x010fe40000000000 */
[----:B------:R-:W-:Y:S01]  /*e880*/  @P0 VIADD R4, R4, 0xffffffff ;  /* 0xffffffff04040836 */ /* 0x000fe20000000000 */
[----:B---3--:R-:W-:Y:S02]  /*e890*/  PRMT R23, R10, 0x7732, RZ ;  /* 0x000077320a177816 */ /* 0x008fe400000000ff */
[----:B--2---:R-:W-:Y:S01]  /*e8a0*/  @P0 LOP3.LUT R25, R7, 0xf, R6, 0xb8, !PT ;  /* 0x0000000f07190812 */ /* 0x004fe200078eb806 */
[----:B------:R-:W-:Y:S04]  /*e8b0*/  IMAD.U32 R7, RZ, RZ, UR23 ;  /* 0x00000017ff077e24 */ /* 0x000fe8000f8e00ff */
[----:B------:R-:W-:Y:S01]  /*e8c0*/  @P0 STS [UR23+0x1c], R25 ;  /* 0x00001c19ff000988 */ /* 0x000fe20008000817 */
[----:B------:R-:W-:Y:S03]  /*e8d0*/  @P0 SHF.R.U64 R8, R7, 0x4, RZ ;  /* 0x0000000407080819 */ /* 0x000fe600000012ff */
[----:B------:R-:W2:Y:S04]  /*e8e0*/  @P0 LDS R6, [UR23+0x1c] ;  /* 0x00001c17ff060984 */ /* 0x000ea80008000800 */
[----:B------:R-:W-:Y:S04]  /*e8f0*/  @P0 STS [UR23+0x10], R8 ;  /* 0x00001008ff000988 */ /* 0x000fe80008000817 */
[----:B------:R-:W-:Y:S01]  /*e900*/  @P0 STS [UR23+0x14], R8 ;  /* 0x00001408ff000988 */ /* 0x000fe20008000817 */
[----:B--2---:R-:W-:Y:S05]  /*e910*/  @P0 LOP3.LUT R30, R6, 0xf0, RZ, 0xb8, !PT ;  /* 0x000000f0061e0812 */ /* 0x004fea00078eb8ff */
[----:B------:R-:W-:Y:S04]  /*e920*/  @P0 STS [UR23+0x1c], R30 ;  /* 0x00001c1eff000988 */ /* 0x000fe80008000817 */
[----:B------:R-:W2:Y:S02]  /*e930*/  @P0 LDS R6, [UR23+0x1c] ;  /* 0x00001c17ff060984 */ /* 0x000ea40008000800 */
[----:B--2---:R-:W-:Y:S02]  /*e940*/  @P0 LOP3.LUT R9, R6, 0xf00, RZ, 0xb8, !PT ;  /* 0x00000f0006090812 */ /* 0x004fe400078eb8ff */
[----:B------:R-:W-:Y:S03]  /*e950*/  CS2R R6, SRZ ;  /* 0x0000000000067805 */ /* 0x000fe6000001ff00 */
[----:B------:R-:W-:Y:S04]  /*e960*/  @P0 STS.64 [UR23+0x18], R8 ;  /* 0x00001808ff000988 */ /* 0x000fe80008000a17 */
[----:B------:R-:W2:Y:S04]  /*e970*/  @P0 LDS R22, [UR23+0x1c] ;  /* 0x00001c17ff160984 */ /* 0x000ea80008000800 */
[----:B------:R3:W-:Y:S02]  /*e980*/  @P0 STS.128 [UR23+0x20], R4 ;  /* 0x00002004ff000988 */ /* 0x0007e40008000c17 */
[----:B---3--:R-:W-:Y:S05]  /*e990*/  IMAD.U32 R6, RZ, RZ, UR22 ;  /* 0x00000016ff067e24 */ /* 0x008fea000f8e00ff */
[----:B------:R-:W-:Y:S01]  /*e9a0*/  @P0 SHF.R.U64 R8, R6, 0x4, RZ ;  /* 0x0000000406080819 */ /* 0x000fe200000012ff */
[----:B------:R-:W-:Y:S01]  /*e9b0*/  IMAD.MOV.U32 R6, RZ, RZ, RZ ;  /* 0x000000ffff067224 */ /* 0x000fe200078e00ff */
[----:B--2---:R-:W-:Y:S02]  /*e9c0*/  @P0 LOP3.LUT R24, R22, 0xf000, RZ, 0xb8, !PT ;  /* 0x0000f00016180812 */ /* 0x004fe400078eb8ff */
[C---:B------:R-:W-:Y:S01]  /*e9d0*/  @P0 SHF.L.U64.HI R22, R26.reuse, 0x1, R27 ;  /* 0x000000011a160819 */ /* 0x040fe2000001021b */
[----:B------:R-:W-:Y:S02]  /*e9e0*/  @P0 IMAD.SHL.U32 R26, R26, 0x2, RZ ;  /* 0x000000021a1a0824 */ /* 0x000fe400078e00ff */
[----:B------:R2:W-:Y:S01]  /*e9f0*/  @P0 STS [UR23+0x1c], R24 ;  /* 0x00001c18ff000988 */ /* 0x0005e20008000817 */
[----:B------:R-:W-:Y:S03]  /*ea00*/  @P0 LOP3.LUT R22, R22, 0x1fffffff, RZ, 0xc0, !PT ;  /* 0x1fffffff16160812 */ /* 0x000fe600078ec0ff */
[----:B-1----:R-:W1:Y:S01]  /*ea10*/  @P0 LDS R28, [UR22+0x1c] ;  /* 0x00001c16ff1c0984 */ /* 0x002e620008000800 */
[--C-:B------:R-:W-:Y:S03]  /*ea20*/  @P0 SHF.R.U32.HI R25, RZ, 0x4, R22.reuse ;  /* 0x00000004ff190819 */ /* 0x100fe60000011616 */
[----:B------:R-:W-:Y:S04]  /*ea30*/  @P0 STS [UR22+0x10], R8 ;  /* 0x00001008ff000988 */ /* 0x000fe80008000816 */
[----:B------:R-:W-:Y:S04]  /*ea40*/  @P0 STS [UR22+0x14], R8 ;  /* 0x00001408ff000988 */ /* 0x000fe80008000816 */
[----:B------:R-:W-:Y:S01]  /*ea50*/  @P0 STS [UR22+0x30], RZ ;  /* 0x000030ffff000988 */ /* 0x000fe20008000816 */
[----:B--2---:R-:W2:Y:S01]  /*ea60*/  S2R R24, SR_LANEID ;  /* 0x0000000000187919 */ /* 0x004ea20000000000 */
[----:B-1----:R-:W-:Y:S05]  /*ea70*/  @P0 LOP3.LUT R29, R28, 0xf, R25, 0xb8, !PT ;  /* 0x0000000f1c1d0812 */ /* 0x002fea00078eb819 */
[----:B------:R-:W-:Y:S04]  /*ea80*/  @P0 STS [UR22+0x1c], R29 ;  /* 0x00001c1dff000988 */ /* 0x000fe80008000816 */
[----:B------:R-:W1:Y:S02]  /*ea90*/  @P0 LDS R25, [UR22+0x1c] ;  /* 0x00001c16ff190984 */ /* 0x000e640008000800 */
[----:B-1----:R-:W-:Y:S05]  /*eaa0*/  @P0 LOP3.LUT R27, R25, 0xf0, RZ, 0xb8, !PT ;  /* 0x000000f0191b0812 */ /* 0x002fea00078eb8ff */
[----:B------:R-:W-:Y:S04]  /*eab0*/  @P0 STS [UR22+0x1c], R27 ;  /* 0x00001c1bff000988 */ /* 0x000fe80008000816 */
[----:B------:R-:W1:Y:S02]  /*eac0*/  @P0 LDS R5, [UR22+0x1c] ;  /* 0x00001c16ff050984 */ /* 0x000e640008000800 */
[----:B-1----:R-:W-:Y:S01]  /*ead0*/  @P0 LOP3.LUT R9, R5, 0xf00, RZ, 0xb8, !PT ;  /* 0x00000f0005090812 */ /* 0x002fe200078eb8ff */
[----:B------:R-:W-:Y:S01]  /*eae0*/  IMAD R5, R23, 0xba2f, RZ ;  /* 0x0000ba2f17057824 */ /* 0x000fe200078e02ff */
[----:B------:R-:W-:Y:S03]  /*eaf0*/  SHF.R.U32.HI R23, RZ, 0x1, R23 ;  /* 0x00000001ff177819 */ /* 0x000fe60000011617 */
[----:B------:R1:W-:Y:S01]  /*eb00*/  @P0 STS.64 [UR22+0x18], R8 ;  /* 0x00001808ff000988 */ /* 0x0003e20008000a16 */
[----:B------:R-:W-:Y:S01]  /*eb10*/  SHF.R.U32.HI R27, RZ, 0x14, R5 ;  /* 0x00000014ff1b7819 */ /* 0x000fe20000011605 */
[----:B------:R-:W-:Y:S02]  /*eb20*/  @P0 VIADD R5, R20, 0xffffffff ;  /* 0xffffffff14050836 */ /* 0x000fe40000000000 */
[----:B------:R-:W3:Y:S01]  /*eb30*/  @P0 LDS R25, [UR22+0x1c] ;  /* 0x00001c16ff190984 */ /* 0x000ee20008000800 */
[----:B------:R-:W-:Y:S01]  /*eb40*/  PRMT R27, R27, 0x9910, RZ ;  /* 0x000099101b1b7816 */ /* 0x000fe200000000ff */
[----:B--2---:R-:W-:Y:S02]  /*eb50*/  IMAD.SHL.U32 R20, R24, 0x4, RZ ;  /* 0x0000000418147824 */ /* 0x004fe400078e00ff */
[----:B------:R2:W-:Y:S02]  /*eb60*/  @P0 STS.128 [UR22+0x20], R4 ;  /* 0x00002004ff000988 */ /* 0x0005e40008000c16 */
[----:B------:R-:W-:Y:S04]  /*eb70*/  IMAD R27, R27, 0x16, RZ ;  /* 0x000000161b1b7824 */ /* 0x000fe800078e02ff */
[----:B------:R-:W-:Y:S01]  /*eb80*/  IMAD.MOV R27, RZ, RZ, -R27 ;  /* 0x000000ffff1b7224 */ /* 0x000fe200078e0a1b */
[----:B-1----:R-:W-:Y:S04]  /*eb90*/  @P0 LOP3.LUT R9, R26, 0xfffffffe, RZ, 0xc0, !PT ;  /* 0xfffffffe1a090812 */ /* 0x002fe800078ec0ff */
[----:B------:R-:W-:Y:S02]  /*eba0*/  PRMT R26, R27, 0x7710, RZ ;  /* 0x000077101b1a7816 */ /* 0x000fe400000000ff */
[----:B------:R-:W-:Y:S03]  /*ebb0*/  @P0 SHF.R.U64 R22, R9, 0x4, R22 ;  /* 0x0000000409160819 */ /* 0x000fe60000001216 */
[----:B------:R-:W-:Y:S02]  /*ebc0*/  IMAD.IADD R26, R21, 0x1, R26 ;  /* 0x00000001151a7824 */ /* 0x000fe400078e021a */
[----:B------:R1:W-:Y:S03]  /*ebd0*/  @P0 STS [UR22+0xc], R22 ;  /* 0x00000c16ff000988 */ /* 0x0003e60008000816 */
[----:B------:R-:W-:Y:S02]  /*ebe0*/  R2UR UR6, R26 ;  /* 0x000000001a0672ca */ /* 0x000fe400000e0000 */
[----:B--2---:R-:W-:Y:S02]  /*ebf0*/  LOP3.LUT R4, R23, 0xffff, RZ, 0xc0, !PT ;  /* 0x0000ffff17047812 */ /* 0x004fe400078ec0ff */
[----:B---3--:R-:W-:Y:S03]  /*ec00*/  @P0 LOP3.LUT R25, R25, 0xf000, RZ, 0xb8, !PT ;  /* 0x0000f00019190812 */ /* 0x008fe600078eb8ff */
[----:B------:R-:W-:Y:S02]  /*ec10*/  IMAD R4, R4, 0x4925, RZ ;  /* 0x0000492504047824 */ /* 0x000fe400078e02ff */
[----:B------:R-:W-:Y:S04]  /*ec20*/  @P0 STS [UR22+0x1c], R25 ;  /* 0x00001c19ff000988 */ /* 0x000fe80008000816 */
[----:B------:R-:W-:Y:S01]  /*ec30*/  ULOP3.LUT UR6, UR6, 0xffff, URZ, 0xc0, !UPT ;  /* 0x0000ffff06067892 */ /* 0x000fe2000f8ec0ff */
[----:B------:R-:W-:Y:S03]  /*ec40*/  NOP ;  /* 0x0000000000007918 */ /* 0x000fe60000000000 */
[----:B------:R-:W-:Y:S01]  /*ec50*/  UIADD3 UR25, UP1, UPT, UR28, UR6, URZ ;  /* 0x000000061c197290 */ /* 0x000fe2000ff3e0ff */
[----:B------:R-:W2:Y:S01]  /*ec60*/  LDS R6, [R20+UR23] ;  /* 0x0000001714067984 */ /* 0x000ea20008000800 */
[----:B------:R-:W-:Y:S01]  /*ec70*/  UIADD3 UR6, UP0, UPT, UR18, UR6, URZ ;  /* 0x0000000612067290 */ /* 0x000fe2000ff1e0ff */
[----:B------:R-:W-:Y:S01]  /*ec80*/  SHF.R.U32.HI R4, RZ, 0x11, R4 ;  /* 0x00000011ff047819 */ /* 0x000fe20000011604 */
[----:B------:R-:W-:Y:S01]  /*ec90*/  UIADD3.X UR31, UPT, UPT, URZ, URZ, URZ, UP1, !UPT ;  /* 0x000000ffff1f7290 */ /* 0x000fe20008ffe4ff */
[----:B------:R-:W3:Y:S01]  /*eca0*/  LDS R5, [R20+UR23+0x80] ;  /* 0x0000801714057984 */ /* 0x000ee20008000800 */
[----:B------:R-:W-:Y:S01]  /*ecb0*/  ULEA UR32, UP1, UR25, UR16, 0x7 ;  /* 0x0000001019207291 */ /* 0x000fe2000f8238ff */
[----:B------:R-:W-:Y:S01]  /*ecc0*/  PRMT R4, R4, 0x9910, RZ ;  /* 0x0000991004047816 */ /* 0x000fe200000000ff */
[----:B------:R-:W-:Y:S02]  /*ecd0*/  UIADD3.X UR29, UPT, UPT, URZ, URZ, URZ, UP0, !UPT ;  /* 0x000000ffff1d7290 */ /* 0x000fe400087fe4ff */
[----:B------:R-:W-:Y:S02]  /*ece0*/  ULEA UR30, UP0, UR6, UR16, 0x7 ;  /* 0x00000010061e7291 */ /* 0x000fe4000f8038ff */
[----:B------:R-:W-:Y:S01]  /*ecf0*/  IMAD R4, R4, 0xe, RZ ;  /* 0x0000000e04047824 */ /* 0x000fe200078e02ff */
[----:B------:R-:W-:Y:S01]  /*ed00*/  ULEA.HI.X UR31, UR25, UR17, UR31, 0x7, UP1 ;  /* 0x00000011191f7291 */ /* 0x000fe200088f3c1f */
[C---:B-1----:R-:W-:Y:S01]  /*ed10*/  IADD3 R22, P1, PT, R20.reuse, UR32, RZ ;  /* 0x0000002014167c10 */ /* 0x042fe2000ff3e0ff */
[----:B------:R-:W-:Y:S01]  /*ed20*/  ULEA.HI.X UR29, UR6, UR17, UR29, 0x7, UP0 ;  /* 0x00000011061d7291 */ /* 0x000fe200080f3c1d */
[----:B------:R-:W-:Y:S01]  /*ed30*/  IADD3 R8, P0, PT, R20, UR30, RZ ;  /* 0x0000001e14087c10 */ /* 0x000fe2000ff1e0ff */
[----:B------:R-:W-:Y:S02]  /*ed40*/  IMAD.MOV R4, RZ, RZ, -R4 ;  /* 0x000000ffff047224 */ /* 0x000fe400078e0a04 */
[----:B------:R-:W-:Y:S02]  /*ed50*/  IMAD.X R23, RZ, RZ, UR31, P1 ;  /* 0x0000001fff177e24 */ /* 0x000fe400088e06ff */
[----:B------:R-:W-:Y:S01]  /*ed60*/  IMAD.X R9, RZ, RZ, UR29, P0 ;  /* 0x0000001dff097e24 */ /* 0x000fe200080e06ff */
[----:B------:R-:W-:Y:S05]  /*ed70*/  PRMT R4, R4, 0x7710, RZ ;  /* 0x0000771004047816 */ /* 0x000fea00000000ff */
[----:B------:R-:W-:Y:S05]  /*ed80*/  IMAD.IADD R4, R21, 0x1, R4 ;  /* 0x0000000115047824 */ /* 0x000fea00078e0204 */
[----:B------:R-:W-:Y:S01]  /*ed90*/  R2UR UR25, R4 ;  /* 0x00000000041972ca */ /* 0x000fe200000e0000 */
[----:B--2---:R1:W2:Y:S04]  /*eda0*/  ATOMG.E.EXCH.STRONG.GPU PT, RZ, [R22], R6 ;  /* 0x0000000616ff73a8 */ /* 0x0042a800041ee100 */
[----:B---3--:R1:W2:Y:S02]  /*edb0*/  ATOMG.E.EXCH.STRONG.GPU PT, RZ, [R8], R5 ;  /* 0x0000000508ff73a8 */ /* 0x0082a400041ee100 */
[----:B--2---:R-:W-:Y:S11]  /*edc0*/  ELECT P0, URZ, PT ;  /* 0x0000000000ff782f */ /* 0x004ff60003800000 */
[----:B------:R-:W-:Y:S02]  /*edd0*/  @!UPT UIADD3 URZ, UPT, UPT, URZ, URZ, URZ ;  /* 0x000000fffffff290 */ /* 0x000fe4000fffe0ff */
[----:B------:R-:W-:Y:S05]  /*ede0*/  @!P0 BRA `(.L_x_205) ;  /* 0x0000000000b48947 */ /* 0x000fea0003800000 */
[----:B------:R-:W-:Y:S01]  /*edf0*/  STS [UR21+0x30], RZ ;  /* 0x000030ffff007988 */ /* 0x000fe20008000815 */
[----:B------:R-:W-:Y:S01]  /*ee00*/  ISETP.NE.U32.AND P0, PT, R2, RZ, PT ;  /* 0x000000ff0200720c */ /* 0x000fe20003f05070 */
[----:B-1----:R-:W-:Y:S01]  /*ee10*/  IMAD.WIDE R8, R14, 0xc, R18 ;  /* 0x0000000c0e087825 */ /* 0x002fe200078e0212 */
[----:B------:R-:W-:Y:S02]  /*ee20*/  ISETP.NE.U32.AND P1, PT, R12, RZ, PT ;  /* 0x000000ff0c00720c */ /* 0x000fe40003f25070 */
[----:B------:R-:W-:Y:S02]  /*ee30*/  ISETP.NE.AND.EX P0, PT, R3, RZ, PT, P0 ;  /* 0x000000ff0300720c */ /* 0x000fe40003f05300 */
[----:B------:R-:W2:Y:S01]  /*ee40*/  LDG.E R28, desc[UR50][R8.64] ;  /* 0x00000032081c7981 */ /* 0x000ea2000c1e1900 */
[----:B------:R-:W-:Y:S10]  /*ee50*/  ISETP.NE.AND.EX P1, PT, R13, RZ, PT, P1 ;  /* 0x000000ff0d00720c */ /* 0x000ff40003f25310 */
[----:B------:R-:W1:Y:S08]  /*ee60*/  @P0 LDC.64 R4, c[0x0][0xb10] ;  /* 0x0002c400ff040b82 */ /* 0x000e700000000a00 */
[----:B------:R-:W3:Y:S01]  /*ee70*/  @P1 LDC.64 R6, c[0x0][0xb08] ;  /* 0x0002c200ff061b82 */ /* 0x000ee20000000a00 */
[----:B--2---:R-:W-:Y:S01]  /*ee80*/  SHF.R.S32.HI R29, RZ, 0x1f, R28 ;  /* 0x0000001fff1d7819 */ /* 0x004fe2000001141c */
[C---:B-1----:R-:W-:Y:S04]  /*ee90*/  @P0 IMAD.WIDE R4, R14.reuse, 0x8, R4 ;  /* 0x000000080e040825 */ /* 0x042fe800078e0204 */
[----:B---3--:R-:W-:Y:S01]  /*eea0*/  @P1 IMAD.WIDE R6, R14, 0x8, R6 ;  /* 0x000000080e061825 */ /* 0x008fe200078e0206 */
[----:B------:R-:W2:Y:S04]  /*eeb0*/  @P0 LDG.E.64 R24, desc[UR50][R4.64] ;  /* 0x0000003204180981 */ /* 0x000ea8000c1e1b00 */
[----:B------:R1:W3:Y:S04]  /*eec0*/  @P1 LDG.E.64 R26, desc[UR50][R6.64] ;  /* 0x00000032061a1981 */ /* 0x0002e8000c1e1b00 */
[----:B------:R4:W5:Y:S04]  /*eed0*/  LDG.E R5, desc[UR50][R8.64+0x4] ;  /* 0x0000043208057981 */ /* 0x000968000c1e1900 */
[----:B-1----:R-:W1:Y:S01]  /*eee0*/  LDS R7, [UR21+0x1c] ;  /* 0x00001c15ff077984 */ /* 0x002e620008000800 */
[----:B------:R-:W-:Y:S05]  /*eef0*/  IMAD.U32 R6, RZ, RZ, UR21 ;  /* 0x00000015ff067e24 */ /* 0x000fea000f8e00ff */
[----:B----4-:R-:W-:Y:S05]  /*ef00*/  SHF.R.U64 R8, R6, 0x4, RZ ;  /* 0x0000000406087819 */ /* 0x010fea00000012ff */
[----:B------:R-:W-:Y:S04]  /*ef10*/  STS [UR21+0x10], R8 ;  /* 0x00001008ff007988 */ /* 0x000fe80008000815 */
[----:B------:R-:W-:Y:S01]  /*ef20*/  STS [UR21+0x14], R8 ;  /* 0x00001408ff007988 */ /* 0x000fe20008000815 */
[----:B------:R-:W-:Y:S02]  /*ef30*/  @!P0 IMAD.MOV.U32 R24, RZ, RZ, R28 ;  /* 0x000000ffff188224 */ /* 0x000fe400078e001c */
[----:B------:R-:W-:Y:S01]  /*ef40*/  @!P0 IMAD.MOV.U32 R25, RZ, RZ, R29 ;  /* 0x000000ffff198224 */ /* 0x000fe200078e001d */
[----:B---3--:R-:W-:Y:S04]  /*ef50*/  @P1 STS.64 [UR21], R26 ;  /* 0x0000001aff001988 */ /* 0x008fe80008000a15 */
[C---:B--2---:R-:W-:Y:S01]  /*ef60*/  SHF.L.U64.HI R21, R24.reuse, 0x1, R25 ;  /* 0x0000000118157819 */ /* 0x044fe20000010219 */
[----:B------:R-:W-:Y:S03]  /*ef70*/  IMAD.SHL.U32 R24, R24, 0x2, RZ ;  /* 0x0000000218187824 */ /* 0x000fe600078e00ff */
[----:B------:R-:W-:Y:S02]  /*ef80*/  LOP3.LUT R21, R21, 0x1fffffff, RZ, 0xc0, !PT ;  /* 0x1fffffff15157812 */ /* 0x000fe400078ec0ff */
[----:B------:R-:W-:Y:S02]  /*ef90*/  LOP3.LUT R24, R24, 0xfffffffe, RZ, 0xc0, !PT ;  /* 0xfffffffe18187812 */ /* 0x000fe400078ec0ff */
[--C-:B------:R-:W-:Y:S02]  /*efa0*/  SHF.R.U32.HI R4, RZ, 0x4, R21.reuse ;  /* 0x00000004ff047819 */ /* 0x100fe40000011615 */
[----:B------:R-:W-:Y:S02]  /*efb0*/  SHF.R.U64 R21, R24, 0x4, R21 ;  /* 0x0000000418157819 */ /* 0x000fe40000001215 */
[----:B-1----:R-:W-:Y:S02]  /*efc0*/  LOP3.LUT R30, R7, 0xf, R4, 0xb8, !PT ;  /* 0x0000000f071e7812 */ /* 0x002fe400078eb804 */
[----:B------:R-:W-:Y:S01]  /*efd0*/  CS2R R6, SRZ ;  /* 0x0000000000067805 */ /* 0x000fe2000001ff00 */
[----:B------:R-:W-:Y:S01]  /*efe0*/  STS [UR21+0xc], R21 ;  /* 0x00000c15ff007988 */ /* 0x000fe20008000815 */
[----:B-----5:R-:W-:Y:S03]  /*eff0*/  VIADD R5, R5, 0xffffffff ;  /* 0xffffffff05057836 */ /* 0x020fe60000000000 */
        /* <DEDUP_REMOVED lines=12> */
.L_x_205:
[----:B------:R-:W-:Y:S05]  /*f0c0*/  BSYNC.RECONVERGENT B0 ;  /* 0x0000000000007941 */ /* 0x000fea0003800200 */
.L_x_204:
[----:B------:R-:W-:Y:S01]  /*f0d0*/  ULOP3.LUT UR25, UR25, 0xffff, URZ, 0xc0, !UPT ;  /* 0x0000ffff19197892 */ /* 0x000fe2000f8ec0ff */
[----:B------:R-:W-:Y:S03]  /*f0e0*/  NOP ;  /* 0x0000000000007918 */ /* 0x000fe60000000000 */
[----:B------:R-:W-:Y:S01]  /*f0f0*/  UIADD3 UR6, UP0, UPT, UR9, UR25, URZ ;  /* 0x0000001909067290 */ /* 0x000fe2000ff1e0ff */
[----:B--2---:R-:W2:Y:S01]  /*f100*/  LDS R4, [R20+UR21] ;  /* 0x0000001514047984 */ /* 0x004ea20008000800 */
[----:B------:R-:W-:Y:S02]  /*f110*/  BSSY.RECONVERGENT B0, `(.L_x_206) ;  /* 0x0000039000007945 */ /* 0x000fe40003800200 */
[----:B------:R-:W-:Y:S02]  /*f120*/  UIADD3.X UR27, UPT, UPT, URZ, URZ, URZ, UP0, !UPT ;  /* 0x000000ffff1b7290 */ /* 0x000fe400087fe4ff */
[----:B------:R-:W-:Y:S04]  /*f130*/  ULEA UR26, UP0, UR6, UR14, 0x7 ;  /* 0x0000000e061a7291 */ /* 0x000fe8000f8038ff */
[----:B------:R-:W-:Y:S02]  /*f140*/  ULEA.HI.X UR27, UR6, UR15, UR27, 0x7, UP0 ;  /* 0x0000000f061b7291 */ /* 0x000fe400080f3c1b */
[----:B------:R-:W-:Y:S01]  /*f150*/  UIADD3 UR25, UP0, UPT, UR19, UR25, URZ ;  /* 0x0000001913197290 */ /* 0x000fe2000ff1e0ff */
[----:B-1----:R-:W-:Y:S03]  /*f160*/  IADD3 R6, P0, PT, R20, UR26, RZ ;  /* 0x0000001a14067c10 */ /* 0x002fe6000ff1e0ff */
[----:B------:R-:W-:Y:S02]  /*f170*/  UIADD3.X UR6, UPT, UPT, URZ, URZ, URZ, UP0, !UPT ;  /* 0x000000ffff067290 */ /* 0x000fe400087fe4ff */
[----:B------:R-:W-:Y:S05]  /*f180*/  IMAD.X R7, RZ, RZ, UR27, P0 ;  /* 0x0000001bff077e24 */ /* 0x000fea00080e06ff */
[----:B--2---:R1:W2:Y:S02]  /*f190*/  ATOMG.E.EXCH.STRONG.GPU PT, RZ, [R6], R4 ;  /* 0x0000000406ff73a8 */ /* 0x0042a400041ee100 */
[----:B--2---:R-:W-:Y:S11]  /*f1a0*/  ELECT P0, URZ, PT ;  /* 0x0000000000ff782f */ /* 0x004ff60003800000 */
[----:B------:R-:W-:Y:S02]  /*f1b0*/  @!UPT UIADD3 URZ, UPT, UPT, URZ, URZ, URZ ;  /* 0x000000fffffff290 */ /* 0x000fe4000fffe0ff */
[----:B------:R-:W-:Y:S05]  /*f1c0*/  @!P0 BRA `(.L_x_207) ;  /* 0x0000000000b48947 */ /* 0x000fea0003800000 */
[----:B------:R-:W-:Y:S01]  /*f1d0*/  STS [UR20+0x30], RZ ;  /* 0x000030ffff007988 */ /* 0x000fe20008000814 */
[----:B------:R-:W-:Y:S01]  /*f1e0*/  ISETP.NE.U32.AND P0, PT, RZ, UR12, PT ;  /* 0x0000000cff007c0c */ /* 0x000fe2000bf05070 */
[C---:B------:R-:W-:Y:S03]  /*f1f0*/  IMAD.WIDE R8, R14.reuse, 0xc, R18 ;  /* 0x0000000c0e087825 */ /* 0x040fe600078e0212 */
[----:B------:R-:W-:Y:S02]  /*f200*/  ISETP.NE.AND.EX P1, PT, RZ, UR13, PT, P0 ;  /* 0x0000000dff007c0c */ /* 0x000fe4000bf25300 */
[----:B------:R-:W2:Y:S01]  /*f210*/  LDG.E R28, desc[UR50][R8.64] ;  /* 0x00000032081c7981 */ /* 0x000ea2000c1e1900 */
[C---:B-1----:R-:W-:Y:S03]  /*f220*/  LEA R6, P0, R14.reuse, RZ, 0x3 ;  /* 0x000000ff0e067211 */ /* 0x042fe600078018ff */
[----:B------:R1:W3:Y:S01]  /*f230*/  LDG.E R5, desc[UR50][R8.64+0x4] ;  /* 0x0000043208057981 */ /* 0x0002e2000c1e1900 */
[----:B------:R-:W-:Y:S06]  /*f240*/  LEA.HI.X.SX32 R7, R14, RZ, 0x3, P0 ;  /* 0x000000ff0e077211 */ /* 0x000fec00000f1eff */
[C---:B------:R-:W-:Y:S04]  /*f250*/  @P1 IADD3 R22, P0, PT, R6.reuse, UR12, RZ ;  /* 0x0000000c06161c10 */ /* 0x040fe8000ff1e0ff */
[C---:B------:R-:W-:Y:S02]  /*f260*/  @P1 IADD3.X R23, PT, PT, R7.reuse, UR13, RZ, P0, !PT ;  /* 0x0000000d07171c10 */ /* 0x040fe400087fe4ff */
[----:B------:R-:W-:Y:S01]  /*f270*/  IADD3 R26, P0, PT, R6, UR10, RZ ;  /* 0x0000000a061a7c10 */ /* 0x000fe2000ff1e0ff */
[----:B------:R-:W-:Y:S02]  /*f280*/  IMAD.U32 R6, RZ, RZ, UR20 ;  /* 0x00000014ff067e24 */ /* 0x000fe4000f8e00ff */
[----:B------:R-:W4:Y:S01]  /*f290*/  @P1 LDG.E.64 R24, desc[UR50][R22.64] ;  /* 0x0000003216181981 */ /* 0x000f22000c1e1b00 */
[----:B------:R-:W-:Y:S03]  /*f2a0*/  IADD3.X R27, PT, PT, R7, UR11, RZ, P0, !PT ;  /* 0x0000000b071b7c10 */ /* 0x000fe600087fe4ff */
[----:B------:R-:W5:Y:S04]  /*f2b0*/  LDS R7, [UR20+0x1c] ;  /* 0x00001c14ff077984 */ /* 0x000f680008000800 */
[----:B------:R-:W5:Y:S01]  /*f2c0*/  LDG.E.64 R26, desc[UR50][R26.64] ;  /* 0x000000321a1a7981 */ /* 0x000f62000c1e1b00 */
[----:B-1----:R-:W-:Y:S05]  /*f2d0*/  SHF.R.U64 R8, R6, 0x4, RZ ;  /* 0x0000000406087819 */ /* 0x002fea00000012ff */
[----:B------:R-:W-:Y:S04]  /*f2e0*/  STS [UR20+0x10], R8 ;  /* 0x00001008ff007988 */ /* 0x000fe80008000814 */
[----:B------:R-:W-:Y:S04]  /*f2f0*/  STS [UR20+0x14], R8 ;  /* 0x00001408ff007988 */ /* 0x000fe80008000814 */
[----:B-----5:R-:W-:Y:S01]  /*f300*/  STS.64 [UR20], R26 ;  /* 0x0000001aff007988 */ /* 0x020fe20008000a14 */
[--C-:B--2---:R-:W-:Y:S01]  /*f310*/  SHF.R.S32.HI R29, RZ, 0x1f, R28.reuse ;  /* 0x0000001fff1d7819 */ /* 0x104fe2000001141c */
[----:B------:R-:W-:Y:S02]  /*f320*/  @!P1 IMAD.MOV.U32 R24, RZ, RZ, R28 ;  /* 0x000000ffff189224 */ /* 0x000fe400078e001c */
[----:B---3--:R-:W-:Y:S02]  /*f330*/  VIADD R5, R5, 0xffffffff ;  /* 0xffffffff05057836 */ /* 0x008fe40000000000 */
[----:B------:R-:W-:Y:S05]  /*f340*/  @!P1 IMAD.MOV.U32 R25, RZ, RZ, R29 ;  /* 0x000000ffff199224 */ /* 0x000fea00078e001d */
[C---:B----4-:R-:W-:Y:S01]  /*f350*/  SHF.L.U64.HI R21, R24.reuse, 0x1, R25 ;  /* 0x0000000118157819 */ /* 0x050fe20000010219 */
[----:B------:R-:W-:Y:S03]  /*f360*/  IMAD.SHL.U32 R24, R24, 0x2, RZ ;  /* 0x0000000218187824 */ /* 0x000fe600078e00ff */
[----:B------:R-:W-:Y:S02]  /*f370*/  LOP3.LUT R21, R21, 0x1fffffff, RZ, 0xc0, !PT ;  /* 0x1fffffff15157812 */ /* 0x000fe400078ec0ff */
[----:B------:R-:W-:Y:S02]  /*f380*/  LOP3.LUT R24, R24, 0xfffffffe, RZ, 0xc0, !PT ;  /* 0xfffffffe18187812 */ /* 0x000fe400078ec0ff */
[--C-:B------:R-:W-:Y:S02]  /*f390*/  SHF.R.U32.HI R4, RZ, 0x4, R21.reuse ;  /* 0x00000004ff047819 */ /* 0x100fe40000011615 */
[----:B------:R-:W-:Y:S02]  /*f3a0*/  SHF.R.U64 R21, R24, 0x4, R21 ;  /* 0x0000000418157819 */ /* 0x000fe40000001215 */
[----:B------:R-:W-:Y:S02]  /*f3b0*/  LOP3.LUT R30, R7, 0xf, R4, 0xb8, !PT ;  /* 0x0000000f071e7812 */ /* 0x000fe400078eb804 */
[----:B------:R-:W-:Y:S01]  /*f3c0*/  CS2R R6, SRZ ;  /* 0x0000000000067805 */ /* 0x000fe2000001ff00 */
[----:B------:R-:W-:Y:S04]  /*f3d0*/  STS [UR20+0xc], R21 ;  /* 0x00000c15ff007988 */ /* 0x000fe80008000814 */
        /* <DEDUP_REMOVED lines=12> */
.L_x_207:
[----:B------:R-:W-:Y:S05]  /*f4a0*/  BSYNC.RECONVERGENT B0 ;  /* 0x0000000000007941 */ /* 0x000fea0003800200 */
.L_x_206:
[----:B------:R-:W-:Y:S01]  /*f4b0*/  NOP ;  /* 0x0000000000007918 */ /* 0x000fe20000000000 */
[----:B-12---:R-:W1:Y:S01]  /*f4c0*/  LDS R4, [R20+UR20] ;  /* 0x0000001414047984 */ /* 0x006e620008000800 */
[----:B------:R-:W-:Y:S01]  /*f4d0*/  ULEA UR34, UP0, UR25, UR14, 0x7 ;  /* 0x0000000e19227291 */ /* 0x000fe2000f8038ff */
[----:B------:R-:W-:Y:S01]  /*f4e0*/  UMOV UR33, UR31 ;  /* 0x0000001f00217c82 */ /* 0x000fe20008000000 */
[----:B------:R-:W-:Y:S02]  /*f4f0*/  UMOV UR31, UR29 ;  /* 0x0000001d001f7c82 */ /* 0x000fe40008000000 */
[----:B------:R-:W-:Y:S02]  /*f500*/  ULEA.HI.X UR35, UR25, UR15, UR6, 0x7, UP0 ;  /* 0x0000000f19237291 */ /* 0x000fe400080f3c06 */
[----:B------:R-:W-:Y:S04]  /*f510*/  IADD3 R6, P0, PT, R20, UR34, RZ ;  /* 0x0000002214067c10 */ /* 0x000fe8000ff1e0ff */
[----:B------:R-:W-:Y:S05]  /*f520*/  IADD3.X R7, PT, PT, RZ, UR35, RZ, P0, !PT ;  /* 0x00000023ff077c10 */ /* 0x000fea00087fe4ff */
[----:B-1----:R2:W5:Y:S01]  /*f530*/  ATOMG.E.EXCH.STRONG.GPU PT, RZ, [R6], R4 ;  /* 0x0000000406ff73a8 */ /* 0x00256200041ee100 */
[----:B------:R-:W-:Y:S04]  /*f540*/  DEPBAR {5,4,3,2,1,0} ;  /* 0x0000003f0000791a */ /* 0x000fe80000000000 */
[----:B------:R-:W1:Y:S02]  /*f550*/  CCTL.E.C.LDCU.IV.DEEP [UR32] ;  /* 0x0000000020007540 */ /* 0x000e640009c08000 */
[----:B-1----:R2:W-:Y:S01]  /*f560*/  UTMACCTL.IV [UR32] ;  /* 0x00000000200079b9 */ /* 0x0025e20008000000 */
        /* <DEDUP_REMOVED lines=9> */
[----:B------:R-:W-:Y:S01]  /*f600*/  NOP ;  /* 0x0000000000007918 */ /* 0x000fe20000000000 */
.L_x_203:
[----:B-----5:R-:W-:Y:S01]  /*f610*/  ELECT P0, URZ, PT ;  /* 0x0000000000ff782f */ /* 0x020fe20003800000 */
[----:B------:R-:W-:Y:S11]  /*f620*/  BSSY.RECONVERGENT B0, `(.L_x_208) ;  /* 0x0000011000007945 */ /* 0x000ff60003800200 */
[----:B------:R-:W-:Y:S01]  /*f630*/  @!UPT UIADD3 URZ, UPT, UPT, URZ, URZ, URZ ;  /* 0x000000fffffff290 */ /* 0x000fe2000fffe0ff */
[----:B------:R-:W-:Y:S05]  /*f640*/  @!P0 BRA `(.L_x_209) ;  /* 0x0000000000388947 */ /* 0x000fea0003800000 */
[----:B------:R0:W-:Y:S01]  /*f650*/  UTMACMDFLUSH ;  /* 0x00000000000079b7 */ /* 0x0001e20000000000 */
[----:B------:R-:W-:Y:S09]  /*f660*/  UIMAD UR6, UR8, 0x14, UR4 ;  /* 0x00000014080678a4 */ /* 0x000ff2000f8e0204 */
[----:B------:R4:W-:Y:S04]  /*f670*/  STS [UR6+0x310], R16 ;  /* 0x00031010ff007988 */ /* 0x0009e80008000806 */
        /* <DEDUP_REMOVED lines=9> */
[----:B-----5:R-:W1:Y:S01]  /*f710*/  FENCE.VIEW.ASYNC.S ;  /* 0x00000000000073c6 */ /* 0x020e620000000000 */
[----:B------:R-:W-:Y:S04]  /*f720*/  DEPBAR.LE SB0, 0x0 ;  /* 0x000080000000791a */ /* 0x000fe80000000000 */
.L_x_209:
[----:B--2---:R-:W-:Y:S05]  /*f730*/  BSYNC.RECONVERGENT B0 ;  /* 0x0000000000007941 */ /* 0x004fea0003800200 */
.L_x_208:
[----:B------:R-:W-:Y:S09]  /*f740*/  UISETP.NE.AND UP0, UPT, UR37, 0x8, UPT ;  /* 0x000000082500788c */ /* 0x000ff2000bf05270 */
[----:B------:R-:W-:Y:S05]  /*f750*/  BRA.U !UP0, `(.L_x_210) ;  /* 0x0000000108047547 */ /* 0x000fea000b800000 */
[----:B------:R-:W-:Y:S05]  /*f760*/  BPT.TRAP 0x1 ;  /* 0x000000040000795c */ /* 0x000fea0000300000 */
.L_x_210:
[----:B------:R-:W-:Y:S01]  /*f770*/  UIADD3 UR6, UPT, UPT, UR8, -0x4, URZ ;  /* 0xfffffffc08067890 */ /* 0x000fe2000fffe0ff */
[----:B-1----:R-:W-:Y:S01]  /*f780*/  SYNCS.ARRIVE.TRANS64.A1T0 RZ, [UR24+0x1f0], RZ ;  /* 0x0001f0ffffff79a7 */ /* 0x002fe20008100018 */
[----:B------:R-:W-:Y:S01]  /*f790*/  UIADD3 UR24, UPT, UPT, UR7, -0x4, URZ ;  /* 0xfffffffc07187890 */ /* 0x000fe2000fffe0ff */
[----:B------:R-:W-:Y:S01]  /*f7a0*/  ISETP.NE.AND P0, PT, R11, RZ, PT ;  /* 0x000000ff0b00720c */ /* 0x000fe20003f05270 */
[----:B------:R-:W-:Y:S02]  /*f7b0*/  UISETP.GE.U32.AND UP1, UPT, UR6, -0x8, UPT ;  /* 0xfffffff80600788c */ /* 0x000fe4000bf26070 */
[----:B------:R-:W-:Y:S02]  /*f7c0*/  UISETP.GE.U32.AND UP0, UPT, UR24, -0x8, UPT ;  /* 0xfffffff81800788c */ /* 0x000fe4000bf06070 */
[----:B------:R-:W-:Y:S02]  /*f7d0*/  USEL UR24, URZ, 0x1, UP1 ;  /* 0x00000001ff187887 */ /* 0x000fe40008800000 */
[----:B------:R-:W-:Y:S02]  /*f7e0*/  USEL UR6, URZ, 0x1, UP0 ;  /* 0x00000001ff067887 */ /* 0x000fe40008000000 */
[----:B------:R-:W-:Y:S02]  /*f7f0*/  ULOP3.LUT UR26, UR8, 0x7, URZ, 0xc0, !UPT ;  /* 0x00000007081a7892 */ /* 0x000fe4000f8ec0ff */
[----:B------:R-:W-:Y:S01]  /*f800*/  ULOP3.LUT UR25, UR7, 0x7, URZ, 0xc0, !UPT ;  /* 0x0000000707197892 */ /* 0x000fe2000f8ec0ff */
[----:B------:R-:W-:Y:S01]  /*f810*/  LOP3.LUT R0, R0, UR24, RZ, 0x3c, !PT ;  /* 0x0000001800007c12 */ /* 0x000fe2000f8e3cff */
[----:B------:R-:W-:Y:S01]  /*f820*/  ULOP3.LUT UR8, UR26, 0x4, URZ, 0x3c, !UPT ;  /* 0x000000041a087892 */ /* 0x000fe2000f8e3cff */
[----:B------:R-:W-:Y:S01]  /*f830*/  LOP3.LUT R17, R17, UR6, RZ, 0x3c, !PT ;  /* 0x0000000611117c12 */ /* 0x000fe2000f8e3cff */
[----:B------:R-:W-:Y:S01]  /*f840*/  ULOP3.LUT UR7, UR25, 0x4, URZ, 0x3c, !UPT ;  /* 0x0000000419077892 */ /* 0x000fe2000f8e3cff */
[----:B------:R-:W-:Y:S11]  /*f850*/  @!P0 EXIT ;  /* 0x000000000000894d */ /* 0x000ff60003800000 */
[----:B------:R-:W-:Y:S05]  /*f860*/  BRA `(.L_x_211) ;  /* 0xffffffe800f47947 */ /* 0x000fea000383ffff */
.L_x_320:
[----:B------:R-:W-:Y:S01]  /*f870*/  UMOV UR6, 0x40 ;  /* 0x0000004000067882 */ /* 0x000fe20000000000 */
[----:B------:R-:W-:Y:S01]  /*f880*/  NOP ;  /* 0x0000000000007918 */ /* 0x000fe20000000000 */
[----:B------:R-:W-:Y:S01]  /*f890*/  ULEA UR6, UR5, UR6, 0x18 ;  /* 0x0000000605067291 */ /* 0x000fe2000f8ec0ff */
[----:B------:R-:W-:Y:S02]  /*f8a0*/  UMOV UR4, 0x400 ;  /* 0x0000040000047882 */ /* 0x000fe40000000000 */
[----:B------:R-:W-:-:S06]  /*f8b0*/  ULEA UR4, UR5, UR4, 0x18 ;  /* 0x0000000405047291 */ /* 0x000fcc000f8ec0ff */
[----:B------:R-:W1:Y:S02]  /*f8c0*/  LDS.U8 R0, [UR6+0x1c] ;  /* 0x00001c06ff007984 */ /* 0x000e640008000000 */
[----:B-1----:R-:W-:-:S13]  /*f8d0*/  ISETP.NE.AND P0, PT, R0, RZ, PT ;  /* 0x000000ff0000720c */ /* 0x002fda0003f05270 */
[----:B------:R-:W-:Y:S05]  /*f8e0*/  @P0 BRA `(.L_x_212) ;  /* 0x0000000400100947 */ /* 0x000fea0003800000 */
[----:B------:R-:W-:Y:S02]  /*f8f0*/  ULOP3.LUT UR44, UR5, 0x1, URZ, 0xc0, !UPT ;  /* 0x00000001052c7892 */ /* 0x000fe4000f8ec0ff */
[----:B------:R-:W-:Y:S02]  /*f900*/  ULOP3.LUT UR43, UR5, 0x1, URZ, 0x3c, !UPT ;  /* 0x00000001052b7892 */ /* 0x000fe4000f8e3cff */
[----:B------:R-:W-:Y:S02]  /*f910*/  UISETP.NE.U32.AND UP0, UPT, UR44, 0x1, UPT ;  /* 0x000000012c00788c */ /* 0x000fe4000bf05070 */
[----:B------:R-:W-:-:S07]  /*f920*/  UIADD3 UR7, UPT, UPT, UR6, 0x8, URZ ;  /* 0x0000000806077890 */ /* 0x000fce000fffe0ff */
[----:B------:R-:W-:Y:S05]  /*f930*/  BRA.U !UP0, `(.L_x_213) ;  /* 0x00000001089c7547 */ /* 0x000fea000b800000 */
[----:B------:R-:W-:Y:S01]  /*f940*/  ELECT P0, URZ, PT ;  /* 0x0000000000ff782f */ /* 0x000fe20003800000 */
[----:B------:R-:W-:-:S12]  /*f950*/  BSSY B0, `(.L_x_213) ;  /* 0x0000025000007945 */ /* 0x000fd80003800000 */
[----:B------:R-:W-:Y:S05]  /*f960*/  @!P0 BRA `(.L_x_214) ;  /* 0x00000000008c8947 */ /* 0x000fea0003800000 */
[----:B------:R-:W-:-:S05]  /*f970*/  UMOV UR5, 0x10 ;  /* 0x0000001000057882 */ /* 0x000fca0000000000 */
[----:B------:R-:W-:Y:S04]  /*f980*/  DEPBAR.LE SB1, 0x36 ;  /* 0x00009d800000791a */ /* 0x000fe80000000000 */
[----:B------:R-:W1:Y:S02]  /*f990*/  UTCATOMSWS.2CTA.FIND_AND_SET.ALIGN UP1, UR5, UR5 ;  /* 0x00000005000575e3 */ /* 0x000e640008220800 */
[----:B-1----:R-:W-:Y:S01]  /*f9a0*/  MOV R11, UR5 ;  /* 0x00000005000b7c02 */ /* 0x002fe20008000f00 */
[----:B------:R-:W-:Y:S06]  /*f9b0*/  BRA.U UP1, `(.L_x_215) ;  /* 0x0000000101187547 */ /* 0x000fec000b800000 */
.L_x_216:
[----:B------:R-:W-:Y:S05]  /*f9c0*/  NANOSLEEP 0x64 ;  /* 0x000000640000795d */ /* 0x000fea0003800000 */
[----:B------:R-:W-:-:S05]  /*f9d0*/  UMOV UR5, 0x10 ;  /* 0x0000001000057882 */ /* 0x000fca0000000000 */
[----:B------:R-:W-:Y:S04]  /*f9e0*/  DEPBAR.LE SB1, 0x36 ;  /* 0x00009d800000791a */ /* 0x000fe80000000000 */
[----:B------:R-:W1:Y:S02]  /*f9f0*/  UTCATOMSWS.2CTA.FIND_AND_SET.ALIGN UP1, UR5, UR5 ;  /* 0x00000005000575e3 */ /* 0x000e640008220800 */
[----:B-1----:R-:W-:Y:S01]  /*fa00*/  MOV R11, UR5 ;  /* 0x00000005000b7c02 */ /* 0x002fe20008000f00 */
[----:B------:R-:W-:Y:S05]  /*fa10*/  BRA.U !UP1, `(.L_x_216) ;  /* 0xfffffffd09e87547 */ /* 0x000fea000b83ffff */
.L_x_215:
[----:B-----5:R-:W1:Y:S01]  /*fa20*/  LDS R5, [UR6+0x10] ;  /* 0x00001006ff057984 */ /* 0x020e620008000800 */
[----:B------:R-:W-:Y:S01]  /*fa30*/  IMAD.U32 R3, RZ, RZ, UR4 ;  /* 0x00000004ff037e24 */ /* 0x000fe2000f8e00ff */
[----:B------:R-:W-:-:S03]  /*fa40*/  MOV R2, UR43 ;  /* 0x0000002b00027c02 */ /* 0x000fc60008000f00 */
[----:B------:R-:W-:Y:S01]  /*fa50*/  VIADD R3, R3, 0x3b0 ;  /* 0x000003b003037836 */ /* 0x000fe20000000000 */
[----:B-1----:R-:W-:-:S04]  /*fa60*/  SHF.L.U32 R5, R5, 0x1f, RZ ;  /* 0x0000001f05057819 */ /* 0x002fc800000006ff */
[----:B------:R-:W1:Y:S02]  /*fa70*/  SYNCS.PHASECHK.TRANS64.TRYWAIT P0, [UR6+0x8], R5 ;  /* 0x00000805ff0075a7 */ /* 0x000e640008001106 */
[----:B-1----:R-:W-:Y:S05]  /*fa80*/  @P0 BRA `(.L_x_217) ;  /* 0x0000000000080947 */ /* 0x002fea0003800000 */
[----:B------:R-:W1:Y:S02]  /*fa90*/  SYNCS.PHASECHK.TRANS64.TRYWAIT P0, [UR6+0x8], R5 ;  /* 0x00000805ff0075a7 */ /* 0x000e640008001106 */
[----:B-1----:R-:W-:Y:S05]  /*faa0*/  @!P0 BRA `(.L_x_218) ;  /* 0x0000001c00ec8947 */ /* 0x002fea0003800000 */
.L_x_217:
[----:B------:R-:W-:Y:S01]  /*fab0*/  HFMA2 R4, -RZ, RZ, 0, 5.9604644775390625e-08 ;  /* 0x00000001ff047431 */ /* 0x000fe200000001ff */
[----:B------:R-:W-:Y:S01]  /*fac0*/  UPRMT UR5, UR43, 0x654, UR7 ;  /* 0x000006542b057896 */ /* 0x000fe20008000007 */
[----:B------:R-:W-:Y:S01]  /*fad0*/  IMAD.MOV.U32 R6, RZ, RZ, 0xffff ;  /* 0x0000ffffff067424 */ /* 0x000fe200078e00ff */
[----:B------:R-:W-:Y:S01]  /*fae0*/  PRMT R2, R2, 0x654, R3 ;  /* 0x0000065402027816 */ /* 0x000fe20000000003 */
[----:B-1----:R-:W-:Y:S02]  /*faf0*/  IMAD.MOV.U32 R0, RZ, RZ, 0x4 ;  /* 0x00000004ff007424 */ /* 0x002fe400078e00ff */
[----:B------:R-:W-:Y:S01]  /*fb00*/  IMAD.SHL.U32 R7, R11, 0x20, RZ ;  /* 0x000000200b077824 */ /* 0x000fe200078e00ff */
[----:B------:R-:W-:Y:S02]  /*fb10*/  MOV R3, UR5 ;  /* 0x0000000500037c02 */ /* 0x000fe40008000f00 */
[-C--:B------:R-:W-:Y:S01]  /*fb20*/  SHF.L.U32 R6, R6, R11.reuse, RZ ;  /* 0x0000000b06067219 */ /* 0x080fe200000006ff */
[----:B------:R1:W-:Y:S01]  /*fb30*/  SYNCS.ARRIVE.TRANS64.RED RZ, [UR5], R0 ;  /* 0x00000000ffff79a7 */ /* 0x0003e20008000405 */
[----:B------:R-:W-:Y:S01]  /*fb40*/  SHF.L.U32 R5, R4, R11, RZ ;  /* 0x0000000b04057219 */ /* 0x000fe200000006ff */
[----:B------:R1:W-:Y:S04]  /*fb50*/  STS [UR4+0x3b0], R7 ;  /* 0x0003b007ff007988 */ /* 0x0003e80008000804 */
[----:B------:R1:W-:Y:S04]  /*fb60*/  STAS [R2.64], R11 ;  /* 0x0000000b02007dbd */ /* 0x0003e8000c0008ff */
[----:B------:R1:W-:Y:S04]  /*fb70*/  ATOMS.OR RZ, [UR6+0x14], R6 ;  /* 0x00001406ffff798c */ /* 0x0003e8000b000006 */
[----:B------:R1:W-:Y:S04]  /*fb80*/  ATOMS.OR RZ, [UR6+0x18], R5 ;  /* 0x00001805ffff798c */ /* 0x0003e8000b000006 */
[----:B------:R1:W-:Y:S02]  /*fb90*/  ATOMS.XOR RZ, [UR6+0x10], R4 ;  /* 0x00001004ffff798c */ /* 0x0003e4000b800006 */
.L_x_214:
[----:B------:R-:W-:Y:S05]  /*fba0*/  BSYNC B0 ;  /* 0x0000000000007941 */ /* 0x000fea0003800000 */
.L_x_213:
[----:B------:R-:W-:Y:S05]  /*fbb0*/  BRA.U UP0, `(.L_x_219) ;  /* 0x00000001006c7547 */ /* 0x000fea000b800000 */
[----:B------:R-:W-:-:S03]  /*fbc0*/  UMOV UR5, 0xffffffff ;  /* 0xffffffff00057882 */ /* 0x000fc60000000000 */
[----:B------:R-:W-:Y:S05]  /*fbd0*/  BRA.DIV UR5, `(.L_x_220) ;  /* 0x0000001e05b87947 */ /* 0x000fea000b800000 */
[----:B------:R-:W-:-:S13]  /*fbe0*/  ELECT P6, URZ, PT ;  /* 0x0000000000ff782f */ /* 0x000fda00038c0000 */
.L_x_304:
[----:B------:R-:W-:Y:S05]  /*fbf0*/  @!P6 BRA `(.L_x_219) ;  /* 0x00000000005ce947 */ /* 0x000fea0003800000 */
[----:B-1----:R-:W1:Y:S02]  /*fc00*/  LDS R3, [UR6+0x10] ;  /* 0x00001006ff037984 */ /* 0x002e640008000800 */
[----:B-1----:R-:W-:-:S04]  /*fc10*/  SHF.L.U32 R3, R3, 0x1f, RZ ;  /* 0x0000001f03037819 */ /* 0x002fc800000006ff */
[----:B------:R-:W1:Y:S02]  /*fc20*/  SYNCS.PHASECHK.TRANS64.TRYWAIT P0, [UR6+0x8], R3 ;  /* 0x00000803ff0075a7 */ /* 0x000e640008001106 */
[----:B-1----:R-:W-:Y:S05]  /*fc30*/  @P0 BRA `(.L_x_221) ;  /* 0x0000000000080947 */ /* 0x002fea0003800000 */
[----:B------:R-:W1:Y:S02]  /*fc40*/  SYNCS.PHASECHK.TRANS64.TRYWAIT P0, [UR6+0x8], R3 ;  /* 0x00000803ff0075a7 */ /* 0x000e640008001106 */
[----:B-1----:R-:W-:Y:S05]  /*fc50*/  @!P0 BRA `(.L_x_222) ;  /* 0x0000001c00b88947 */ /* 0x002fea0003800000 */
.L_x_221:
[----:B-----5:R-:W2:Y:S01]  /*fc60*/  LDS R5, [UR4+0x3b0] ;  /* 0x0003b004ff057984 */ /* 0x020ea20008000800 */
[----:B-1----:R-:W-:Y:S02]  /*fc70*/  HFMA2 R0, -RZ, RZ, 0, 5.9604644775390625e-08 ;  /* 0x00000001ff007431 */ /* 0x002fe400000001ff */
[----:B------:R-:W-:Y:S01]  /*fc80*/  IMAD.MOV.U32 R2, RZ, RZ, 0xffff ;  /* 0x0000ffffff027424 */ /* 0x000fe200078e00ff */
[----:B------:R-:W-:Y:S01]  /*fc90*/  UPRMT UR5, UR43, 0x654, UR7 ;  /* 0x000006542b057896 */ /* 0x000fe20008000007 */
[----:B--2---:R-:W-:-:S03]  /*fca0*/  IMAD.SHL.U32 R3, R5, 0x20, RZ ;  /* 0x0000002005037824 */ /* 0x004fc600078e00ff */
[-C--:B------:R-:W-:Y:S02]  /*fcb0*/  SHF.L.U32 R2, R2, R5.reuse, RZ ;  /* 0x0000000502027219 */ /* 0x080fe400000006ff */
[----:B------:R-:W-:Y:S01]  /*fcc0*/  SHF.L.U32 R5, R0, R5, RZ ;  /* 0x0000000500057219 */ /* 0x000fe200000006ff */
[----:B------:R2:W-:Y:S04]  /*fcd0*/  STS [UR4+0x3b0], R3 ;  /* 0x0003b003ff007988 */ /* 0x0005e80008000804 */
[----:B------:R2:W-:Y:S04]  /*fce0*/  ATOMS.OR RZ, [UR6+0x14], R2 ;  /* 0x00001402ffff798c */ /* 0x0005e8000b000006 */
[----:B------:R2:W-:Y:S01]  /*fcf0*/  ATOMS.OR RZ, [UR6+0x18], R5 ;  /* 0x00001805ffff798c */ /* 0x0005e2000b000006 */
[----:B------:R-:W-:Y:S03]  /*fd00*/  SYNCS.ARRIVE.TRANS64.RED.A1T0 RZ, [UR5], RZ ;  /* 0x000000ffffff79a7 */ /* 0x000fe60008100405 */
[----:B------:R2:W-:Y:S01]  /*fd10*/  ATOMS.XOR RZ, [UR6+0x10], R0 ;  /* 0x00001000ffff798c */ /* 0x0005e2000b800006 */
[----:B------:R-:W-:Y:S05]  /*fd20*/  BRA `(.L_x_219) ;  /* 0x0000000000107947 */ /* 0x000fea0003800000 */
.L_x_212:
[----:B------:R-:W-:Y:S02]  /*fd30*/  MOV R0, 0xffffffff ;  /* 0xffffffff00007802 */ /* 0x000fe40000000f00 */
[----:B------:R-:W-:-:S03]  /*fd40*/  MOV R2, 0xfd70 ;  /* 0x0000fd7000027802 */ /* 0x000fc60000000f00 */
[----:B------:R1:W-:Y:S04]  /*fd50*/  STS [UR4+0x3b0], R0 ;  /* 0x0003b000ff007988 */ /* 0x0003e80008000804 */
[----:B-1--45:R-:W-:Y:S05]  /*fd60*/  CALL.REL.NOINC `($__internal_1_$__cuda_sm10x_tcgen05_guardrail_trap_phase_invalid_during_alloc) ;  /* 0x0000002000407944 */ /* 0x032fea0003c00000 */
.L_x_219:
[----:B------:R-:W-:Y:S05]  /*fd70*/  WARPSYNC.ALL ;  /* 0x0000000000007948 */ /* 0x000fea0003800000 */
[----:B------:R-:W3:Y:S01]  /*fd80*/  S2UR UR5, SR_CgaCtaId ;  /* 0x00000000000579c3 */ /* 0x000ee20000008800 */
[----:B------:R-:W-:Y:S01]  /*fd90*/  UMOV UR4, 0x400 ;  /* 0x0000040000047882 */ /* 0x000fe20000000000 */
[----:B------:R-:W-:-:S06]  /*fda0*/  NOP ;  /* 0x0000000000007918 */ /* 0x000fcc0000000000 */
[----:B------:R-:W-:Y:S06]  /*fdb0*/  BAR.ARV 0x6, 0xa0 ;  /* 0x0182800000007b1d */ /* 0x000fec0000002000 */
[----:B---3--:R-:W-:-:S04]  /*fdc0*/  ULEA UR4, UR5, UR4, 0x18 ;  /* 0x0000000405047291 */ /* 0x008fc8000f8ec0ff */
[----:B------:R-:W-:Y:S02]  /*fdd0*/  UIADD3 UR12, UPT, UPT, UR4, 0x5400, URZ ;  /* 0x00005400040c7890 */ /* 0x000fe4000fffe0ff */
[----:B------:R-:W-:Y:S02]  /*fde0*/  UIADD3 UR13, UPT, UPT, UR4, 0x1d400, URZ ;  /* 0x0001d400040d7890 */ /* 0x000fe4000fffe0ff */
[----:B------:R-:W-:Y:S01]  /*fdf0*/  USHF.R.U32.HI UR12, URZ, 0x4, UR12 ;  /* 0x00000004ff0c7899 */ /* 0x000fe2000801160c */
[----:B-12---:R-:W1:Y:S01]  /*fe00*/  LDS R0, [UR4+0x3b0] ;  /* 0x0003b004ff007984 */ /* 0x006e620008000800 */
[----:B------:R-:W-:Y:S02]  /*fe10*/  USHF.R.U32.HI UR13, URZ, 0x4, UR13 ;  /* 0x00000004ff0d7899 */ /* 0x000fe4000801160d */
[----:B------:R-:W-:Y:S02]  /*fe20*/  ULOP3.LUT UR12, UR12, 0x3fff, URZ, 0xc0, !UPT ;  /* 0x00003fff0c0c7892 */ /* 0x000fe4000f8ec0ff */
[----:B------:R-:W-:-:S02]  /*fe30*/  ULOP3.LUT UR13, UR13, 0x3fff, URZ, 0xc0, !UPT ;  /* 0x00003fff0d0d7892 */ /* 0x000fc4000f8ec0ff */
[----:B------:R-:W-:Y:S02]  /*fe40*/  ULOP3.LUT UR12, UR12, 0x10000, URZ, 0xfc, !UPT ;  /* 0x000100000c0c7892 */ /* 0x000fe4000f8efcff */
[----:B------:R-:W-:Y:S01]  /*fe50*/  ULOP3.LUT UR13, UR13, 0x10000, URZ, 0xfc, !UPT ;  /* 0x000100000d0d7892 */ /* 0x000fe2000f8efcff */
[----:B-1----:R-:W-:Y:S01]  /*fe60*/  R2UR UR20, R0 ;  /* 0x00000000001472ca */ /* 0x002fe200000e0000 */
[----:B----45:R-:W1:-:S00]  /*fe70*/  USETMAXREG.DEALLOC.CTAPOOL 0x88 ;  /* 0x00000088000079c8 */ /* 0x030e4000080e0500 */
[----:B-1----:R-:W-:Y:S01]  /*fe80*/  HFMA2 R2, -RZ, RZ, 0, 0 ;  /* 0x00000000ff027431 */ /* 0x002fe200000001ff */
[----:B------:R-:W-:Y:S01]  /*fe90*/  MOV R0, RZ ;  /* 0x000000ff00007202 */ /* 0x000fe20000000f00 */
[----:B------:R-:W-:Y:S01]  /*fea0*/  UMOV UR19, 0x1 ;  /* 0x0000000100137882 */ /* 0x000fe20000000000 */
[----:B------:R-:W-:Y:S01]  /*feb0*/  UMOV UR18, URZ ;  /* 0x000000ff00127c82 */ /* 0x000fe20008000000 */
[----:B------:R-:W-:Y:S01]  /*fec0*/  UMOV UR17, URZ ;  /* 0x000000ff00117c82 */ /* 0x000fe20008000000 */
[----:B------:R-:W-:Y:S01]  /*fed0*/  UMOV UR16, URZ ;  /* 0x000000ff00107c82 */ /* 0x000fe20008000000 */
[----:B------:R-:W-:-:S06]  /*fee0*/  UMOV UR15, URZ ;  /* 0x000000ff000f7c82 */ /* 0x000fcc0008000000 */
.L_x_233:
[----:B------:R-:W1:Y:S02]  /*fef0*/  LDC.64 R4, c[0x0][0x390] ;  /* 0x0000e400ff047b82 */ /* 0x000e640000000a00 */
[----:B-12---:R-:W-:-:S05]  /*ff00*/  IMAD.WIDE R4, R23, 0xc, R4 ;  /* 0x0000000c17047825 */ /* 0x006fca00078e0204 */
[----:B------:R-:W2:Y:S02]  /*ff10*/  LDG.E R3, desc[UR50][R4.64+0x8] ;  /* 0x0000083204037981 */ /* 0x000ea4000c1e1900 */
[----:B--2---:R-:W-:-:S13]  /*ff20*/  R2UR UR11, R3 ;  /* 0x00000000030b72ca */ /* 0x004fda00000e0000 */
[----:B------:R-:W-:Y:S02]  /*ff30*/  UISETP.GE.AND UP0, UPT, UR11, 0x1, UPT ;  /* 0x000000010b00788c */ /* 0x000fe4000bf06270 */
[----:B------:R-:W-:Y:S02]  /*ff40*/  UIADD3 UR6, UPT, UPT, UR11, 0x3f, URZ ;  /* 0x0000003f0b067890 */ /* 0x000fe4000fffe0ff */
[----:B------:R-:W-:Y:S02]  /*ff50*/  UISETP.NE.OR UP0, UPT, UR44, URZ, !UP0 ;  /* 0x000000ff2c00728c */ /* 0x000fe4000c705670 */
[----:B------:R-:W-:-:S04]  /*ff60*/  USHF.R.S32.HI UR14, URZ, 0x1f, UR6 ;  /* 0x0000001fff0e7899 */ /* 0x000fc80008011406 */
[----:B------:R-:W-:-:S03]  /*ff70*/  ULEA.HI UR14, UR14, UR6, URZ, 0x6 ;  /* 0x000000060e0e7291 */ /* 0x000fc6000f8f30ff */
[----:B------:R-:W-:Y:S09]  /*ff80*/  BRA.U UP0, `(.L_x_223) ;  /* 0x0000000500507547 */ /* 0x000ff2000b800000 */
[----:B------:R-:W-:Y:S01]  /*ff90*/  ULEA UR6, UR16, UR4, 0x3 ;  /* 0x0000000410067291 */ /* 0x000fe2000f8e18ff */
[----:B------:R-:W-:Y:S01]  /*ffa0*/  SHF.L.U32 R3, R0, 0x1f, RZ ;  /* 0x0000001f00037819 */ /* 0x000fe200000006ff */
[----:B------:R-:W-:Y:S02]  /*ffb0*/  UISETP.NE.AND UP0, UPT, UR37, URZ, UPT ;  /* 0x000000ff2500728c */ /* 0x000fe4000bf05270 */
[----:B------:R-:W-:Y:S02]  /*ffc0*/  USHF.R.S32.HI UR14, URZ, 0x6, UR14 ;  /* 0x00000006ff0e7899 */ /* 0x000fe4000801140e */
[----:B------:R-:W-:Y:S02]  /*ffd0*/  UISETP.NE.AND UP0, UPT, UR21, 0x4, !UP0 ;  /* 0x000000041500788c */ /* 0x000fe4000c705270 */
[----:B------:R-:W-:Y:S01]  /*ffe0*/  ULEA UR10, UR18, UR20, 0x6 ;  /* 0x00000014120a7291 */ /* 0x000fe2000f8e30ff */
[----:B------:R1:W2:Y:S06]  /*fff0*/  SYNCS.PHASECHK.TRANS64.TRYWAIT P1, [UR6], R3 ;  /* 0x00000003ff0075a7 */ /* 0x0002ac0008021106 */
[----:B------:R-:W-:Y:S05]  /*10000*/  BRA.U UP0, `(.L_x_224) ;  /* 0x0000000100047547 */ /* 0x000fea000b800000 */
[----:B------:R-:W-:Y:S05]  /*10010*/  BPT.TRAP 0x1 ;  /* 0x000000040000795c */ /* 0x000fea0000300000 */
.L_x_224:
[----:B------:R-:W-:Y:S01]  /*10020*/  ULEA UR9, UR18, UR4, 0x3 ;  /* 0x0000000412097291 */ /* 0x000fe2000f8e18ff */
[----:B------:R-:W-:-:S04]  /*10030*/  MOV R4, UR19 ;  /* 0x0000001300047c02 */ /* 0x000fc80008000f00 */
[----:B------:R-:W-:-:S04]  /*10040*/  SHF.L.U32 R4, R4, 0x1f, RZ ;  /* 0x0000001f04047819 */ /* 0x000fc800000006ff */
[----:B------:R-:W3:Y:S02]  /*10050*/  SYNCS.PHASECHK.TRANS64.TRYWAIT P0, [UR9+0x1b0], R4 ;  /* 0x0001b004ff0075a7 */ /* 0x000ee40008001109 */
[----:B---3--:R-:W-:Y:S05]  /*10060*/  @!P0 BRA `(.L_x_225) ;  /* 0x0000001800cc8947 */ /* 0x008fea0003800000 */
.L_x_306:
[----:B-1----:R-:W-:Y:S01]  /*10070*/  LOP3.LUT R3, R9, 0xffff, RZ, 0xc0, !PT ;  /* 0x0000ffff09037812 */ /* 0x002fe200078ec0ff */
[----:B------:R-:W-:Y:S01]  /*10080*/  UISETP.LT.AND UP1, UPT, UR14, 0x1, UPT ;  /* 0x000000010e00788c */ /* 0x000fe2000bf21270 */
[----:B--2---:R-:W-:Y:S01]  /*10090*/  PLOP3.LUT P0, PT, P1, PT, PT, 0x80, 0x8 ;  /* 0x000000000008781c */ /* 0x004fe20000f0f070 */
[----:B------:R-:W-:Y:S01]  /*100a0*/  UPLOP3.LUT UP3, UPT, UPT, UPT, UPT, 0x40, 0x4 ;  /* 0x000000000004789c */ /* 0x000fe20003f6e870 */
[----:B------:R-:W-:Y:S01]  /*100b0*/  R2UR UR7, R3 ;  /* 0x00000000030772ca */ /* 0x000fe200000e0000 */
[----:B------:R-:W-:Y:S01]  /*100c0*/  USEL UR8, UR14, 0x1, UP1 ;  /* 0x000000010e087887 */ /* 0x000fe20008800000 */
[----:B------:R-:W-:Y:S01]  /*100d0*/  UMOV UR42, UR16 ;  /* 0x00000010002a7c82 */ /* 0x000fe20008000000 */
[----:B------:R-:W-:Y:S02]  /*100e0*/  UMOV UR28, 0x0 ;  /* 0x00000000001c7882 */ /* 0x000fe40000000000 */
[----:B------:R-:W-:Y:S01]  /*100f0*/  UIADD3 UR8, UPT, UPT, -UR8, UR15, UR14 ;  /* 0x0000000f08087290 */ /* 0x000fe2000fffe10e */
[----:B------:R-:W-:Y:S01]  /*10100*/  UMOV UR29, 0x8200010 ;  /* 0x08200010001d7882 */ /* 0x000fe20000000000 */
[----:B------:R-:W-:-:S02]  /*10110*/  UMOV UR26, 0x0 ;  /* 0x00000000001a7882 */ /* 0x000fc40000000000 */
[----:B------:R-:W-:Y:S01]  /*10120*/  UIADD3 UR8, UPT, UPT, UR8, 0x1, URZ ;  /* 0x0000000108087890 */ /* 0x000fe2000fffe0ff */
[----:B------:R-:W-:Y:S01]  /*10130*/  UMOV UR27, 0x8200010 ;  /* 0x08200010001b7882 */ /* 0x000fe20000000000 */
[----:B------:R-:W-:Y:S01]  /*10140*/  UMOV UR24, 0x0 ;  /* 0x0000000000187882 */ /* 0x000fe20000000000 */
[----:B------:R-:W-:Y:S01]  /*10150*/  UMOV UR25, 0x8200010 ;  /* 0x0820001000197882 */ /* 0x000fe20000000000 */
[----:B------:R-:W-:Y:S01]  /*10160*/  UMOV UR22, 0x0 ;  /* 0x0000000000167882 */ /* 0x000fe20000000000 */
[----:B------:R-:W-:-:S07]  /*10170*/  UMOV UR23, 0x8200010 ;  /* 0x0820001000177882 */ /* 0x000fce0000000000 */
.L_x_228:
[----:B-1----:R-:W-:Y:S01]  /*10180*/  ULEA UR6, UR42, UR4, 0x3 ;  /* 0x000000042a067291 */ /* 0x002fe2000f8e18ff */
[----:B--2---:R-:W-:Y:S11]  /*10190*/  @P0 BRA `(.L_x_226) ;  /* 0x00000000000c0947 */ /* 0x004ff60003800000 */
[----:B------:R-:W-:Y:S04]  /*101a0*/  SHF.L.U32 R4, R0, 0x1f, RZ ;  /* 0x0000001f00047819 */ /* 0x000fe800000006ff */
[----:B------:R-:W1:Y:S02]  /*101b0*/  SYNCS.PHASECHK.TRANS64.TRYWAIT P0, [UR6], R4 ;  /* 0x00000004ff0075a7 */ /* 0x000e640008001106 */
[----:B-1----:R-:W-:Y:S05]  /*101c0*/  @!P0 BRA `(.L_x_227) ;  /* 0x00000018008c8947 */ /* 0x002fea0003800000 */
.L_x_226:
[----:B------:R-:W-:Y:S01]  /*101d0*/  UISETP.NE.AND UP1, UPT, UR14, 0x1, UPT ;  /* 0x000000010e00788c */ /* 0x000fe2000bf25270 */
[----:B------:R-:W-:Y:S01]  /*101e0*/  PLOP3.LUT P0, PT, PT, PT, PT, 0x80, 0x8 ;  /* 0x000000000008781c */ /* 0x000fe20003f0f070 */
[----:B------:R-:W-:Y:S02]  /*101f0*/  UIADD3 UR16, UPT, UPT, UR42, 0x1, URZ ;  /* 0x000000012a107890 */ /* 0x000fe4000fffe0ff */
[----:B------:R-:W-:Y:S02]  /*10200*/  ULEA UR32, UR42, UR13, 0x9 ;  /* 0x0000000d2a207291 */ /* 0x000fe4000f8e48ff */
[----:B------:R-:W-:Y:S01]  /*10210*/  UISETP.NE.AND UP2, UPT, UR16, 0xc, UPT ;  /* 0x0000000c1000788c */ /* 0x000fe2000bf45270 */
[----:B------:R-:W-:Y:S01]  /*10220*/  PLOP3.LUT P1, PT, PT, PT, UP1, 0x80, 0x8 ;  /* 0x000000000008781c */ /* 0x000fe20003f2f018 */
[----:B------:R-:W-:Y:S02]  /*10230*/  UIADD3 UR52, UPT, UPT, UR32, 0x2, URZ ;  /* 0x0000000220347890 */ /* 0x000fe4000fffe0ff */
[----:B------:R-:W-:Y:S02]  /*10240*/  USEL UR31, URZ, 0x1, UP2 ;  /* 0x00000001ff1f7887 */ /* 0x000fe40009000000 */
[----:B------:R-:W-:Y:S02]  /*10250*/  USEL UR16, UR16, URZ, UP2 ;  /* 0x000000ff10107287 */ /* 0x000fe40009000000 */
[----:B------:R-:W-:Y:S02]  /*10260*/  UIADD3 UR46, UPT, UPT, UR32, 0x4, URZ ;  /* 0x00000004202e7890 */ /* 0x000fe4000fffe0ff */
[----:B------:R-:W-:Y:S01]  /*10270*/  @UP1 ULEA UR30, UR16, UR4, 0x3 ;  /* 0x00000004101e1291 */ /* 0x000fe2000f8e18ff */
[----:B------:R-:W-:Y:S01]  /*10280*/  LOP3.LUT R0, R0, UR31, RZ, 0x3c, !PT ;  /* 0x0000001f00007c12 */ /* 0x000fe2000f8e3cff */
[----:B------:R-:W-:Y:S02]  /*10290*/  UIADD3 UR38, UPT, UPT, UR32, 0x6, URZ ;  /* 0x0000000620267890 */ /* 0x000fe4000fffe0ff */
[----:B------:R-:W-:Y:S01]  /*102a0*/  UIADD3 UR6, UPT, UPT, UR6, 0x60, URZ ;  /* 0x0000006006067890 */ /* 0x000fe2000fffe0ff */
[----:B-1----:R-:W-:Y:S01]  /*102b0*/  @P1 SHF.L.U32 R3, R0, 0x1f, RZ ;  /* 0x0000001f00031819 */ /* 0x002fe200000006ff */
[----:B------:R-:W-:Y:S02]  /*102c0*/  UIADD3 UR15, UPT, UPT, UR15, 0x1, URZ ;  /* 0x000000010f0f7890 */ /* 0x000fe4000fffe0ff */
[----:B------:R-:W-:Y:S01]  /*102d0*/  UIADD3 UR14, UPT, UPT, UR14, -0x1, URZ ;  /* 0xffffffff0e0e7890 */ /* 0x000fe2000fffe0ff */
[----:B------:R1:W2:Y:S01]  /*102e0*/  @P1 SYNCS.PHASECHK.TRANS64.TRYWAIT P0, [UR30], R3 ;  /* 0x00000003ff0015a7 */ /* 0x0002a2000800111e */
[----:B------:R-:W-:Y:S02]  /*102f0*/  ULEA UR30, UR42, UR12, 0x9 ;  /* 0x0000000c2a1e7291 */ /* 0x000fe4000f8e48ff */
[----:B------:R-:W-:Y:S02]  /*10300*/  UISETP.NE.AND UP1, UPT, UR15, UR8, UPT ;  /* 0x000000080f00728c */ /* 0x000fe4000bf25270 */
[----:B------:R-:W-:Y:S02]  /*10310*/  UIADD3 UR48, UPT, UPT, UR30, 0x2, URZ ;  /* 0x000000021e307890 */ /* 0x000fe4000fffe0ff */
[----:B------:R-:W-:Y:S02]  /*10320*/  UIADD3 UR40, UPT, UPT, UR30, 0x4, URZ ;  /* 0x000000041e287890 */ /* 0x000fe4000fffe0ff */
[----:B------:R-:W-:Y:S01]  /*10330*/  UIADD3 UR34, UPT, UPT, UR30, 0x6, URZ ;  /* 0x000000061e227890 */ /* 0x000fe2000fffe0ff */
[----:B------:R-:W-:Y:S01]  /*10340*/  UMOV UR33, 0x40004040 ;  /* 0x4000404000217882 */ /* 0x000fe20000000000 */
[----:B------:R-:W-:Y:S01]  /*10350*/  UMOV UR31, 0x40004040 ;  /* 0x40004040001f7882 */ /* 0x000fe20000000000 */
[----:B------:R-:W-:Y:S01]  /*10360*/  UMOV UR53, 0x40004040 ;  /* 0x4000404000357882 */ /* 0x000fe20000000000 */
[----:B------:R1:W-:Y:S01]  /*10370*/  UTCHMMA.2CTA gdesc[UR30], gdesc[UR32], tmem[UR10], tmem[UR28], idesc[UR29], UP3 ;  /* 0x00ff1c201e0075ea */ /* 0x0003e20009a0000a */
[----:B------:R-:W-:Y:S01]  /*10380*/  UPLOP3.LUT UP3, UPT, UPT, UPT, UPT, 0x80, 0x8 ;  /* 0x000000000008789c */ /* 0x000fe20003f6f070 */
[----:B------:R-:W-:Y:S01]  /*10390*/  UMOV UR49, 0x40004040 ;  /* 0x4000404000317882 */ /* 0x000fe20000000000 */
[----:B------:R-:W-:Y:S01]  /*103a0*/  UMOV UR47, 0x40004040 ;  /* 0x40004040002f7882 */ /* 0x000fe20000000000 */
[----:B------:R1:W-:Y:S01]  /*103b0*/  UTCHMMA.2CTA gdesc[UR48], gdesc[UR52], tmem[UR10], tmem[UR26], idesc[UR27], UPT ;  /* 0x00ff1a34300075ea */ /* 0x0003e2000ba0000a */
[----:B------:R-:W-:Y:S01]  /*103c0*/  UMOV UR41, 0x40004040 ;  /* 0x4000404000297882 */ /* 0x000fe20000000000 */
[----:B------:R-:W-:Y:S01]  /*103d0*/  UMOV UR39, 0x40004040 ;  /* 0x4000404000277882 */ /* 0x000fe20000000000 */
[----:B------:R-:W-:Y:S01]  /*103e0*/  UMOV UR35, 0x40004040 ;  /* 0x4000404000237882 */ /* 0x000fe20000000000 */
[----:B------:R1:W-:Y:S01]  /*103f0*/  UTCHMMA.2CTA gdesc[UR40], gdesc[UR46], tmem[UR10], tmem[UR24], idesc[UR25], UPT ;  /* 0x00ff182e280075ea */ /* 0x0003e2000ba0000a */
[----:B------:R1:W-:Y:S01]  /*10400*/  UTCHMMA.2CTA gdesc[UR34], gdesc[UR38], tmem[UR10], tmem[UR22], idesc[UR23], UPT ;  /* 0x00ff1626220075ea */ /* 0x0003e2000ba0000a */
[----:B------:R1:W-:Y:S01]  /*10410*/  UTCBAR.2CTA.MULTICAST [UR6], URZ, UR7 ;  /* 0x000000ff060073e9 */ /* 0x0003e20008200807 */
[----:B------:R-:W-:Y:S01]  /*10420*/  UMOV UR42, UR16 ;  /* 0x00000010002a7c82 */ /* 0x000fe20008000000 */
[----:B------:R-:W-:Y:S05]  /*10430*/  BRA.U UP1, `(.L_x_228) ;  /* 0xfffffffd01507547 */ /* 0x000fea000b83ffff */
[----:B------:R-:W-:Y:S05]  /*10440*/  BRA.U UP0, `(.L_x_229) ;  /* 0x0000000100047547 */ /* 0x000fea000b800000 */
[----:B-1----:R-:W-:Y:S05]  /*10450*/  BPT.TRAP 0x1 ;  /* 0x000000040000795c */ /* 0x002fea0000300000 */
.L_x_229:
[----:B--2---:R-:W-:Y:S01]  /*10460*/  ELECT P0, URZ, PT ;  /* 0x0000000000ff782f */ /* 0x004fe20003800000 */
[----:B------:R-:W-:Y:S01]  /*10470*/  UIADD3 UR9, UPT, UPT, UR9, 0x190, URZ ;  /* 0x0000019009097890 */ /* 0x000fe2000fffe0ff */
[----:B------:R-:W-:-:S11]  /*10480*/  UMOV UR15, UR8 ;  /* 0x00000008000f7c82 */ /* 0x000fd60008000000 */
[----:B-1----:R-:W-:-:S04]  /*10490*/  @P0 LOP3.LUT R3, R8, 0xffff, RZ, 0xc0, !PT ;  /* 0x0000ffff08030812 */ /* 0x002fc800078ec0ff */
[----:B------:R-:W-:-:S13]  /*104a0*/  @P0 R2UR UR6, R3 ;  /* 0x00000000030602ca */ /* 0x000fda00000e0000 */
[----:B------:R1:W-:Y:S01]  /*104b0*/  UTCBAR.2CTA.MULTICAST [UR9], URZ, UR6 ;  /* 0x000000ff090073e9 */ /* 0x0003e20008200806 */
[----:B------:R-:W-:Y:S01]  /*104c0*/  NOP ;  /* 0x0000000000007918 */ /* 0x000fe20000000000 */
.L_x_223:
[----:B------:R-:W-:-:S11]  /*104d0*/  UISETP.GE.AND UP0, UPT, UR11, 0x1, UPT ;  /* 0x000000010b00788c */ /* 0x000fd6000bf06270 */
[----:B------:R-:W-:-:S04]  /*104e0*/  @UP0 UIADD3 UR7, UPT, UPT, UR18, 0x1, URZ ;  /* 0x0000000112070890 */ /* 0x000fc8000fffe0ff */
[----:B------:R-:W-:-:S04]  /*104f0*/  @UP0 UISETP.NE.AND UP1, UPT, UR7, 0x4, UPT ;  /* 0x000000040700088c */ /* 0x000fc8000bf25270 */
[----:B-1----:R-:W-:Y:S02]  /*10500*/  @UP0 USEL UR6, URZ, 0x1, UP1 ;  /* 0x00000001ff060887 */ /* 0x002fe40008800000 */
[----:B------:R-:W-:Y:S02]  /*10510*/  @UP0 USEL UR18, UR7, URZ, UP1 ;  /* 0x000000ff07120287 */ /* 0x000fe40008800000 */
[----:B------:R-:W-:Y:S02]  /*10520*/  @UP0 ULOP3.LUT UR19, UR19, UR6, URZ, 0x3c, !UPT ;  /* 0x0000000613130292 */ /* 0x000fe4000f8e3cff */
[----:B------:R-:W-:-:S09]  /*10530*/  UISETP.NE.AND UP0, UPT, UR37, 0x8, UPT ;  /* 0x000000082500788c */ /* 0x000fd2000bf05270 */
[----:B------:R-:W-:Y:S05]  /*10540*/  BRA.U UP0, `(.L_x_230) ;  /* 0x0000000100047547 */ /* 0x000fea000b800000 */
[----:B------:R-:W-:Y:S05]  /*10550*/  BPT.TRAP 0x1 ;  /* 0x000000040000795c */ /* 0x000fea0000300000 */
.L_x_230:
[----:B------:R-:W-:Y:S01]  /*10560*/  ULEA UR6, UR17, UR4, 0x3 ;  /* 0x0000000411067291 */ /* 0x000fe2000f8e18ff */
[----:B------:R-:W-:-:S08]  /*10570*/  SHF.L.U32 R4, R2, 0x1f, RZ ;  /* 0x0000001f02047819 */ /* 0x000fd000000006ff */
[----:B------:R-:W1:Y:S02]  /*10580*/  SYNCS.PHASECHK.TRANS64.TRYWAIT P0, [UR6+0x1f0], R4 ;  /* 0x0001f004ff0075a7 */ /* 0x000e640008001106 */
[----:B-1----:R-:W-:Y:S05]  /*10590*/  @!P0 BRA `(.L_x_231) ;  /* 0x0000001400b08947 */ /* 0x002fea0003800000 */
.L_x_309:
[----:B------:R-:W-:-:S09]  /*105a0*/  UIMAD UR7, UR17, 0x14, UR36 ;  /* 0x00000014110778a4 */ /* 0x000fd2000f8e0224 */
[----:B------:R-:W2:Y:S04]  /*105b0*/  LDS R23, [UR7+0x8] ;  /* 0x00000807ff177984 */ /* 0x000ea80008000800 */
[----:B-1----:R-:W1:Y:S01]  /*105c0*/  LDS R3, [UR7+0xc] ;  /* 0x00000c07ff037984 */ /* 0x002e620008000800 */
[----:B------:R-:W-:Y:S01]  /*105d0*/  @!PT LDS RZ, [RZ] ;  /* 0x00000000fffff984 */ /* 0x000fe20000000800 */
[----:B------:R-:W-:Y:S01]  /*105e0*/  @!PT LDS RZ, [RZ] ;  /* 0x00000000fffff984 */ /* 0x000fe20000000800 */
[----:B------:R-:W-:Y:S01]  /*105f0*/  @!PT LDS RZ, [RZ] ;  /* 0x00000000fffff984 */ /* 0x000fe20000000800 */
[----:B------:R-:W-:Y:S01]  /*10600*/  @!PT LDS RZ, [RZ] ;  /* 0x00000000fffff984 */ /* 0x000fe20000000800 */
[----:B------:R3:W-:Y:S06]  /*10610*/  MEMBAR.ALL.CTA ;  /* 0x0000000000007992 */ /* 0x0007ec0000008000 */
[----:B---3--:R-:W3:Y:S01]  /*10620*/  FENCE.VIEW.ASYNC.S ;  /* 0x00000000000073c6 */ /* 0x008ee20000000000 */
[----:B------:R-:W-:Y:S05]  /*10630*/  BRA.U UP0, `(.L_x_232) ;  /* 0x0000000100047547 */ /* 0x000fea000b800000 */
[----:B------:R-:W-:Y:S05]  /*10640*/  BPT.TRAP 0x1 ;  /* 0x000000040000795c */ /* 0x000fea0000300000 */
.L_x_232:
[----:B------:R-:W-:Y:S01]  /*10650*/  UIADD3 UR6, UPT, UPT, UR6, 0x230, URZ ;  /* 0x0000023006067890 */ /* 0x000fe2000fffe0ff */
[----:B-1----:R-:W-:Y:S01]  /*10660*/  ISETP.NE.AND P0, PT, R3, RZ, PT ;  /* 0x000000ff0300720c */ /* 0x002fe20003f05270 */
[----:B------:R-:W-:Y:S02]  /*10670*/  UIADD3 UR17, UPT, UPT, UR17, 0x1, URZ ;  /* 0x0000000111117890 */ /* 0x000fe4000fffe0ff */
[----:B------:R-:W-:Y:S02]  /*10680*/  UPRMT UR6, UR5, 0x654, UR6 ;  /* 0x0000065405067896 */ /* 0x000fe40008000006 */
[----:B------:R-:W-:-:S04]  /*10690*/  UISETP.NE.AND UP0, UPT, UR17, 0x8, UPT ;  /* 0x000000081100788c */ /* 0x000fc8000bf05270 */
[----:B------:R-:W-:-:S03]  /*106a0*/  USEL UR17, UR17, URZ, UP0 ;  /* 0x000000ff11117287 */ /* 0x000fc60008000000 */
[----:B---3--:R-:W-:Y:S01]  /*106b0*/  SYNCS.ARRIVE.TRANS64.RED.A1T0 RZ, [UR6], RZ ;  /* 0x000000ffffff79a7 */ /* 0x008fe20008100406 */
[----:B------:R-:W-:-:S06]  /*106c0*/  USEL UR6, URZ, 0x1, UP0 ;  /* 0x00000001ff067887 */ /* 0x000fcc0008000000 */
[----:B------:R-:W-:Y:S01]  /*106d0*/  LOP3.LUT R2, R2, UR6, RZ, 0x3c, !PT ;  /* 0x0000000602027c12 */ /* 0x000fe2000f8e3cff */
[----:B------:R-:W-:Y:S06]  /*106e0*/  @P0 BRA `(.L_x_233) ;  /* 0xfffffff800000947 */ /* 0x000fec000383ffff */
[----:B------:R-:W1:Y:S01]  /*106f0*/  S2UR UR5, SR_CgaCtaId ;  /* 0x00000000000579c3 */ /* 0x000e620000008800 */
[----:B------:R-:W-:Y:S01]  /*10700*/  ELECT P0, URZ, PT ;  /* 0x0000000000ff782f */ /* 0x000fe20003800000 */
[----:B------:R-:W-:Y:S01]  /*10710*/  HFMA2 R0, -RZ, RZ, 0, 5.9604644775390625e-08 ;  /* 0x00000001ff007431 */ /* 0x000fe200000001ff */
[----:B------:R-:W-:-:S05]  /*10720*/  UMOV UR6, 0x40 ;  /* 0x0000004000067882 */ /* 0x000fca0000000000 */
[----:B------:R-:W-:Y:S01]  /*10730*/  UVIRTCOUNT.DEALLOC.SMPOOL 0x80 ;  /* 0x000000800000784c */ /* 0x000fe20000000000 */
[----:B------:R-:W-:Y:S02]  /*10740*/  UISETP.NE.AND UP2, UPT, UR44, URZ, UPT ;  /* 0x000000ff2c00728c */ /* 0x000fe4000bf45270 */
[----:B-1----:R-:W-:-:S09]  /*10750*/  ULEA UR5, UR5, UR6, 0x18 ;  /* 0x0000000605057291 */ /* 0x002fd2000f8ec0ff */
[----:B------:R1:W-:Y:S01]  /*10760*/  @P0 STS.U8 [UR5+0x1c], R0 ;  /* 0x00001c00ff000988 */ /* 0x0003e20008000005 */
[----:B------:R-:W-:Y:S05]  /*10770*/  BRA.U UP2, `(.L_x_234) ;  /* 0x0000000102d47547 */ /* 0x000fea000b800000 */
[----:B------:R-:W-:-:S04]  /*10780*/  UISETP.NE.AND UP0, UPT, UR37, URZ, UPT ;  /* 0x000000ff2500728c */ /* 0x000fc8000bf05270 */
[----:B------:R-:W-:-:S09]  /*10790*/  UISETP.NE.AND UP0, UPT, UR21, 0x4, !UP0 ;  /* 0x000000041500788c */ /* 0x000fd2000c705270 */
[----:B------:R-:W-:Y:S05]  /*107a0*/  BRA.U UP0, `(.L_x_235) ;  /* 0x0000000100047547 */ /* 0x000fea000b800000 */
[----:B------:R-:W-:Y:S05]  /*107b0*/  BPT.TRAP 0x1 ;  /* 0x000000040000795c */ /* 0x000fea0000300000 */
.L_x_235:
[----:B------:R-:W-:Y:S01]  /*107c0*/  ULEA UR6, UR18, UR4, 0x3 ;  /* 0x0000000412067291 */ /* 0x000fe2000f8e18ff */
[----:B------:R-:W-:Y:S01]  /*107d0*/  MOV R3, UR19 ;  /* 0x0000001300037c02 */ /* 0x000fe20008000f00 */
[----:B------:R-:W-:-:S03]  /*107e0*/  UIADD3 UR18, UPT, UPT, UR18, 0x1, URZ ;  /* 0x0000000112127890 */ /* 0x000fc6000fffe0ff */
[----:B------:R-:W-:-:S04]  /*107f0*/  SHF.L.U32 R3, R3, 0x1f, RZ ;  /* 0x0000001f03037819 */ /* 0x000fc800000006ff */
[----:B------:R-:W3:Y:S02]  /*10800*/  SYNCS.PHASECHK.TRANS64.TRYWAIT P0, [UR6+0x1b0], R3 ;  /* 0x0001b003ff0075a7 */ /* 0x000ee40008001106 */
[----:B---3--:R-:W-:Y:S05]  /*10810*/  @!P0 BRA `(.L_x_236) ;  /* 0x0000001400288947 */ /* 0x008fea0003800000 */
.L_x_311:
[----:B------:R-:W-:Y:S05]  /*10820*/  BRA.U UP0, `(.L_x_237) ;  /* 0x0000000100047547 */ /* 0x000fea000b800000 */
[----:B------:R-:W-:Y:S05]  /*10830*/  BPT.TRAP 0x1 ;  /* 0x000000040000795c */ /* 0x000fea0000300000 */
.L_x_237:
[----:B------:R-:W-:-:S04]  /*10840*/  UISETP.NE.AND UP1, UPT, UR18, 0x4, UPT ;  /* 0x000000041200788c */ /* 0x000fc8000bf25270 */
[----:B------:R-:W-:Y:S02]  /*10850*/  USEL UR8, URZ, 0x1, UP1 ;  /* 0x00000001ff087887 */ /* 0x000fe40008800000 */
[----:B------:R-:W-:Y:S02]  /*10860*/  USEL UR6, UR18, URZ, UP1 ;  /* 0x000000ff12067287 */ /* 0x000fe40008800000 */
[----:B------:R-:W-:Y:S02]  /*10870*/  ULOP3.LUT UR8, UR19, UR8, URZ, 0x3c, !UPT ;  /* 0x0000000813087292 */ /* 0x000fe4000f8e3cff */
[----:B------:R-:W-:Y:S02]  /*10880*/  ULEA UR7, UR6, UR4, 0x3 ;  /* 0x0000000406077291 */ /* 0x000fe4000f8e18ff */
[----:B------:R-:W-:Y:S02]  /*10890*/  UIADD3 UR6, UPT, UPT, UR6, 0x1, URZ ;  /* 0x0000000106067890 */ /* 0x000fe4000fffe0ff */
[----:B-1----:R-:W-:-:S04]  /*108a0*/  MOV R3, UR8 ;  /* 0x0000000800037c02 */ /* 0x002fc80008000f00 */
[----:B------:R-:W-:-:S04]  /*108b0*/  SHF.L.U32 R3, R3, 0x1f, RZ ;  /* 0x0000001f03037819 */ /* 0x000fc800000006ff */
[----:B------:R-:W1:Y:S02]  /*108c0*/  SYNCS.PHASECHK.TRANS64.TRYWAIT P0, [UR7+0x1b0], R3 ;  /* 0x0001b003ff0075a7 */ /* 0x000e640008001107 */
[----:B-1----:R-:W-:Y:S05]  /*108d0*/  @!P0 BRA `(.L_x_238) ;  /* 0x0000001400108947 */ /* 0x002fea0003800000 */
.L_x_313:
[----:B------:R-:W-:Y:S05]  /*108e0*/  BRA.U UP0, `(.L_x_239) ;  /* 0x0000000100047547 */ /* 0x000fea000b800000 */
[----:B------:R-:W-:Y:S05]  /*108f0*/  BPT.TRAP 0x1 ;  /* 0x000000040000795c */ /* 0x000fea0000300000 */
.L_x_239:
        /* <DEDUP_REMOVED lines=10> */
.L_x_315:
[----:B------:R-:W-:Y:S05]  /*109a0*/  BRA.U UP0, `(.L_x_241) ;  /* 0x0000000100047547 */ /* 0x000fea000b800000 */
[----:B------:R-:W-:Y:S05]  /*109b0*/  BPT.TRAP 0x1 ;  /* 0x000000040000795c */ /* 0x000fea0000300000 */
.L_x_241:
[----:B------:R-:W-:-:S04]  /*109c0*/  UISETP.NE.AND UP0, UPT, UR6, 0x4, UPT ;  /* 0x000000040600788c */ /* 0x000fc8000bf05270 */
[----:B------:R-:W-:Y:S02]  /*109d0*/  USEL UR7, URZ, 0x1, UP0 ;  /* 0x00000001ff077887 */ /* 0x000fe40008000000 */
[----:B------:R-:W-:Y:S02]  /*109e0*/  USEL UR6, UR6, URZ, UP0 ;  /* 0x000000ff06067287 */ /* 0x000fe40008000000 */
[----:B------:R-:W-:Y:S02]  /*109f0*/  ULOP3.LUT UR7, UR8, UR7, URZ, 0x3c, !UPT ;  /* 0x0000000708077292 */ /* 0x000fe4000f8e3cff */
[----:B------:R-:W-:-:S04]  /*10a00*/  ULEA UR6, UR6, UR4, 0x3 ;  /* 0x0000000406067291 */ /* 0x000fc8000f8e18ff */
[----:B------:R-:W-:Y:S02]  /*10a10*/  IMAD.U32 R2, RZ, RZ, UR7 ;  /* 0x00000007ff027e24 */ /* 0x000fe4000f8e00ff */
[----:B-1----:R-:W-:-:S03]  /*10a20*/  MOV R0, UR6 ;  /* 0x0000000600007c02 */ /* 0x002fc60008000f00 */
[----:B------:R-:W-:-:S04]  /*10a30*/  SHF.L.U32 R3, R2, 0x1f, RZ ;  /* 0x0000001f02037819 */ /* 0x000fc800000006ff */
[----:B------:R1:W3:Y:S03]  /*10a40*/  SYNCS.PHASECHK.TRANS64.TRYWAIT P0, [R0+URZ+0x1b0], R3 ;  /* 0x0001b003000075a7 */ /* 0x0002e600080011ff */
[----:B---3--:R-:W-:Y:S05]  /*10a50*/  @!P0 NANOSLEEP.SYNCS 0x989680 ;  /* 0x009896800000895d */ /* 0x008fea0003900000 */
[----:B------:R-:W3:Y:S02]  /*10a60*/  @!P0 SYNCS.PHASECHK.TRANS64 P0, [R0+URZ+0x1b0], R3 ;  /* 0x0001b003000085a7 */ /* 0x000ee400080010ff */
[----:B---3--:R-:W-:Y:S05]  /*10a70*/  @P0 BRA `(.L_x_242) ;  /* 0x0000000000200947 */ /* 0x008fea0003800000 */
.L_x_243:
[----:B---3--:R3:W4:Y:S02]  /*10a80*/  SYNCS.PHASECHK.TRANS64.TRYWAIT P0, [R0+URZ+0x1b0], R3 ;  /* 0x0001b003000075a7 */ /* 0x00872400080011ff */
[----:B----4-:R-:W-:Y:S05]  /*10a90*/  @!P0 NANOSLEEP.SYNCS 0x989680 ;  /* 0x009896800000895d */ /* 0x010fea0003900000 */
[----:B------:R-:W4:Y:S02]  /*10aa0*/  @!P0 SYNCS.PHASECHK.TRANS64 P0, [R0+URZ+0x1b0], R3 ;  /* 0x0001b003000085a7 */ /* 0x000f2400080010ff */
[----:B----4-:R-:W-:Y:S05]  /*10ab0*/  @!P0 BRA `(.L_x_243) ;  /* 0xfffffffc00f08947 */ /* 0x010fea000383ffff */
[----:B------:R-:W-:Y:S05]  /*10ac0*/  BRA `(.L_x_242) ;  /* 0x00000000000c7947 */ /* 0x000fea0003800000 */
.L_x_234:
[----:B------:R-:W-:-:S04]  /*10ad0*/  UIADD3 UR6, UPT, UPT, UR4, 0x1e0, URZ ;  /* 0x000001e004067890 */ /* 0x000fc8000fffe0ff */
[----:B------:R-:W-:-:S09]  /*10ae0*/  UPRMT UR6, UR43, 0x654, UR6 ;  /* 0x000006542b067896 */ /* 0x000fd20008000006 */
[----:B------:R-:W-:Y:S03]  /*10af0*/  SYNCS.ARRIVE.TRANS64.RED.A1T0 RZ, [UR6], RZ ;  /* 0x000000ffffff79a7 */ /* 0x000fe60008100406 */
.L_x_242:
[----:B-1-3--:R-:W-:Y:S01]  /*10b00*/  SHF.L.U32 R3, RZ, 0x1f, RZ ;  /* 0x0000001fff037819 */ /* 0x00afe200000006ff */
[----:B------:R-:W-:Y:S01]  /*10b10*/  UIADD3 UR6, UPT, UPT, UR4, 0x1e0, URZ ;  /* 0x000001e004067890 */ /* 0x000fe2000fffe0ff */
[----:B------:R-:W-:Y:S02]  /*10b20*/  PLOP3.LUT P0, PT, PT, PT, UP2, 0x80, 0x8 ;  /* 0x000000000008781c */ /* 0x000fe40003f0f028 */
[----:B------:R-:W1:Y:S02]  /*10b30*/  SYNCS.PHASECHK.TRANS64.TRYWAIT P1, [UR4+0x1e0], R3 ;  /* 0x0001e003ff0075a7 */ /* 0x000e640008021104 */
[----:B-1----:R-:W-:Y:S09]  /*10b40*/  @!P1 BRA `(.L_x_244) ;  /* 0x0000001000a49947 */ /* 0x002ff20003800000 */
.L_x_317:
[----:B------:R-:W-:Y:S01]  /*10b50*/  @!UP2 UPRMT UR6, UR43, 0x654, UR6 ;  /* 0x000006542b06a896 */ /* 0x000fe20008000006 */
[----:B------:R-:W-:Y:S01]  /*10b60*/  UMOV UR8, 0xffff ;  /* 0x0000ffff00087882 */ /* 0x000fe20000000000 */
[----:B------:R-:W-:-:S07]  /*10b70*/  UMOV UR4, 0x1 ;  /* 0x0000000100047882 */ /* 0x000fce0000000000 */
[----:B------:R-:W-:Y:S01]  /*10b80*/  @!P0 SYNCS.ARRIVE.TRANS64.RED.A1T0 RZ, [UR6], RZ ;  /* 0x000000ffffff89a7 */ /* 0x000fe20008100406 */
[----:B------:R-:W-:Y:S01]  /*10b90*/  NOP ;  /* 0x0000000000007918 */ /* 0x000fe20000000000 */
[----:B-1----:R-:W1:Y:S01]  /*10ba0*/  LDS R0, [UR5+0x14] ;  /* 0x00001405ff007984 */ /* 0x002e620008000800 */
[----:B------:R-:W-:-:S04]  /*10bb0*/  ULOP3.LUT UR6, UR20, 0xffff, URZ, 0xc0, !UPT ;  /* 0x0000ffff14067892 */ /* 0x000fc8000f8ec0ff */
[----:B------:R-:W-:-:S04]  /*10bc0*/  USHF.R.U32.HI UR6, URZ, 0x5, UR6 ;  /* 0x00000005ff067899 */ /* 0x000fc80008011606 */
[----:B------:R-:W-:Y:S02]  /*10bd0*/  USHF.L.U32 UR8, UR8, UR6, URZ ;  /* 0x0000000608087299 */ /* 0x000fe400080006ff */
[----:B------:R-:W-:-:S04]  /*10be0*/  USHF.L.U32 UR4, UR4, UR6, URZ ;  /* 0x0000000604047299 */ /* 0x000fc800080006ff */
[----:B-1----:R-:W-:-:S04]  /*10bf0*/  LOP3.LUT R0, R0, UR8, RZ, 0xc0, !PT ;  /* 0x0000000800007c12 */ /* 0x002fc8000f8ec0ff */
[----:B------:R-:W-:-:S13]  /*10c00*/  ISETP.NE.AND P0, PT, R0, UR8, PT ;  /* 0x0000000800007c0c */ /* 0x000fda000bf05270 */
[----:B------:R-:W-:Y:S05]  /*10c10*/  @P0 BRA `(.L_x_245) ;  /* 0x0000000000580947 */ /* 0x000fea0003800000 */
[----:B------:R-:W1:Y:S02]  /*10c20*/  LDS R0, [UR5+0x18] ;  /* 0x00001805ff007984 */ /* 0x000e640008000800 */
[----:B-1----:R-:W-:-:S04]  /*10c30*/  LOP3.LUT R0, R0, UR4, RZ, 0xc0, !PT ;  /* 0x0000000400007c12 */ /* 0x002fc8000f8ec0ff */
[----:B------:R-:W-:-:S13]  /*10c40*/  ISETP.NE.AND P0, PT, R0, UR4, PT ;  /* 0x0000000400007c0c */ /* 0x000fda000bf05270 */
[----:B------:R-:W-:Y:S05]  /*10c50*/  @P0 BRA `(.L_x_246) ;  /* 0x00000000003c0947 */ /* 0x000fea0003800000 */
[----:B------:R-:W1:Y:S01]  /*10c60*/  S2R R2, SR_LANEID ;  /* 0x0000000000027919 */ /* 0x000e620000000000 */
[----:B------:R-:W-:Y:S01]  /*10c70*/  ULOP3.LUT UR8, URZ, UR8, URZ, 0x33, !UPT ;  /* 0x00000008ff087292 */ /* 0x000fe2000f8e33ff */
[----:B------:R-:W-:Y:S01]  /*10c80*/  LOP3.LUT R4, RZ, UR4, RZ, 0x33, !PT ;  /* 0x00000004ff047c12 */ /* 0x000fe2000f8e33ff */
[----:B------:R-:W-:Y:S02]  /*10c90*/  VOTEU.ANY UR7, UPT, PT ;  /* 0x0000000000077886 */ /* 0x000fe400038e0100 */
[----:B------:R-:W-:Y:S01]  /*10ca0*/  UFLO.U32 UR7, UR7 ;  /* 0x00000007000772bd */ /* 0x000fe200080e0000 */
[----:B------:R-:W3:Y:S01]  /*10cb0*/  REDUX UR4, R4 ;  /* 0x00000000040473c4 */ /* 0x000ee20000000000 */
[----:B------:R-:W-:-:S06]  /*10cc0*/  IMAD.U32 R0, RZ, RZ, UR8 ;  /* 0x00000008ff007e24 */ /* 0x000fcc000f8e00ff */
[----:B------:R4:W-:Y:S01]  /*10cd0*/  UTCATOMSWS.AND URZ, UR8 ;  /* 0x0000000800ff79e3 */ /* 0x0009e20008000000 */
[----:B------:R-:W5:Y:S01]  /*10ce0*/  REDUX UR6, R0 ;  /* 0x00000000000673c4 */ /* 0x000f620000000000 */
[----:B-1----:R-:W-:Y:S01]  /*10cf0*/  ISETP.EQ.U32.AND P0, PT, R2, UR7, PT ;  /* 0x0000000702007c0c */ /* 0x002fe2000bf02070 */
[----:B---3--:R-:W-:Y:S01]  /*10d00*/  IMAD.U32 R2, RZ, RZ, UR4 ;  /* 0x00000004ff027e24 */ /* 0x008fe2000f8e00ff */
[----:B-----5:R-:W-:-:S11]  /*10d10*/  MOV R3, UR6 ;  /* 0x0000000600037c02 */ /* 0x020fd60008000f00 */
[----:B------:R4:W-:Y:S04]  /*10d20*/  @P0 ATOMS.AND RZ, [UR5+0x14], R3 ;  /* 0x00001403ffff098c */ /* 0x0009e8000a800005 */
[----:B------:R4:W-:Y:S01]  /*10d30*/  @P0 ATOMS.AND RZ, [UR5+0x18], R2 ;  /* 0x00001802ffff098c */ /* 0x0009e2000a800005 */
[----:B------:R-:W-:Y:S05]  /*10d40*/  BRA `(.L_x_247) ;  /* 0x0000000000147947 */ /* 0x000fea0003800000 */
.L_x_246:
[----:B------:R-:W-:Y:S02]  /*10d50*/  MOV R2, 0x10d70 ;  /* 0x00010d7000027802 */ /* 0x000fe40000000f00 */
[----:B--2---:R-:W-:Y:S05]  /*10d60*/  CALL.REL.NOINC `($__internal_0_$__cuda_sm10x_tcgen05_guardrail_trap_col_being_dealloced_not_returned_by_alloc) ;  /* 0x0000001000347944 */ /* 0x004fea0003c00000 */
[----:B------:R-:W-:Y:S05]  /*10d70*/  BRA `(.L_x_247) ;  /* 0x0000000000087947 */ /* 0x000fea0003800000 */
.L_x_245:
[----:B------:R-:W-:Y:S02]  /*10d80*/  MOV R2, 0x10da0 ;  /* 0x00010da000027802 */ /* 0x000fe40000000f00 */
[----:B--2---:R-:W-:Y:S05]  /*10d90*/  CALL.REL.NOINC `($__internal_2_$__cuda_sm10x_tcgen05_guardrail_trap_unallocated_columns_being_dealloced) ;  /* 0x0000001000407944 */ /* 0x004fea0003c00000 */
.L_x_247:
[----:B------:R-:W-:Y:S01]  /*10da0*/  NOP ;  /* 0x0000000000007918 */ /* 0x000fe20000000000 */
[----:B----4-:R-:W-:Y:S05]  /*10db0*/  EXIT ;  /* 0x000000000000794d */ /* 0x010fea0003800000 */
.L_x_35:
[----:B------:R-:W-:-:S07]  /*10dc0*/  MOV R0, UR9 ;  /* 0x0000000900007c02 */ /* 0x000fce0008000f00 */
.L_x_248:
[----:B--2---:R2:W3:Y:S02]  /*10dd0*/  SYNCS.PHASECHK.TRANS64.TRYWAIT P0, [R0+URZ+0x60], R3 ;  /* 0x00006003000075a7 */ /* 0x0044e400080011ff */
[----:B---3--:R-:W-:Y:S05]  /*10de0*/  @!P0 NANOSLEEP.SYNCS 0x989680 ;  /* 0x009896800000895d */ /* 0x008fea0003900000 */
[----:B------:R-:W3:Y:S02]  /*10df0*/  @!P0 SYNCS.PHASECHK.TRANS64 P0, [R0+URZ+0x60], R3 ;  /* 0x00006003000085a7 */ /* 0x000ee400080010ff */
[----:B---3--:R-:W-:Y:S05]  /*10e00*/  @!P0 BRA `(.L_x_248) ;  /* 0xfffffffc00f08947 */ /* 0x008fea000383ffff */
[----:B------:R-:W-:Y:S05]  /*10e10*/  BRA `(.L_x_34) ;  /* 0xffffff3400a87947 */ /* 0x000fea000383ffff */
.L_x_42:
[----:B-1----:R-:W-:-:S07]  /*10e20*/  MOV R0, UR9 ;  /* 0x0000000900007c02 */ /* 0x002fce0008000f00 */
.L_x_249:
[----:B-1----:R1:W2:Y:S02]  /*10e30*/  SYNCS.PHASECHK.TRANS64.TRYWAIT P0, [R0+URZ+0x60], R3 ;  /* 0x00006003000075a7 */ /* 0x0022a400080011ff */
[----:B--2---:R-:W-:Y:S05]  /*10e40*/  @!P0 NANOSLEEP.SYNCS 0x989680 ;  /* 0x009896800000895d */ /* 0x004fea0003900000 */
[----:B------:R-:W2:Y:S02]  /*10e50*/  @!P0 SYNCS.PHASECHK.TRANS64 P0, [R0+URZ+0x60], R3 ;  /* 0x00006003000085a7 */ /* 0x000ea400080010ff */
[----:B--2---:R-:W-:Y:S05]  /*10e60*/  @!P0 BRA `(.L_x_249) ;  /* 0xfffffffc00f08947 */ /* 0x004fea000383ffff */
[----:B------:R-:W-:Y:S05]  /*10e70*/  BRA `(.L_x_41) ;  /* 0xffffff3800447947 */ /* 0x000fea000383ffff */
.L_x_48:
[----:B------:R-:W-:-:S07]  /*10e80*/  MOV R0, UR4 ;  /* 0x0000000400007c02 */ /* 0x000fce0008000f00 */
.L_x_250:
[----:B-1----:R1:W2:Y:S02]  /*10e90*/  SYNCS.PHASECHK.TRANS64.TRYWAIT P0, [R0+URZ+0x1f0], R3 ;  /* 0x0001f003000075a7 */ /* 0x0022a400080011ff */
[----:B--2---:R-:W-:Y:S05]  /*10ea0*/  @!P0 NANOSLEEP.SYNCS 0x989680 ;  /* 0x009896800000895d */ /* 0x004fea0003900000 */
[----:B------:R-:W2:Y:S02]  /*10eb0*/  @!P0 SYNCS.PHASECHK.TRANS64 P0, [R0+URZ+0x1f0], R3 ;  /* 0x0001f003000085a7 */ /* 0x000ea400080010ff */
[----:B--2---:R-:W-:Y:S05]  /*10ec0*/  @!P0 BRA `(.L_x_250) ;  /* 0xfffffffc00f08947 */ /* 0x004fea000383ffff */
[----:B------:R-:W-:Y:S05]  /*10ed0*/  BRA `(.L_x_251) ;  /* 0xffffff3800cc7947 */ /* 0x000fea000383ffff */
.L_x_51:
[----:B------:R-:W-:-:S07]  /*10ee0*/  MOV R0, UR4 ;  /* 0x0000000400007c02 */ /* 0x000fce0008000f00 */
.L_x_252:
[----:B-1----:R1:W2:Y:S02]  /*10ef0*/  SYNCS.PHASECHK.TRANS64.TRYWAIT P0, [R0+URZ], R3 ;  /* 0x00000003000075a7 */ /* 0x0022a400080011ff */
[----:B--2---:R-:W-:Y:S05]  /*10f00*/  @!P0 NANOSLEEP.SYNCS 0x989680 ;  /* 0x009896800000895d */ /* 0x004fea0003900000 */
[----:B------:R-:W2:Y:S02]  /*10f10*/  @!P0 SYNCS.PHASECHK.TRANS64 P0, [R0+URZ], R3 ;  /* 0x00000003000085a7 */ /* 0x000ea400080010ff */
[----:B--2---:R-:W-:Y:S05]  /*10f20*/  @!P0 BRA `(.L_x_252) ;  /* 0xfffffffc00f08947 */ /* 0x004fea000383ffff */
[----:B------:R-:W-:Y:S05]  /*10f30*/  BRA `(.L_x_253) ;  /* 0xffffff3c00347947 */ /* 0x000fea000383ffff */
.L_x_52:
[----:B------:R-:W-:-:S07]  /*10f40*/  MOV R0, UR4 ;  /* 0x0000000400007c02 */ /* 0x000fce0008000f00 */
.L_x_254:
[----:B-1----:R1:W2:Y:S02]  /*10f50*/  SYNCS.PHASECHK.TRANS64.TRYWAIT P0, [R0+URZ], R3 ;  /* 0x00000003000075a7 */ /* 0x0022a400080011ff */
[----:B--2---:R-:W-:Y:S05]  /*10f60*/  @!P0 NANOSLEEP.SYNCS 0x989680 ;  /* 0x009896800000895d */ /* 0x004fea0003900000 */
[----:B------:R-:W2:Y:S02]  /*10f70*/  @!P0 SYNCS.PHASECHK.TRANS64 P0, [R0+URZ], R3 ;  /* 0x00000003000085a7 */ /* 0x000ea400080010ff */
[----:B--2---:R-:W-:Y:S05]  /*10f80*/  @!P0 BRA `(.L_x_254) ;  /* 0xfffffffc00f08947 */ /* 0x004fea000383ffff */
[----:B------:R-:W-:Y:S05]  /*10f90*/  BRA `(.L_x_255) ;  /* 0xffffff3c00407947 */ /* 0x000fea000383ffff */
.L_x_53:
[----:B------:R-:W-:-:S07]  /*10fa0*/  MOV R0, UR4 ;  /* 0x0000000400007c02 */ /* 0x000fce0008000f00 */
.L_x_256:
[----:B-1----:R1:W2:Y:S02]  /*10fb0*/  SYNCS.PHASECHK.TRANS64.TRYWAIT P0, [R0+URZ], R3 ;  /* 0x00000003000075a7 */ /* 0x0022a400080011ff */
[----:B--2---:R-:W-:Y:S05]  /*10fc0*/  @!P0 NANOSLEEP.SYNCS 0x989680 ;  /* 0x009896800000895d */ /* 0x004fea0003900000 */
[----:B------:R-:W2:Y:S02]  /*10fd0*/  @!P0 SYNCS.PHASECHK.TRANS64 P0, [R0+URZ], R3 ;  /* 0x00000003000085a7 */ /* 0x000ea400080010ff */
[----:B--2---:R-:W-:Y:S05]  /*10fe0*/  @!P0 BRA `(.L_x_256) ;  /* 0xfffffffc00f08947 */ /* 0x004fea000383ffff */
[----:B------:R-:W-:Y:S05]  /*10ff0*/  BRA `(.L_x_257) ;  /* 0xffffff3c004c7947 */ /* 0x000fea000383ffff */
.L_x_54:
[----:B------:R-:W-:-:S07]  /*11000*/  MOV R0, UR4 ;  /* 0x0000000400007c02 */ /* 0x000fce0008000f00 */
.L_x_258:
[----:B-1----:R1:W2:Y:S02]  /*11010*/  SYNCS.PHASECHK.TRANS64.TRYWAIT P0, [R0+URZ], R3 ;  /* 0x00000003000075a7 */ /* 0x0022a400080011ff */
[----:B--2---:R-:W-:Y:S05]  /*11020*/  @!P0 NANOSLEEP.SYNCS 0x989680 ;  /* 0x009896800000895d */ /* 0x004fea0003900000 */
[----:B------:R-:W2:Y:S02]  /*11030*/  @!P0 SYNCS.PHASECHK.TRANS64 P0, [R0+URZ], R3 ;  /* 0x00000003000085a7 */ /* 0x000ea400080010ff */
[----:B--2---:R-:W-:Y:S05]  /*11040*/  @!P0 BRA `(.L_x_258) ;  /* 0xfffffffc00f08947 */ /* 0x004fea000383ffff */
[----:B------:R-:W-:Y:S05]  /*11050*/  BRA `(.L_x_259) ;  /* 0xffffff3c00587947 */ /* 0x000fea000383ffff */
.L_x_55:
[----:B------:R-:W-:-:S07]  /*11060*/  MOV R0, UR4 ;  /* 0x0000000400007c02 */ /* 0x000fce0008000f00 */
.L_x_260:
[----:B-1----:R1:W2:Y:S02]  /*11070*/  SYNCS.PHASECHK.TRANS64.TRYWAIT P0, [R0+URZ], R3 ;  /* 0x00000003000075a7 */ /* 0x0022a400080011ff */
[----:B--2---:R-:W-:Y:S05]  /*11080*/  @!P0 NANOSLEEP.SYNCS 0x989680 ;  /* 0x009896800000895d */ /* 0x004fea0003900000 */
[----:B------:R-:W2:Y:S02]  /*11090*/  @!P0 SYNCS.PHASECHK.TRANS64 P0, [R0+URZ], R3 ;  /* 0x00000003000085a7 */ /* 0x000ea400080010ff */
[----:B--2---:R-:W-:Y:S05]  /*110a0*/  @!P0 BRA `(.L_x_260) ;  /* 0xfffffffc00f08947 */ /* 0x004fea000383ffff */
[----:B------:R-:W-:Y:S05]  /*110b0*/  BRA `(.L_x_261) ;  /* 0xffffff3c00647947 */ /* 0x000fea000383ffff */
.L_x_56:
[----:B------:R-:W-:-:S07]  /*110c0*/  MOV R0, UR4 ;  /* 0x0000000400007c02 */ /* 0x000fce0008000f00 */
.L_x_262:
[----:B-1----:R1:W2:Y:S02]  /*110d0*/  SYNCS.PHASECHK.TRANS64.TRYWAIT P0, [R0+URZ], R3 ;  /* 0x00000003000075a7 */ /* 0x0022a400080011ff */
[----:B--2---:R-:W-:Y:S05]  /*110e0*/  @!P0 NANOSLEEP.SYNCS 0x989680 ;  /* 0x009896800000895d */ /* 0x004fea0003900000 */
[----:B------:R-:W2:Y:S02]  /*110f0*/  @!P0 SYNCS.PHASECHK.TRANS64 P0, [R0+URZ], R3 ;  /* 0x00000003000085a7 */ /* 0x000ea400080010ff */
[----:B--2---:R-:W-:Y:S05]  /*11100*/  @!P0 BRA `(.L_x_262) ;  /* 0xfffffffc00f08947 */ /* 0x004fea000383ffff */
[----:B------:R-:W-:Y:S05]  /*11110*/  BRA `(.L_x_263) ;  /* 0xffffff3c00707947 */ /* 0x000fea000383ffff */
.L_x_57:
[----:B------:R-:W-:-:S07]  /*11120*/  MOV R0, UR4 ;  /* 0x0000000400007c02 */ /* 0x000fce0008000f00 */
.L_x_264:
[----:B-1----:R1:W2:Y:S02]  /*11130*/  SYNCS.PHASECHK.TRANS64.TRYWAIT P0, [R0+URZ], R3 ;  /* 0x00000003000075a7 */ /* 0x0022a400080011ff */
[----:B--2---:R-:W-:Y:S05]  /*11140*/  @!P0 NANOSLEEP.SYNCS 0x989680 ;  /* 0x009896800000895d */ /* 0x004fea0003900000 */
[----:B------:R-:W2:Y:S02]  /*11150*/  @!P0 SYNCS.PHASECHK.TRANS64 P0, [R0+URZ], R3 ;  /* 0x00000003000085a7 */ /* 0x000ea400080010ff */
[----:B--2---:R-:W-:Y:S05]  /*11160*/  @!P0 BRA `(.L_x_264) ;  /* 0xfffffffc00f08947 */ /* 0x004fea000383ffff */
[----:B------:R-:W-:Y:S05]  /*11170*/  BRA `(.L_x_265) ;  /* 0xffffff3c007c7947 */ /* 0x000fea000383ffff */
.L_x_58:
[----:B------:R-:W-:-:S07]  /*11180*/  MOV R0, UR4 ;  /* 0x0000000400007c02 */ /* 0x000fce0008000f00 */
.L_x_266:
[----:B-1----:R1:W2:Y:S02]  /*11190*/  SYNCS.PHASECHK.TRANS64.TRYWAIT P0, [R0+URZ], R3 ;  /* 0x00000003000075a7 */ /* 0x0022a400080011ff */
[----:B--2---:R-:W-:Y:S05]  /*111a0*/  @!P0 NANOSLEEP.SYNCS 0x989680 ;  /* 0x009896800000895d */ /* 0x004fea0003900000 */
[----:B------:R-:W2:Y:S02]  /*111b0*/  @!P0 SYNCS.PHASECHK.TRANS64 P0, [R0+URZ], R3 ;  /* 0x00000003000085a7 */ /* 0x000ea400080010ff */
[----:B--2---:R-:W-:Y:S05]  /*111c0*/  @!P0 BRA `(.L_x_266) ;  /* 0xfffffffc00f08947 */ /* 0x004fea000383ffff */
[----:B------:R-:W-:Y:S05]  /*111d0*/  BRA `(.L_x_267) ;  /* 0xffffff3c00887947 */ /* 0x000fea000383ffff */
.L_x_59:
[----:B------:R-:W-:-:S07]  /*111e0*/  MOV R0, UR4 ;  /* 0x0000000400007c02 */ /* 0x000fce0008000f00 */
.L_x_268:
[----:B-1----:R1:W2:Y:S02]  /*111f0*/  SYNCS.PHASECHK.TRANS64.TRYWAIT P0, [R0+URZ], R3 ;  /* 0x00000003000075a7 */ /* 0x0022a400080011ff */
[----:B--2---:R-:W-:Y:S05]  /*11200*/  @!P0 NANOSLEEP.SYNCS 0x989680 ;  /* 0x009896800000895d */ /* 0x004fea0003900000 */
[----:B------:R-:W2:Y:S02]  /*11210*/  @!P0 SYNCS.PHASECHK.TRANS64 P0, [R0+URZ], R3 ;  /* 0x00000003000085a7 */ /* 0x000ea400080010ff */
[----:B--2---:R-:W-:Y:S05]  /*11220*/  @!P0 BRA `(.L_x_268) ;  /* 0xfffffffc00f08947 */ /* 0x004fea000383ffff */
[----:B------:R-:W-:Y:S05]  /*11230*/  BRA `(.L_x_269) ;  /* 0xffffff3c00947947 */ /* 0x000fea000383ffff */
.L_x_60:
[----:B------:R-:W-:-:S07]  /*11240*/  MOV R0, UR4 ;  /* 0x0000000400007c02 */ /* 0x000fce0008000f00 */
.L_x_270:
[----:B-1----:R1:W2:Y:S02]  /*11250*/  SYNCS.PHASECHK.TRANS64.TRYWAIT P0, [R0+URZ], R3 ;  /* 0x00000003000075a7 */ /* 0x0022a400080011ff */
[----:B--2---:R-:W-:Y:S05]  /*11260*/  @!P0 NANOSLEEP.SYNCS 0x989680 ;  /* 0x009896800000895d */ /* 0x004fea0003900000 */
[----:B------:R-:W2:Y:S02]  /*11270*/  @!P0 SYNCS.PHASECHK.TRANS64 P0, [R0+URZ], R3 ;  /* 0x00000003000085a7 */ /* 0x000ea400080010ff */
[----:B--2---:R-:W-:Y:S05]  /*11280*/  @!P0 BRA `(.L_x_270) ;  /* 0xfffffffc00f08947 */ /* 0x004fea000383ffff */
[----:B------:R-:W-:Y:S05]  /*11290*/  BRA `(.L_x_271) ;  /* 0xffffff3c00a07947 */ /* 0x000fea000383ffff */
.L_x_61:
[----:B------:R-:W-:-:S07]  /*112a0*/  MOV R0, UR4 ;  /* 0x0000000400007c02 */ /* 0x000fce0008000f00 */
.L_x_272:
[----:B-1----:R1:W2:Y:S02]  /*112b0*/  SYNCS.PHASECHK.TRANS64.TRYWAIT P0, [R0+URZ], R3 ;  /* 0x00000003000075a7 */ /* 0x0022a400080011ff */
[----:B--2---:R-:W-:Y:S05]  /*112c0*/  @!P0 NANOSLEEP.SYNCS 0x989680 ;  /* 0x009896800000895d */ /* 0x004fea0003900000 */
[----:B------:R-:W2:Y:S02]  /*112d0*/  @!P0 SYNCS.PHASECHK.TRANS64 P0, [R0+URZ], R3 ;  /* 0x00000003000085a7 */ /* 0x000ea400080010ff */
[----:B--2---:R-:W-:Y:S05]  /*112e0*/  @!P0 BRA `(.L_x_272) ;  /* 0xfffffffc00f08947 */ /* 0x004fea000383ffff */
[----:B------:R-:W-:Y:S05]  /*112f0*/  BRA `(.L_x_273) ;  /* 0xffffff3c00ac7947 */ /* 0x000fea000383ffff */
.L_x_76:
[----:B------:R-:W-:-:S07]  /*11300*/  MOV R20, UR4 ;  /* 0x0000000400147c02 */ /* 0x000fce0008000f00 */
.L_x_274:
[----:B-1----:R1:W2:Y:S02]  /*11310*/  SYNCS.PHASECHK.TRANS64.TRYWAIT P0, [R20+URZ+0x150], R15 ;  /* 0x0001500f140075a7 */ /* 0x0022a400080011ff */
[----:B--2---:R-:W-:Y:S05]  /*11320*/  @!P0 NANOSLEEP.SYNCS 0x989680 ;  /* 0x009896800000895d */ /* 0x004fea0003900000 */
[----:B------:R-:W2:Y:S02]  /*11330*/  @!P0 SYNCS.PHASECHK.TRANS64 P0, [R20+URZ+0x150], R15 ;  /* 0x0001500f140085a7 */ /* 0x000ea400080010ff */
[----:B--2---:R-:W-:Y:S05]  /*11340*/  @!P0 BRA `(.L_x_274) ;  /* 0xfffffffc00f08947 */ /* 0x004fea000383ffff */
[----:B------:R-:W-:Y:S05]  /*11350*/  BRA `(.L_x_275) ;  /* 0xffffff5800a07947 */ /* 0x000fea000383ffff */
.L_x_92:
[----:B------:R-:W-:-:S07]  /*11360*/  MOV R11, UR4 ;  /* 0x00000004000b7c02 */ /* 0x000fce0008000f00 */
.L_x_276:
[----:B-1----:R1:W2:Y:S02]  /*11370*/  SYNCS.PHASECHK.TRANS64.TRYWAIT P0, [R11+URZ+0x150], R2 ;  /* 0x000150020b0075a7 */ /* 0x0022a400080011ff */
[----:B--2---:R-:W-:Y:S05]  /*11380*/  @!P0 NANOSLEEP.SYNCS 0x989680 ;  /* 0x009896800000895d */ /* 0x004fea0003900000 */
[----:B------:R-:W2:Y:S02]  /*11390*/  @!P0 SYNCS.PHASECHK.TRANS64 P0, [R11+URZ+0x150], R2 ;  /* 0x000150020b0085a7 */ /* 0x000ea400080010ff */
[----:B--2---:R-:W-:Y:S05]  /*113a0*/  @!P0 BRA `(.L_x_276) ;  /* 0xfffffffc00f08947 */ /* 0x004fea000383ffff */
[----:B------:R-:W-:Y:S05]  /*113b0*/  BRA `(.L_x_277) ;  /* 0xffffff7400907947 */ /* 0x000fea000383ffff */
.L_x_101:
[----:B--2---:R2:W4:Y:S02]  /*113c0*/  SYNCS.PHASECHK.TRANS64.TRYWAIT P0, [R15+URZ+0x108], R6 ;  /* 0x000108060f0075a7 */ /* 0x00452400080011ff */
[----:B----4-:R-:W-:Y:S05]  /*113d0*/  @!P0 NANOSLEEP.SYNCS 0x989680 ;  /* 0x009896800000895d */ /* 0x010fea0003900000 */
[----:B------:R-:W4:Y:S02]  /*113e0*/  @!P0 SYNCS.PHASECHK.TRANS64 P0, [R15+URZ+0x108], R6 ;  /* 0x000108060f0085a7 */ /* 0x000f2400080010ff */
[----:B----4-:R-:W-:Y:S05]  /*113f0*/  @!P0 BRA `(.L_x_101) ;  /* 0xfffffffc00f08947 */ /* 0x010fea000383ffff */
[----:B------:R-:W-:Y:S05]  /*11400*/  BRA `(.L_x_98) ;  /* 0xffffff7c00a47947 */ /* 0x000fea000383ffff */
.L_x_105:
[----:B------:R-:W-:Y:S07]  /*11410*/  MOV R0, UR24 ;  /* 0x0000001800007c02 */ /* 0x000fee0008000f00 */
.L_x_278:
[----:B------:R1:W1:Y:S02]  /*11420*/  SYNCS.PHASECHK.TRANS64.TRYWAIT P0, [R0+URZ+0xe0], R5 ;  /* 0x0000e005000075a7 */ /* 0x00026400080011ff */
[----:B-1----:R-:W-:Y:S05]  /*11430*/  @!P0 NANOSLEEP.SYNCS 0x989680 ;  /* 0x009896800000895d */ /* 0x002fea0003900000 */
[----:B------:R-:W1:Y:S02]  /*11440*/  @!P0 SYNCS.PHASECHK.TRANS64 P0, [R0+URZ+0xe0], R5 ;  /* 0x0000e005000085a7 */ /* 0x000e6400080010ff */
[----:B-1----:R-:W-:Y:S05]  /*11450*/  @!P0 BRA `(.L_x_278) ;  /* 0xfffffffc00f08947 */ /* 0x002fea000383ffff */
[----:B------:R-:W-:Y:S05]  /*11460*/  BRA `(.L_x_279) ;  /* 0xffffff8000287947 */ /* 0x000fea000383ffff */
.L_x_111:
[----:B------:R-:W-:Y:S07]  /*11470*/  MOV R0, UR24 ;  /* 0x0000001800007c02 */ /* 0x000fee0008000f00 */
.L_x_280:
[----:B-1----:R1:W4:Y:S02]  /*11480*/  SYNCS.PHASECHK.TRANS64.TRYWAIT P0, [R0+URZ+0xe8], R5 ;  /* 0x0000e805000075a7 */ /* 0x00232400080011ff */
[----:B----4-:R-:W-:Y:S05]  /*11490*/  @!P0 NANOSLEEP.SYNCS 0x989680 ;  /* 0x009896800000895d */ /* 0x010fea0003900000 */
[----:B------:R-:W4:Y:S02]  /*114a0*/  @!P0 SYNCS.PHASECHK.TRANS64 P0, [R0+URZ+0xe8], R5 ;  /* 0x0000e805000085a7 */ /* 0x000f2400080010ff */
[----:B----4-:R-:W-:Y:S05]  /*114b0*/  @!P0 BRA `(.L_x_280) ;  /* 0xfffffffc00f08947 */ /* 0x010fea000383ffff */
[----:B------:R-:W-:Y:S05]  /*114c0*/  BRA `(.L_x_281) ;  /* 0xffffff8000807947 */ /* 0x000fea000383ffff */
.L_x_117:
[----:B-1--4-:R-:W-:Y:S07]  /*114d0*/  MOV R0, UR24 ;  /* 0x0000001800007c02 */ /* 0x012fee0008000f00 */
.L_x_282:
[----:B-1----:R1:W4:Y:S02]  /*114e0*/  SYNCS.PHASECHK.TRANS64.TRYWAIT P0, [R0+URZ+0xf0], R5 ;  /* 0x0000f005000075a7 */ /* 0x00232400080011ff */
[----:B----4-:R-:W-:Y:S05]  /*114f0*/  @!P0 NANOSLEEP.SYNCS 0x989680 ;  /* 0x009896800000895d */ /* 0x010fea0003900000 */
[----:B------:R-:W4:Y:S02]  /*11500*/  @!P0 SYNCS.PHASECHK.TRANS64 P0, [R0+URZ+0xf0], R5 ;  /* 0x0000f005000085a7 */ /* 0x000f2400080010ff */
[----:B----4-:R-:W-:Y:S05]  /*11510*/  @!P0 BRA `(.L_x_282) ;  /* 0xfffffffc00f08947 */ /* 0x010fea000383ffff */
[----:B------:R-:W-:Y:S05]  /*11520*/  BRA `(.L_x_283) ;  /* 0xffffff8000d87947 */ /* 0x000fea000383ffff */
.L_x_123:
[----:B-1--4-:R-:W-:Y:S07]  /*11530*/  MOV R0, UR24 ;  /* 0x0000001800007c02 */ /* 0x012fee0008000f00 */
.L_x_284:
[----:B-1----:R1:W4:Y:S02]  /*11540*/  SYNCS.PHASECHK.TRANS64.TRYWAIT P0, [R0+URZ+0xf8], R5 ;  /* 0x0000f805000075a7 */ /* 0x00232400080011ff */
[----:B----4-:R-:W-:Y:S05]  /*11550*/  @!P0 NANOSLEEP.SYNCS 0x989680 ;  /* 0x009896800000895d */ /* 0x010fea0003900000 */
[----:B------:R-:W4:Y:S02]  /*11560*/  @!P0 SYNCS.PHASECHK.TRANS64 P0, [R0+URZ+0xf8], R5 ;  /* 0x0000f805000085a7 */ /* 0x000f2400080010ff */
[----:B----4-:R-:W-:Y:S05]  /*11570*/  @!P0 BRA `(.L_x_284) ;  /* 0xfffffffc00f08947 */ /* 0x010fea000383ffff */
[----:B------:R-:W-:Y:S05]  /*11580*/  BRA `(.L_x_285) ;  /* 0xffffff8400307947 */ /* 0x000fea000383ffff */
.L_x_129:
[----:B----4-:R-:W-:Y:S07]  /*11590*/  MOV R0, UR8 ;  /* 0x0000000800007c02 */ /* 0x010fee0008000f00 */
.L_x_286:
[----:B-1----:R1:W4:Y:S02]  /*115a0*/  SYNCS.PHASECHK.TRANS64.TRYWAIT P0, [R0+URZ+0x1f0], R5 ;  /* 0x0001f005000075a7 */ /* 0x00232400080011ff */
[----:B----4-:R-:W-:Y:S05]  /*115b0*/  @!P0 NANOSLEEP.SYNCS 0x989680 ;  /* 0x009896800000895d */ /* 0x010fea0003900000 */
[----:B------:R-:W4:Y:S02]  /*115c0*/  @!P0 SYNCS.PHASECHK.TRANS64 P0, [R0+URZ+0x1f0], R5 ;  /* 0x0001f005000085a7 */ /* 0x000f2400080010ff */
[----:B----4-:R-:W-:Y:S05]  /*115d0*/  @!P0 BRA `(.L_x_286) ;  /* 0xfffffffc00f08947 */ /* 0x010fea000383ffff */
[----:B------:R-:W-:Y:S05]  /*115e0*/  BRA `(.L_x_287) ;  /* 0xffffff8400987947 */ /* 0x000fea000383ffff */
.L_x_133:
[----:B------:R-:W-:-:S07]  /*115f0*/  MOV R0, UR24 ;  /* 0x0000001800007c02 */ /* 0x000fce0008000f00 */
.L_x_288:
[----:B-1----:R1:W2:Y:S02]  /*11600*/  SYNCS.PHASECHK.TRANS64.TRYWAIT P0, [R0+URZ+0xe0], R3 ;  /* 0x0000e003000075a7 */ /* 0x0022a400080011ff */
[----:B--2---:R-:W-:Y:S05]  /*11610*/  @!P0 NANOSLEEP.SYNCS 0x989680 ;  /* 0x009896800000895d */ /* 0x004fea0003900000 */
[----:B------:R-:W2:Y:S02]  /*11620*/  @!P0 SYNCS.PHASECHK.TRANS64 P0, [R0+URZ+0xe0], R3 ;  /* 0x0000e003000085a7 */ /* 0x000ea400080010ff */
[----:B--2---:R-:W-:Y:S05]  /*11630*/  @!P0 BRA `(.L_x_288) ;  /* 0xfffffffc00f08947 */ /* 0x004fea000383ffff */
[----:B------:R-:W-:Y:S05]  /*11640*/  BRA `(.L_x_289) ;  /* 0xffffff8800047947 */ /* 0x000fea000383ffff */
.L_x_135:
[----:B-1----:R-:W-:-:S07]  /*11650*/  MOV R0, UR24 ;  /* 0x0000001800007c02 */ /* 0x002fce0008000f00 */
.L_x_290:
[----:B-1----:R1:W2:Y:S02]  /*11660*/  SYNCS.PHASECHK.TRANS64.TRYWAIT P0, [R0+URZ+0xe8], R3 ;  /* 0x0000e803000075a7 */ /* 0x0022a400080011ff */
[----:B--2---:R-:W-:Y:S05]  /*11670*/  @!P0 NANOSLEEP.SYNCS 0x989680 ;  /* 0x009896800000895d */ /* 0x004fea0003900000 */
[----:B------:R-:W2:Y:S02]  /*11680*/  @!P0 SYNCS.PHASECHK.TRANS64 P0, [R0+URZ+0xe8], R3 ;  /* 0x0000e803000085a7 */ /* 0x000ea400080010ff */
[----:B--2---:R-:W-:Y:S05]  /*11690*/  @!P0 BRA `(.L_x_290) ;  /* 0xfffffffc00f08947 */ /* 0x004fea000383ffff */
[----:B------:R-:W-:Y:S05]  /*116a0*/  BRA `(.L_x_291) ;  /* 0xffffff8400fc7947 */ /* 0x000fea000383ffff */
.L_x_137:
[----:B-1----:R-:W-:-:S07]  /*116b0*/  MOV R0, UR24 ;  /* 0x0000001800007c02 */ /* 0x002fce0008000f00 */
.L_x_292:
[----:B-1----:R1:W2:Y:S02]  /*116c0*/  SYNCS.PHASECHK.TRANS64.TRYWAIT P0, [R0+URZ+0xf0], R3 ;  /* 0x0000f003000075a7 */ /* 0x0022a400080011ff */
[----:B--2---:R-:W-:Y:S05]  /*116d0*/  @!P0 NANOSLEEP.SYNCS 0x989680 ;  /* 0x009896800000895d */ /* 0x004fea0003900000 */
[----:B------:R-:W2:Y:S02]  /*116e0*/  @!P0 SYNCS.PHASECHK.TRANS64 P0, [R0+URZ+0xf0], R3 ;  /* 0x0000f003000085a7 */ /* 0x000ea400080010ff */
[----:B--2---:R-:W-:Y:S05]  /*116f0*/  @!P0 BRA `(.L_x_292) ;  /* 0xfffffffc00f08947 */ /* 0x004fea000383ffff */
[----:B------:R-:W-:Y:S05]  /*11700*/  BRA `(.L_x_293) ;  /* 0xffffff8400f47947 */ /* 0x000fea000383ffff */
.L_x_146:
[----:B------:R-:W-:Y:S07]  /*11710*/  MOV R0, UR6 ;  /* 0x0000000600007c02 */ /* 0x000fee0008000f00 */
.L_x_294:
[----:B---3--:R3:W1:Y:S02]  /*11720*/  SYNCS.PHASECHK.TRANS64.TRYWAIT P0, [R0+URZ+0x1f0], R3 ;  /* 0x0001f003000075a7 */ /* 0x00866400080011ff */
[----:B-1----:R-:W-:Y:S05]  /*11730*/  @!P0 NANOSLEEP.SYNCS 0x989680 ;  /* 0x009896800000895d */ /* 0x002fea0003900000 */
[----:B------:R-:W1:Y:S02]  /*11740*/  @!P0 SYNCS.PHASECHK.TRANS64 P0, [R0+URZ+0x1f0], R3 ;  /* 0x0001f003000085a7 */ /* 0x000e6400080010ff */
[----:B-1----:R-:W-:Y:S05]  /*11750*/  @!P0 BRA `(.L_x_294) ;  /* 0xfffffffc00f08947 */ /* 0x002fea000383ffff */
[----:B------:R-:W-:Y:S05]  /*11760*/  BRA `(.L_x_295) ;  /* 0xffffff9000a07947 */ /* 0x000fea000383ffff */
.L_x_155:
[----:B------:R-:W-:Y:S07]  /*11770*/  MOV R15, 0xffffffff ;  /* 0xffffffff000f7802 */ /* 0x000fee0000000f00 */
[----:B-12-45:R-:W-:Y:S05]  /*11780*/  WARPSYNC.COLLECTIVE R15, `(.L_x_296) ;  /* 0x000000000f0c7348 */ /* 0x036fea0003c00000 */
[----:B------:R-:W-:Y:S02]  /*11790*/  ELECT P6, UR79, PT ;  /* 0x00000000004f782f */ /* 0x000fe400038c0000 */
[----:B------:R-:W-:Y:S01]  /*117a0*/  MOV R14, UR79 ;  /* 0x0000004f000e7c02 */ /* 0x000fe20008000f00 */
[----:B-12-45:R-:W-:Y:S10]  /*117b0*/  ENDCOLLECTIVE ;  /* 0x000000000000791b */ /* 0x036ff40003800000 */
.L_x_296:
[----:B------:R-:W-:Y:S05]  /*117c0*/  BRA `(.L_x_297) ;  /* 0xffffff9400b07947 */ /* 0x000fea000383ffff */
.L_x_160:
[----:B--2---:R-:W-:Y:S04]  /*117d0*/  MOV R5, UR43 ;  /* 0x0000002b00057c02 */ /* 0x004fe80008000f00 */
[----:B------:R2:W1:Y:S03]  /*117e0*/  SYNCS.PHASECHK.TRANS64.TRYWAIT P0, [R5+URZ+0xc0], R0 ;  /* 0x0000c000050075a7 */ /* 0x00046600080011ff */
[----:B-1----:R-:W-:Y:S05]  /*117f0*/  @!P0 NANOSLEEP.SYNCS 0x989680 ;  /* 0x009896800000895d */ /* 0x002fea0003900000 */
[----:B------:R-:W1:Y:S02]  /*11800*/  @!P0 SYNCS.PHASECHK.TRANS64 P0, [R5+URZ+0xc0], R0 ;  /* 0x0000c000050085a7 */ /* 0x000e6400080010ff */
[----:B-1----:R-:W-:Y:S05]  /*11810*/  @!P0 BRA `(.L_x_160) ;  /* 0xfffffffc00ec8947 */ /* 0x002fea000383ffff */
[----:B------:R-:W-:Y:S05]  /*11820*/  BRA `(.L_x_159) ;  /* 0xffffff9800587947 */ /* 0x000fea000383ffff */
.L_x_164:
[----:B------:R1:W1:Y:S02]  /*11830*/  SYNCS.PHASECHK.TRANS64.TRYWAIT P1, [R68+URZ+0x190], R3 ;  /* 0x00019003440075a7 */ /* 0x00026400080211ff */
[----:B-1----:R-:W-:Y:S05]  /*11840*/  @!P1 NANOSLEEP.SYNCS 0x989680 ;  /* 0x009896800000995d */ /* 0x002fea0003900000 */
[----:B------:R-:W1:Y:S02]  /*11850*/  @!P1 SYNCS.PHASECHK.TRANS64 P1, [R68+URZ+0x190], R3 ;  /* 0x00019003440095a7 */ /* 0x000e6400080210ff */
[----:B-1----:R-:W-:Y:S05]  /*11860*/  @!P1 BRA `(.L_x_164) ;  /* 0xfffffffc00f09947 */ /* 0x002fea000383ffff */
[----:B------:R-:W-:Y:S05]  /*11870*/  BRA `(.L_x_163) ;  /* 0xffffff9800b87947 */ /* 0x000fea000383ffff */
.L_x_171:
[----:B--2---:R-:W-:Y:S04]  /*11880*/  MOV R0, UR43 ;  /* 0x0000002b00007c02 */ /* 0x004fe80008000f00 */
[----:B------:R2:W4:Y:S03]  /*11890*/  SYNCS.PHASECHK.TRANS64.TRYWAIT P1, [R0+URZ+0xc8], R3 ;  /* 0x0000c803000075a7 */ /* 0x00052600080211ff */
[----:B----4-:R-:W-:Y:S05]  /*118a0*/  @!P1 NANOSLEEP.SYNCS 0x989680 ;  /* 0x009896800000995d */ /* 0x010fea0003900000 */
[----:B------:R-:W4:Y:S02]  /*118b0*/  @!P1 SYNCS.PHASECHK.TRANS64 P1, [R0+URZ+0xc8], R3 ;  /* 0x0000c803000095a7 */ /* 0x000f2400080210ff */
[----:B----4-:R-:W-:Y:S05]  /*118c0*/  @!P1 BRA `(.L_x_171) ;  /* 0xfffffffc00ec9947 */ /* 0x010fea000383ffff */
[----:B------:R-:W-:Y:S05]  /*118d0*/  BRA `(.L_x_170) ;  /* 0xffffffa000e07947 */ /* 0x000fea000383ffff */
.L_x_179:
[----:B--2---:R-:W-:Y:S04]  /*118e0*/  MOV R0, UR43 ;  /* 0x0000002b00007c02 */ /* 0x004fe80008000f00 */
[----:B------:R2:W1:Y:S03]  /*118f0*/  SYNCS.PHASECHK.TRANS64.TRYWAIT P1, [R0+URZ+0xd0], R3 ;  /* 0x0000d003000075a7 */ /* 0x00046600080211ff */
[----:B-1----:R-:W-:Y:S05]  /*11900*/  @!P1 NANOSLEEP.SYNCS 0x989680 ;  /* 0x009896800000995d */ /* 0x002fea0003900000 */
[----:B------:R-:W1:Y:S02]  /*11910*/  @!P1 SYNCS.PHASECHK.TRANS64 P1, [R0+URZ+0xd0], R3 ;  /* 0x0000d003000095a7 */ /* 0x000e6400080210ff */
[----:B-1----:R-:W-:Y:S05]  /*11920*/  @!P1 BRA `(.L_x_179) ;  /* 0xfffffffc00ec9947 */ /* 0x002fea000383ffff */
[----:B------:R-:W-:Y:S05]  /*11930*/  BRA `(.L_x_178) ;  /* 0xffffffac00387947 */ /* 0x000fea000383ffff */
.L_x_187:
[----:B--2---:R-:W-:Y:S04]  /*11940*/  MOV R0, UR43 ;  /* 0x0000002b00007c02 */ /* 0x004fe80008000f00 */
[----:B------:R2:W1:Y:S03]  /*11950*/  SYNCS.PHASECHK.TRANS64.TRYWAIT P1, [R0+URZ+0xd8], R3 ;  /* 0x0000d803000075a7 */ /* 0x00046600080211ff */
[----:B-1----:R-:W-:Y:S05]  /*11960*/  @!P1 NANOSLEEP.SYNCS 0x989680 ;  /* 0x009896800000995d */ /* 0x002fea0003900000 */
[----:B------:R-:W1:Y:S02]  /*11970*/  @!P1 SYNCS.PHASECHK.TRANS64 P1, [R0+URZ+0xd8], R3 ;  /* 0x0000d803000095a7 */ /* 0x000e6400080210ff */
[----:B-1----:R-:W-:Y:S05]  /*11980*/  @!P1 BRA `(.L_x_187) ;  /* 0xfffffffc00ec9947 */ /* 0x002fea000383ffff */
[----:B------:R-:W-:Y:S05]  /*11990*/  BRA `(.L_x_186) ;  /* 0xffffffb400a07947 */ /* 0x000fea000383ffff */
.L_x_199:
[----:B------:R-:W-:Y:S07]  /*119a0*/  MOV R4, UR24 ;  /* 0x0000001800047c02 */ /* 0x000fee0008000f00 */
.L_x_298:
[----:B--2---:R2:W4:Y:S02]  /*119b0*/  SYNCS.PHASECHK.TRANS64.TRYWAIT P0, [R4+URZ+0x110], R5 ;  /* 0x00011005040075a7 */ /* 0x00452400080011ff */
[----:B----4-:R-:W-:Y:S05]  /*119c0*/  @!P0 NANOSLEEP.SYNCS 0x989680 ;  /* 0x009896800000895d */ /* 0x010fea0003900000 */
[----:B------:R-:W4:Y:S02]  /*119d0*/  @!P0 SYNCS.PHASECHK.TRANS64 P0, [R4+URZ+0x110], R5 ;  /* 0x00011005040085a7 */ /* 0x000f2400080010ff */
[----:B----4-:R-:W-:Y:S05]  /*119e0*/  @!P0 BRA `(.L_x_298) ;  /* 0xfffffffc00f08947 */ /* 0x010fea000383ffff */
[----:B------:R-:W-:Y:S05]  /*119f0*/  BRA `(.L_x_299) ;  /* 0xffffffc800ac7947 */ /* 0x000fea000383ffff */
.L_x_202:
[----:B------:R-:W-:Y:S07]  /*11a00*/  MOV R4, UR24 ;  /* 0x0000001800047c02 */ /* 0x000fee0008000f00 */
.L_x_300:
[----:B-1----:R1:W2:Y:S02]  /*11a10*/  SYNCS.PHASECHK.TRANS64.TRYWAIT P1, [R4+URZ+0x230], R5 ;  /* 0x00023005040075a7 */ /* 0x0022a400080211ff */
[----:B--2---:R-:W-:Y:S05]  /*11a20*/  @!P1 NANOSLEEP.SYNCS 0x989680 ;  /* 0x009896800000995d */ /* 0x004fea0003900000 */
[----:B------:R-:W2:Y:S02]  /*11a30*/  @!P1 SYNCS.PHASECHK.TRANS64 P1, [R4+URZ+0x230], R5 ;  /* 0x00023005040095a7 */ /* 0x000ea400080210ff */
[----:B--2---:R-:W-:Y:S05]  /*11a40*/  @!P1 BRA `(.L_x_300) ;  /* 0xfffffffc00f09947 */ /* 0x004fea000383ffff */
[----:B------:R-:W-:Y:S05]  /*11a50*/  BRA `(.L_x_301) ;  /* 0xffffffcc00087947 */ /* 0x000fea000383ffff */
.L_x_218:
[----:B-1----:R-:W-:-:S04]  /*11a60*/  MOV R0, UR6 ;  /* 0x0000000600007c02 */ /* 0x002fc80008000f00 */
[----:B------:R1:W2:Y:S03]  /*11a70*/  SYNCS.PHASECHK.TRANS64.TRYWAIT P0, [R0+URZ+0x8], R5 ;  /* 0x00000805000075a7 */ /* 0x0002a600080011ff */
[----:B--2---:R-:W-:Y:S05]  /*11a80*/  @!P0 NANOSLEEP.SYNCS 0x989680 ;  /* 0x009896800000895d */ /* 0x004fea0003900000 */
[----:B------:R-:W2:Y:S02]  /*11a90*/  @!P0 SYNCS.PHASECHK.TRANS64 P0, [R0+URZ+0x8], R5 ;  /* 0x00000805000085a7 */ /* 0x000ea400080010ff */
[----:B--2---:R-:W-:Y:S05]  /*11aa0*/  @!P0 BRA `(.L_x_218) ;  /* 0xfffffffc00ec8947 */ /* 0x004fea000383ffff */
[----:B------:R-:W-:Y:S05]  /*11ab0*/  BRA `(.L_x_217) ;  /* 0xffffffdc00fc7947 */ /* 0x000fea000383ffff */
.L_x_220:
[----:B------:R-:W-:Y:S01]  /*11ac0*/  BSSY B0, `(.L_x_302) ;  /* 0x0000006000007945 */ /* 0x000fe20003800000 */
[----:B------:R-:W-:-:S07]  /*11ad0*/  MOV R15, 0xffffffff ;  /* 0xffffffff000f7802 */ /* 0x000fce0000000f00 */
[----:B-1--45:R-:W-:Y:S05]  /*11ae0*/  WARPSYNC.COLLECTIVE R15, `(.L_x_303) ;  /* 0x000000000f0c7348 */ /* 0x032fea0003c00000 */
[----:B------:R-:W-:Y:S02]  /*11af0*/  ELECT P6, UR79, PT ;  /* 0x00000000004f782f */ /* 0x000fe400038c0000 */
[----:B------:R-:W-:Y:S01]  /*11b00*/  MOV R14, UR79 ;  /* 0x0000004f000e7c02 */ /* 0x000fe20008000f00 */
[----:B-1--45:R-:W-:Y:S10]  /*11b10*/  ENDCOLLECTIVE ;  /* 0x000000000000791b */ /* 0x032ff40003800000 */
.L_x_303:
[----:B------:R-:W-:Y:S05]  /*11b20*/  BSYNC B0 ;  /* 0x0000000000007941 */ /* 0x000fea0003800000 */
.L_x_302:
[----:B------:R-:W-:Y:S05]  /*11b30*/  BRA `(.L_x_304) ;  /* 0xffffffe0002c7947 */ /* 0x000fea000383ffff */
.L_x_222:
[----:B-1----:R-:W-:-:S04]  /*11b40*/  MOV R0, UR6 ;  /* 0x0000000600007c02 */ /* 0x002fc80008000f00 */
[----:B------:R1:W2:Y:S03]  /*11b50*/  SYNCS.PHASECHK.TRANS64.TRYWAIT P0, [R0+URZ+0x8], R3 ;  /* 0x00000803000075a7 */ /* 0x0002a600080011ff */
[----:B--2---:R-:W-:Y:S05]  /*11b60*/  @!P0 NANOSLEEP.SYNCS 0x989680 ;  /* 0x009896800000895d */ /* 0x004fea0003900000 */
[----:B------:R-:W2:Y:S02]  /*11b70*/  @!P0 SYNCS.PHASECHK.TRANS64 P0, [R0+URZ+0x8], R3 ;  /* 0x00000803000085a7 */ /* 0x000ea400080010ff */
[----:B--2---:R-:W-:Y:S05]  /*11b80*/  @!P0 BRA `(.L_x_222) ;  /* 0xfffffffc00ec8947 */ /* 0x004fea000383ffff */
[----:B------:R-:W-:Y:S05]  /*11b90*/  BRA `(.L_x_221) ;  /* 0xffffffe000307947 */ /* 0x000fea000383ffff */
.L_x_225:
[----:B-1----:R-:W-:-:S07]  /*11ba0*/  MOV R3, UR9 ;  /* 0x0000000900037c02 */ /* 0x002fce0008000f00 */
.L_x_305:
[----:B-1----:R1:W3:Y:S02]  /*11bb0*/  SYNCS.PHASECHK.TRANS64.TRYWAIT P0, [R3+URZ+0x1b0], R4 ;  /* 0x0001b004030075a7 */ /* 0x0022e400080011ff */
[----:B---3--:R-:W-:Y:S05]  /*11bc0*/  @!P0 NANOSLEEP.SYNCS 0x989680 ;  /* 0x009896800000895d */ /* 0x008fea0003900000 */
[----:B------:R-:W3:Y:S02]  /*11bd0*/  @!P0 SYNCS.PHASECHK.TRANS64 P0, [R3+URZ+0x1b0], R4 ;  /* 0x0001b004030085a7 */ /* 0x000ee400080010ff */
[----:B---3--:R-:W-:Y:S05]  /*11be0*/  @!P0 BRA `(.L_x_305) ;  /* 0xfffffffc00f08947 */ /* 0x008fea000383ffff */
[----:B------:R-:W-:Y:S05]  /*11bf0*/  BRA `(.L_x_306) ;  /* 0xffffffe4001c7947 */ /* 0x000fea000383ffff */
.L_x_227:
[----:B------:R-:W-:Y:S07]  /*11c00*/  MOV R3, UR6 ;  /* 0x0000000600037c02 */ /* 0x000fee0008000f00 */
.L_x_307:
[----:B-1----:R1:W2:Y:S02]  /*11c10*/  SYNCS.PHASECHK.TRANS64.TRYWAIT P0, [R3+URZ], R4 ;  /* 0x00000004030075a7 */ /* 0x0022a400080011ff */
[----:B--2---:R-:W-:Y:S05]  /*11c20*/  @!P0 NANOSLEEP.SYNCS 0x989680 ;  /* 0x009896800000895d */ /* 0x004fea0003900000 */
[----:B------:R-:W2:Y:S02]  /*11c30*/  @!P0 SYNCS.PHASECHK.TRANS64 P0, [R3+URZ], R4 ;  /* 0x00000004030085a7 */ /* 0x000ea400080010ff */
[----:B--2---:R-:W-:Y:S05]  /*11c40*/  @!P0 BRA `(.L_x_307) ;  /* 0xfffffffc00f08947 */ /* 0x004fea000383ffff */
[----:B------:R-:W-:Y:S05]  /*11c50*/  BRA `(.L_x_226) ;  /* 0xffffffe4005c7947 */ /* 0x000fea000383ffff */
.L_x_231:
[----:B------:R-:W-:-:S07]  /*11c60*/  MOV R3, UR6 ;  /* 0x0000000600037c02 */ /* 0x000fce0008000f00 */
.L_x_308:
[----:B-1----:R1:W2:Y:S02]  /*11c70*/  SYNCS.PHASECHK.TRANS64.TRYWAIT P0, [R3+URZ+0x1f0], R4 ;  /* 0x0001f004030075a7 */ /* 0x0022a400080011ff */
[----:B--2---:R-:W-:Y:S05]  /*11c80*/  @!P0 NANOSLEEP.SYNCS 0x989680 ;  /* 0x009896800000895d */ /* 0x004fea0003900000 */
[----:B------:R-:W2:Y:S02]  /*11c90*/  @!P0 SYNCS.PHASECHK.TRANS64 P0, [R3+URZ+0x1f0], R4 ;  /* 0x0001f004030085a7 */ /* 0x000ea400080010ff */
[----:B--2---:R-:W-:Y:S05]  /*11ca0*/  @!P0 BRA `(.L_x_308) ;  /* 0xfffffffc00f08947 */ /* 0x004fea000383ffff */
[----:B------:R-:W-:Y:S05]  /*11cb0*/  BRA `(.L_x_309) ;  /* 0xffffffe800387947 */ /* 0x000fea000383ffff */
.L_x_236:
[----:B-1----:R-:W-:-:S07]  /*11cc0*/  MOV R0, UR6 ;  /* 0x0000000600007c02 */ /* 0x002fce0008000f00 */
.L_x_310:
[----:B-1----:R1:W3:Y:S02]  /*11cd0*/  SYNCS.PHASECHK.TRANS64.TRYWAIT P0, [R0+URZ+0x1b0], R3 ;  /* 0x0001b003000075a7 */ /* 0x0022e400080011ff */
[----:B---3--:R-:W-:Y:S05]  /*11ce0*/  @!P0 NANOSLEEP.SYNCS 0x989680 ;  /* 0x009896800000895d */ /* 0x008fea0003900000 */
[----:B------:R-:W3:Y:S02]  /*11cf0*/  @!P0 SYNCS.PHASECHK.TRANS64 P0, [R0+URZ+0x1b0], R3 ;  /* 0x0001b003000085a7 */ /* 0x000ee400080010ff */
[----:B---3--:R-:W-:Y:S05]  /*11d00*/  @!P0 BRA `(.L_x_310) ;  /* 0xfffffffc00f08947 */ /* 0x008fea000383ffff */
[----:B------:R-:W-:Y:S05]  /*11d10*/  BRA `(.L_x_311) ;  /* 0xffffffe800c07947 */ /* 0x000fea000383ffff */
.L_x_238:
[----:B------:R-:W-:-:S07]  /*11d20*/  MOV R0, UR7 ;  /* 0x0000000700007c02 */ /* 0x000fce0008000f00 */
.L_x_312:
[----:B-1----:R1:W3:Y:S02]  /*11d30*/  SYNCS.PHASECHK.TRANS64.TRYWAIT P0, [R0+URZ+0x1b0], R3 ;  /* 0x0001b003000075a7 */ /* 0x0022e400080011ff */
[----:B---3--:R-:W-:Y:S05]  /*11d40*/  @!P0 NANOSLEEP.SYNCS 0x989680 ;  /* 0x009896800000895d */ /* 0x008fea0003900000 */
[----:B------:R-:W3:Y:S02]  /*11d50*/  @!P0 SYNCS.PHASECHK.TRANS64 P0, [R0+URZ+0x1b0], R3 ;  /* 0x0001b003000085a7 */ /* 0x000ee400080010ff */
[----:B---3--:R-:W-:Y:S05]  /*11d60*/  @!P0 BRA `(.L_x_312) ;  /* 0xfffffffc00f08947 */ /* 0x008fea000383ffff */
[----:B------:R-:W-:Y:S05]  /*11d70*/  BRA `(.L_x_313) ;  /* 0xffffffe800d87947 */ /* 0x000fea000383ffff */
.L_x_240:
[----:B------:R-:W-:-:S07]  /*11d80*/  MOV R0, UR7 ;  /* 0x0000000700007c02 */ /* 0x000fce0008000f00 */
.L_x_314:
[----:B-1----:R1:W3:Y:S02]  /*11d90*/  SYNCS.PHASECHK.TRANS64.TRYWAIT P0, [R0+URZ+0x1b0], R3 ;  /* 0x0001b003000075a7 */ /* 0x0022e400080011ff */
[----:B---3--:R-:W-:Y:S05]  /*11da0*/  @!P0 NANOSLEEP.SYNCS 0x989680 ;  /* 0x009896800000895d */ /* 0x008fea0003900000 */
[----:B------:R-:W3:Y:S02]  /*11db0*/  @!P0 SYNCS.PHASECHK.TRANS64 P0, [R0+URZ+0x1b0], R3 ;  /* 0x0001b003000085a7 */ /* 0x000ee400080010ff */
[----:B---3--:R-:W-:Y:S05]  /*11dc0*/  @!P0 BRA `(.L_x_314) ;  /* 0xfffffffc00f08947 */ /* 0x008fea000383ffff */
[----:B------:R-:W-:Y:S05]  /*11dd0*/  BRA `(.L_x_315) ;  /* 0xffffffe800f07947 */ /* 0x000fea000383ffff */
.L_x_244:
[----:B------:R-:W-:-:S07]  /*11de0*/  MOV R0, UR4 ;  /* 0x0000000400007c02 */ /* 0x000fce0008000f00 */
.L_x_316:
[----:B-1----:R1:W3:Y:S02]  /*11df0*/  SYNCS.PHASECHK.TRANS64.TRYWAIT P1, [R0+URZ+0x1e0], R3 ;  /* 0x0001e003000075a7 */ /* 0x0022e400080211ff */
[----:B---3--:R-:W-:Y:S05]  /*11e00*/  @!P1 NANOSLEEP.SYNCS 0x989680 ;  /* 0x009896800000995d */ /* 0x008fea0003900000 */
[----:B------:R-:W3:Y:S02]  /*11e10*/  @!P1 SYNCS.PHASECHK.TRANS64 P1, [R0+URZ+0x1e0], R3 ;  /* 0x0001e003000095a7 */ /* 0x000ee400080210ff */
[----:B---3--:R-:W-:Y:S05]  /*11e20*/  @!P1 BRA `(.L_x_316) ;  /* 0xfffffffc00f09947 */ /* 0x008fea000383ffff */
[----:B------:R-:W-:Y:S05]  /*11e30*/  BRA `(.L_x_317) ;  /* 0xffffffec00447947 */ /* 0x000fea000383ffff */
        .weak           $__internal_0_$__cuda_sm10x_tcgen05_guardrail_trap_col_being_dealloced_not_returned_by_alloc
        .type           $__internal_0_$__cuda_sm10x_tcgen05_guardrail_trap_col_being_dealloced_not_returned_by_alloc,@function
        .size           $__internal_0_$__cuda_sm10x_tcgen05_guardrail_trap_col_being_dealloced_not_returned_by_alloc,($__internal_1_$__cuda_sm10x_tcgen05_guardrail_trap_phase_invalid_during_alloc - $__internal_0_$__cuda_sm10x_tcgen05_guardrail_trap_col_being_dealloced_not_returned_by_alloc)
$__internal_0_$__cuda_sm10x_tcgen05_guardrail_trap_col_being_dealloced_not_returned_by_alloc:
[----:B------:R-:W-:Y:S05]  /*11e40*/  BPT.TRAP 0x1 ;  /* 0x000000040000795c */ /* 0x000fea0000300000 */
[----:B------:R-:W-:-:S04]  /*11e50*/  HFMA2 R3, -RZ, RZ, 0, 0 ;  /* 0x00000000ff037431 */ /* 0x000fc800000001ff */
[----:B------:R-:W-:Y:S05]  /*11e60*/  RET.REL.NODEC R2 `(_ZN7cutlass13device_kernelINS_4gemm6kernel13GemmUniversalINS1_17GroupProblemShapeIN4cute5tupleIJiiiEEEEENS1_10collective13CollectiveMmaINS1_40MainloopSm100ArrayTmaUmmaWarpSpecializedILi12ELi8ELi4ENS6_IJNS5_1CILi2EEENSC_ILi1EEESE_EEEEENS6_IJNSC_ILi128EEESH_NSC_ILi64EEEEEENS_6half_tEPNS6_IJlSE_NSC_ILi0EEEEEESK_SN_NS5_8TiledMMAINS5_8MMA_AtomIJNS5_26SM100_MMA_F16BF16_2x1SM_SSISK_SK_fLi128ELi128ELNS5_4UMMA5MajorE0ELSS_0ELNSR_7ScaleInE0ELST_0EEEEEENS5_6LayoutINS6_IJSE_SE_SE_EEENS6_IJSL_SL_SL_EEEEENS6_IJNS5_10UnderscoreES10_S10_EEEEENS5_18SM100_TMA_2SM_LOADENS5_14ComposedLayoutINS5_7SwizzleILi3ELi4ELi3EEENS5_18smem_ptr_flag_bitsILi16EEENSW_INS6_IJNSC_ILi8EEESI_EEENS6_IJSI_SE_EEEEEEEvNS5_8identityES13_S1D_vS1E_EENS_8epilogue10collective18CollectiveEpilogueINS1G_31Sm100PtrArrayTmaWarpSpecializedILi4ELi2ELi16ELb1ELb0EEEJNS6_IJSI_SH_SI_EEENS6_IJNSW_ISI_SE_EENSW_INS6_IJNSC_ILi16EEESD_EEENS6_IJSE_SI_EEEEEEEESK_PNS6_IJSE_lSL_EEESK_S1T_NS1G_6fusion15FusionCallbacksIS1K_NS1U_17LinearCombinationISK_fSK_fLNS_15FloatRoundStyleE2EEES1L_S1R_JEEENS5_5SM1004TMEM4LOAD26SM100_TMEM_LOAD_16dp256b2xENS5_13SM90_TMA_LOADENS14_IS16_S18_NSW_INS6_IJSI_S19_EEES1P_EEEENS5_17SM75_U16x8_LDSM_TENS5_14SM90_TMA_STOREES27_NS5_17SM90_U16x8_STSM_TENS5_39AutoVectorizingCopyWithAssumedAlignmentILi128EEEEEEvvEEEEvNT_6ParamsE) ;  /* 0xfffffee002647950 */ /* 0x000fea0003c3ffff */
        .weak           $__internal_1_$__cuda_sm10x_tcgen05_guardrail_trap_phase_invalid_during_alloc
        .type           $__internal_1_$__cuda_sm10x_tcgen05_guardrail_trap_phase_invalid_during_alloc,@function
        .size           $__internal_1_$__cuda_sm10x_tcgen05_guardrail_trap_phase_invalid_during_alloc,($__internal_2_$__cuda_sm10x_tcgen05_guardrail_trap_unallocated_columns_being_dealloced - $__internal_1_$__cuda_sm10x_tcgen05_guardrail_trap_phase_invalid_during_alloc)
$__internal_1_$__cuda_sm10x_tcgen05_guardrail_trap_phase_invalid_during_alloc:
[----:B------:R-:W-:Y:S05]  /*11e70*/  BPT.TRAP 0x1 ;  /* 0x000000040000795c */ /* 0x000fea0000300000 */
[----:B------:R-:W-:-:S04]  /*11e80*/  MOV R3, 0x0 ;  /* 0x0000000000037802 */ /* 0x000fc80000000f00 */
[----:B------:R-:W-:Y:S05]  /*11e90*/  RET.REL.NODEC R2 `(_ZN7cutlass13device_kernelINS_4gemm6kernel13GemmUniversalINS1_17GroupProblemShapeIN4cute5tupleIJiiiEEEEENS1_10collective13CollectiveMmaINS1_40MainloopSm100ArrayTmaUmmaWarpSpecializedILi12ELi8ELi4ENS6_IJNS5_1CILi2EEENSC_ILi1EEESE_EEEEENS6_IJNSC_ILi128EEESH_NSC_ILi64EEEEEENS_6half_tEPNS6_IJlSE_NSC_ILi0EEEEEESK_SN_NS5_8TiledMMAINS5_8MMA_AtomIJNS5_26SM100_MMA_F16BF16_2x1SM_SSISK_SK_fLi128ELi128ELNS5_4UMMA5MajorE0ELSS_0ELNSR_7ScaleInE0ELST_0EEEEEENS5_6LayoutINS6_IJSE_SE_SE_EEENS6_IJSL_SL_SL_EEEEENS6_IJNS5_10UnderscoreES10_S10_EEEEENS5_18SM100_TMA_2SM_LOADENS5_14ComposedLayoutINS5_7SwizzleILi3ELi4ELi3EEENS5_18smem_ptr_flag_bitsILi16EEENSW_INS6_IJNSC_ILi8EEESI_EEENS6_IJSI_SE_EEEEEEEvNS5_8identityES13_S1D_vS1E_EENS_8epilogue10collective18CollectiveEpilogueINS1G_31Sm100PtrArrayTmaWarpSpecializedILi4ELi2ELi16ELb1ELb0EEEJNS6_IJSI_SH_SI_EEENS6_IJNSW_ISI_SE_EENSW_INS6_IJNSC_ILi16EEESD_EEENS6_IJSE_SI_EEEEEEEESK_PNS6_IJSE_lSL_EEESK_S1T_NS1G_6fusion15FusionCallbacksIS1K_NS1U_17LinearCombinationISK_fSK_fLNS_15FloatRoundStyleE2EEES1L_S1R_JEEENS5_5SM1004TMEM4LOAD26SM100_TMEM_LOAD_16dp256b2xENS5_13SM90_TMA_LOADENS14_IS16_S18_NSW_INS6_IJSI_S19_EEES1P_EEEENS5_17SM75_U16x8_LDSM_TENS5_14SM90_TMA_STOREES27_NS5_17SM90_U16x8_STSM_TENS5_39AutoVectorizingCopyWithAssumedAlignmentILi128EEEEEEvvEEEEvNT_6ParamsE) ;  /* 0xfffffee002587950 */ /* 0x000fea0003c3ffff */
        .weak           $__internal_2_$__cuda_sm10x_tcgen05_guardrail_trap_unallocated_columns_being_dealloced
        .type           $__internal_2_$__cuda_sm10x_tcgen05_guardrail_trap_unallocated_columns_being_dealloced,@function
        .size           $__internal_2_$__cuda_sm10x_tcgen05_guardrail_trap_unallocated_columns_being_dealloced,($__internal_3_$__cuda_sm20_div_u64 - $__internal_2_$__cuda_sm10x_tcgen05_guardrail_trap_unallocated_columns_being_dealloced)
$__internal_2_$__cuda_sm10x_tcgen05_guardrail_trap_unallocated_columns_being_dealloced:
[----:B------:R-:W-:Y:S05]  /*11ea0*/  BPT.TRAP 0x1 ;  /* 0x000000040000795c */ /* 0x000fea0000300000 */
[----:B------:R-:W-:-:S04]  /*11eb0*/  HFMA2 R3, -RZ, RZ, 0, 0 ;  /* 0x00000000ff037431 */ /* 0x000fc800000001ff */
[----:B------:R-:W-:Y:S05]  /*11ec0*/  RET.REL.NODEC R2 `(_ZN7cutlass13device_kernelINS_4gemm6kernel13GemmUniversalINS1_17GroupProblemShapeIN4cute5tupleIJiiiEEEEENS1_10collective13CollectiveMmaINS1_40MainloopSm100ArrayTmaUmmaWarpSpecializedILi12ELi8ELi4ENS6_IJNS5_1CILi2EEENSC_ILi1EEESE_EEEEENS6_IJNSC_ILi128EEESH_NSC_ILi64EEEEEENS_6half_tEPNS6_IJlSE_NSC_ILi0EEEEEESK_SN_NS5_8TiledMMAINS5_8MMA_AtomIJNS5_26SM100_MMA_F16BF16_2x1SM_SSISK_SK_fLi128ELi128ELNS5_4UMMA5MajorE0ELSS_0ELNSR_7ScaleInE0ELST_0EEEEEENS5_6LayoutINS6_IJSE_SE_SE_EEENS6_IJSL_SL_SL_EEEEENS6_IJNS5_10UnderscoreES10_S10_EEEEENS5_18SM100_TMA_2SM_LOADENS5_14ComposedLayoutINS5_7SwizzleILi3ELi4ELi3EEENS5_18smem_ptr_flag_bitsILi16EEENSW_INS6_IJNSC_ILi8EEESI_EEENS6_IJSI_SE_EEEEEEEvNS5_8identityES13_S1D_vS1E_EENS_8epilogue10collective18CollectiveEpilogueINS1G_31Sm100PtrArrayTmaWarpSpecializedILi4ELi2ELi16ELb1ELb0EEEJNS6_IJSI_SH_SI_EEENS6_IJNSW_ISI_SE_EENSW_INS6_IJNSC_ILi16EEESD_EEENS6_IJSE_SI_EEEEEEEESK_PNS6_IJSE_lSL_EEESK_S1T_NS1G_6fusion15FusionCallbacksIS1K_NS1U_17LinearCombinationISK_fSK_fLNS_15FloatRoundStyleE2EEES1L_S1R_JEEENS5_5SM1004TMEM4LOAD26SM100_TMEM_LOAD_16dp256b2xENS5_13SM90_TMA_LOADENS14_IS16_S18_NSW_INS6_IJSI_S19_EEES1P_EEEENS5_17SM75_U16x8_LDSM_TENS5_14SM90_TMA_STOREES27_NS5_17SM90_U16x8_STSM_TENS5_39AutoVectorizingCopyWithAssumedAlignmentILi128EEEEEEvvEEEEvNT_6ParamsE) ;  /* 0xfffffee0024c7950 */ /* 0x000fea0003c3ffff */
        .weak           $__internal_3_$__cuda_sm20_div_u64
        .type           $__internal_3_$__cuda_sm20_div_u64,@function
        .size           $__internal_3_$__cuda_sm20_div_u64,(.L_x_74 - $__internal_3_$__cuda_sm20_div_u64)
$__internal_3_$__cuda_sm20_div_u64:
[----:B------:R-:W1:Y:S08]  /*11ed0*/  I2F.U64.RP R11, UR4 ;  /* 0x00000004000b7d12 */ /* 0x000e700008309000 */
[----:B-1----:R-:W1:Y:S02]  /*11ee0*/  MUFU.RCP R3, R11 ;  /* 0x0000000b00037308 */ /* 0x002e640000001000 */
[----:B-1----:R-:W-:-:S06]  /*11ef0*/  VIADD R3, R3, 0x1ffffffe ;  /* 0x1ffffffe03037836 */ /* 0x002fcc0000000000 */
[----:B------:R-:W1:Y:S02]  /*11f00*/  F2I.U64.TRUNC R18, R3 ;  /* 0x0000000300127311 */ /* 0x000e64000020d800 */
[----:B-1----:R-:W-:Y:S01]  /*11f10*/  R2UR UR12, R18 ;  /* 0x00000000120c72ca */ /* 0x002fe200000e0000 */
[----:B------:R-:W-:Y:S01]  /*11f20*/  IMAD.MOV.U32 R3, RZ, RZ, 0x0 ;  /* 0x00000000ff037424 */ /* 0x000fe200078e00ff */
[----:B------:R-:W-:-:S11]  /*11f30*/  R2UR UR13, R19 ;  /* 0x00000000130d72ca */ /* 0x000fd600000e0000 */
[----:B------:R-:W-:-:S04]  /*11f40*/  UIMAD.WIDE.U32 UR14, UR12, UR4, URZ ;  /* 0x000000040c0e72a5 */ /* 0x000fc8000f8e00ff */
[----:B------:R-:W-:Y:S02]  /*11f50*/  UIADD3 UR11, UP0, UPT, URZ, -UR14, URZ ;  /* 0x8000000eff0b7290 */ /* 0x000fe4000ff1e0ff */
[----:B------:R-:W-:Y:S02]  /*11f60*/  UIMAD UR10, UR12, UR5, UR15 ;  /* 0x000000050c0a72a4 */ /* 0x000fe4000f8e020f */
[----:B------:R-:W-:Y:S02]  /*11f70*/  UIMAD.WIDE.U32 UR14, UR12, UR11, URZ ;  /* 0x0000000b0c0e72a5 */ /* 0x000fe4000f8e00ff */
[----:B------:R-:W-:-:S04]  /*11f80*/  UIMAD UR10, UR13, UR4, UR10 ;  /* 0x000000040d0a72a4 */ /* 0x000fc8000f8e020a */
[----:B------:R-:W-:Y:S01]  /*11f90*/  UIADD3.X UR10, UPT, UPT, URZ, ~UR10, URZ, UP0, !UPT ;  /* 0x8000000aff0a7290 */ /* 0x000fe200087fe4ff */
[----:B------:R-:W-:Y:S01]  /*11fa0*/  UMOV UR14, UR15 ;  /* 0x0000000f000e7c82 */ /* 0x000fe20008000000 */
[----:B------:R-:W-:Y:S02]  /*11fb0*/  UMOV UR15, UR12 ;  /* 0x0000000c000f7c82 */ /* 0x000fe40008000000 */
[----:B------:R-:W-:Y:S02]  /*11fc0*/  UIMAD.WIDE.U32 UR18, UR13, UR10, URZ ;  /* 0x0000000a0d1272a5 */ /* 0x000fe4000f8e00ff */
[----:B------:R-:W-:Y:S02]  /*11fd0*/  UIMAD.WIDE.U32 UR14, UP2, UR12, UR10, UR14 ;  /* 0x0000000a0c0e72a5 */ /* 0x000fe4000f84000e */
[----:B------:R-:W-:Y:S02]  /*11fe0*/  UIMAD UR10, UR13, UR10, URZ ;  /* 0x0000000a0d0a72a4 */ /* 0x000fe4000f8e02ff */
[----:B------:R-:W-:-:S03]  /*11ff0*/  UIMAD.WIDE.U32 UR14, UP1, UR13, UR11, UR14 ;  /* 0x0000000b0d0e72a5 */ /* 0x000fc6000f82000e */
[----:B------:R-:W-:Y:S01]  /*12000*/  UMOV UR11, UR19 ;  /* 0x00000013000b7c82 */ /* 0x000fe20008000000 */
[----:B------:R-:W-:Y:S02]  /*12010*/  UIADD3 UR15, UP0, UPT, UR10, UR15, URZ ;  /* 0x0000000f0a0f7290 */ /* 0x000fe4000ff1e0ff */
[----:B------:R-:W-:Y:S02]  /*12020*/  UIADD3.X UR11, UPT, UPT, UR11, UR13, URZ, UP2, !UPT ;  /* 0x0000000d0b0b7290 */ /* 0x000fe400097fe4ff */
[----:B------:R-:W-:Y:S02]  /*12030*/  UIMAD.WIDE.U32 UR18, UR15, UR4, URZ ;  /* 0x000000040f1272a5 */ /* 0x000fe4000f8e00ff */
[----:B------:R-:W-:Y:S02]  /*12040*/  UIADD3.X UR12, UPT, UPT, URZ, URZ, UR11, UP0, UP1 ;  /* 0x000000ffff0c7290 */ /* 0x000fe400087e240b */
[----:B------:R-:W-:Y:S02]  /*12050*/  UIADD3 UR10, UP0, UPT, URZ, -UR18, URZ ;  /* 0x80000012ff0a7290 */ /* 0x000fe4000ff1e0ff */
[----:B------:R-:W-:-:S02]  /*12060*/  UIMAD UR11, UR15, UR5, UR19 ;  /* 0x000000050f0b72a4 */ /* 0x000fc4000f8e0213 */
[----:B------:R-:W-:Y:S02]  /*12070*/  UIMAD.WIDE.U32 UR18, UR15, UR10, URZ ;  /* 0x0000000a0f1272a5 */ /* 0x000fe4000f8e00ff */
[----:B------:R-:W-:-:S04]  /*12080*/  UIMAD UR11, UR12, UR4, UR11 ;  /* 0x000000040c0b72a4 */ /* 0x000fc8000f8e020b */
[----:B------:R-:W-:Y:S01]  /*12090*/  UIADD3.X UR11, UPT, UPT, URZ, ~UR11, URZ, UP0, !UPT ;  /* 0x8000000bff0b7290 */ /* 0x000fe200087fe4ff */
[----:B------:R-:W-:-:S03]  /*120a0*/  UMOV UR14, UR19 ;  /* 0x00000013000e7c82 */ /* 0x000fc60008000000 */
[----:B------:R-:W-:Y:S02]  /*120b0*/  UIMAD.WIDE.U32 UR18, UP2, UR15, UR11, UR14 ;  /* 0x0000000b0f1272a5 */ /* 0x000fe4000f84000e */
[----:B------:R-:W-:Y:S02]  /*120c0*/  UIMAD.WIDE.U32 UR14, UR12, UR11, URZ ;  /* 0x0000000b0c0e72a5 */ /* 0x000fe4000f8e00ff */
[----:B------:R-:W-:Y:S02]  /*120d0*/  UIMAD.WIDE.U32 UR18, UP1, UR12, UR10, UR18 ;  /* 0x0000000a0c1272a5 */ /* 0x000fe4000f820012 */
[----:B------:R-:W-:-:S05]  /*120e0*/  UIMAD UR10, UR12, UR11, URZ ;  /* 0x0000000b0c0a72a4 */ /* 0x000fca000f8e02ff */
[----:B------:R-:W-:Y:S02]  /*120f0*/  UMOV UR11, UR19 ;  /* 0x00000013000b7c82 */ /* 0x000fe40008000000 */
[----:B------:R-:W-:-:S03]  /*12100*/  UIADD3 UR10, UP0, UPT, UR10, UR11, URZ ;  /* 0x0000000b0a0a7290 */ /* 0x000fc6000ff1e0ff */
[----:B------:R-:W-:Y:S01]  /*12110*/  UMOV UR11, UR15 ;  /* 0x0000000f000b7c82 */ /* 0x000fe20008000000 */
[----:B------:R-:W-:Y:S02]  /*12120*/  UIMAD.WIDE.U32 UR18, UR10, UR6, URZ ;  /* 0x000000060a1272a5 */ /* 0x000fe4000f8e00ff */
[----:B------:R-:W-:-:S04]  /*12130*/  UIADD3.X UR11, UPT, UPT, UR11, UR12, URZ, UP2, !UPT ;  /* 0x0000000c0b0b7290 */ /* 0x000fc800097fe4ff */
[----:B------:R-:W-:Y:S01]  /*12140*/  UIADD3.X UR14, UPT, UPT, URZ, URZ, UR11, UP0, UP1 ;  /* 0x000000ffff0e7290 */ /* 0x000fe200087e240b */
[----:B------:R-:W-:Y:S01]  /*12150*/  UMOV UR18, UR19 ;  /* 0x0000001300127c82 */ /* 0x000fe20008000000 */
[----:B------:R-:W-:Y:S02]  /*12160*/  UMOV UR19, URZ ;  /* 0x000000ff00137c82 */ /* 0x000fe40008000000 */
[----:B------:R-:W-:Y:S02]  /*12170*/  UIMAD.WIDE.U32 UR12, UR14, UR9, URZ ;  /* 0x000000090e0c72a5 */ /* 0x000fe4000f8e00ff */
[----:B------:R-:W-:-:S04]  /*12180*/  UIMAD.WIDE.U32 UR10, UR10, UR9, UR18 ;  /* 0x000000090a0a72a5 */ /* 0x000fc8000f8e0012 */
[----:B------:R-:W-:Y:S02]  /*12190*/  UIMAD.WIDE.U32 UR10, UP1, UR14, UR6, UR10 ;  /* 0x000000060e0a72a5 */ /* 0x000fe4000f82000a */
[----:B------:R-:W-:-:S04]  /*121a0*/  UIMAD UR14, UR14, UR9, URZ ;  /* 0x000000090e0e72a4 */ /* 0x000fc8000f8e02ff */
[----:B------:R-:W-:-:S03]  /*121b0*/  UIADD3 UR14, UP0, UPT, UR14, UR11, URZ ;  /* 0x0000000b0e0e7290 */ /* 0x000fc6000ff1e0ff */
[----:B------:R-:W-:Y:S01]  /*121c0*/  UMOV UR11, UR13 ;  /* 0x0000000d000b7c82 */ /* 0x000fe20008000000 */
[----:B------:R-:W-:Y:S02]  /*121d0*/  UIMAD.WIDE.U32 UR18, UR14, UR4, URZ ;  /* 0x000000040e1272a5 */ /* 0x000fe4000f8e00ff */
[----:B------:R-:W-:Y:S02]  /*121e0*/  UIADD3.X UR11, UPT, UPT, UR11, URZ, URZ, UP1, !UPT ;  /* 0x000000ff0b0b7290 */ /* 0x000fe40008ffe4ff */
[----:B------:R-:W-:Y:S02]  /*121f0*/  UIADD3 UR13, UPT, UPT, UR14, 0x1, URZ ;  /* 0x000000010e0d7890 */ /* 0x000fe4000fffe0ff */
[----:B------:R-:W-:Y:S02]  /*12200*/  UIADD3.X UR12, UPT, UPT, URZ, UR11, URZ, UP0, !UPT ;  /* 0x0000000bff0c7290 */ /* 0x000fe400087fe4ff */
[----:B------:R-:W-:Y:S02]  /*12210*/  UIMAD UR11, UR14, UR5, UR19 ;  /* 0x000000050e0b72a4 */ /* 0x000fe4000f8e0213 */
[----:B------:R-:W-:-:S02]  /*12220*/  UIADD3 UR10, UP0, UPT, -UR18, UR6, URZ ;  /* 0x00000006120a7290 */ /* 0x000fc4000ff1e1ff */
[----:B------:R-:W-:Y:S02]  /*12230*/  UIMAD UR11, UR12, UR4, UR11 ;  /* 0x000000040c0b72a4 */ /* 0x000fe4000f8e020b */
[----:B------:R-:W-:Y:S02]  /*12240*/  UISETP.GE.U32.AND UP1, UPT, UR10, UR4, UPT ;  /* 0x000000040a00728c */ /* 0x000fe4000bf26070 */
[----:B------:R-:W-:Y:S02]  /*12250*/  UIADD3.X UR9, UPT, UPT, ~UR11, UR9, URZ, UP0, !UPT ;  /* 0x000000090b097290 */ /* 0x000fe400087fe5ff */
[----:B------:R-:W-:Y:S02]  /*12260*/  UIADD3 UR12, UP0, UPT, -UR4, UR10, URZ ;  /* 0x0000000a040c7290 */ /* 0x000fe4000ff1e1ff */
[----:B------:R-:W-:Y:S02]  /*12270*/  UISETP.GE.U32.AND.EX UP1, UPT, UR9, UR5, UPT, UP1 ;  /* 0x000000050900728c */ /* 0x000fe4000bf26110 */
[----:B------:R-:W-:-:S02]  /*12280*/  UIADD3.X UR11, UPT, UPT, ~UR5, UR9, URZ, UP0, !UPT ;  /* 0x00000009050b7290 */ /* 0x000fc400087fe5ff */
[----:B------:R-:W-:Y:S02]  /*12290*/  USEL UR12, UR12, UR10, UP1 ;  /* 0x0000000a0c0c7287 */ /* 0x000fe40008800000 */
[----:B------:R-:W-:Y:S02]  /*122a0*/  USEL UR11, UR11, UR9, UP1 ;  /* 0x000000090b0b7287 */ /* 0x000fe40008800000 */
[----:B------:R-:W-:Y:S02]  /*122b0*/  USEL UR13, UR13, UR14, UP1 ;  /* 0x0000000e0d0d7287 */ /* 0x000fe40008800000 */
[----:B------:R-:W-:Y:S02]  /*122c0*/  UISETP.GE.U32.AND UP1, UPT, UR12, UR4, UPT ;  /* 0x000000040c00728c */ /* 0x000fe4000bf26070 */
[----:B------:R-:W-:Y:S02]  /*122d0*/  UISETP.NE.U32.AND UP0, UPT, UR4, URZ, UPT ;  /* 0x000000ff0400728c */ /* 0x000fe4000bf05070 */
[----:B------:R-:W-:-:S02]  /*122e0*/  UIADD3 UR9, UPT, UPT, UR13, 0x1, URZ ;  /* 0x000000010d097890 */ /* 0x000fc4000fffe0ff */
[----:B------:R-:W-:Y:S02]  /*122f0*/  UISETP.GE.U32.AND.EX UP1, UPT, UR11, UR5, UPT, UP1 ;  /* 0x000000050b00728c */ /* 0x000fe4000bf26110 */
[----:B------:R-:W-:Y:S02]  /*12300*/  UISETP.NE.AND.EX UP0, UPT, UR5, URZ, UPT, UP0 ;  /* 0x000000ff0500728c */ /* 0x000fe4000bf05300 */
[----:B------:R-:W-:-:S04]  /*12310*/  USEL UR9, UR9, UR13, UP1 ;  /* 0x0000000d09097287 */ /* 0x000fc80008800000 */
[----:B------:R-:W-:Y:S01]  /*12320*/  USEL UR12, UR9, 0xffffffff, UP0 ;  /* 0xffffffff090c7887 */ /* 0x000fe20008000000 */
[----:B------:R-:W-:Y:S11]  /*12330*/  RET.REL.NODEC R2 `(_ZN7cutlass13device_kernelINS_4gemm6kernel13GemmUniversalINS1_17GroupProblemShapeIN4cute5tupleIJiiiEEEEENS1_10collective13CollectiveMmaINS1_40MainloopSm100ArrayTmaUmmaWarpSpecializedILi12ELi8ELi4ENS6_IJNS5_1CILi2EEENSC_ILi1EEESE_EEEEENS6_IJNSC_ILi128EEESH_NSC_ILi64EEEEEENS_6half_tEPNS6_IJlSE_NSC_ILi0EEEEEESK_SN_NS5_8TiledMMAINS5_8MMA_AtomIJNS5_26SM100_MMA_F16BF16_2x1SM_SSISK_SK_fLi128ELi128ELNS5_4UMMA5MajorE0ELSS_0ELNSR_7ScaleInE0ELST_0EEEEEENS5_6LayoutINS6_IJSE_SE_SE_EEENS6_IJSL_SL_SL_EEEEENS6_IJNS5_10UnderscoreES10_S10_EEEEENS5_18SM100_TMA_2SM_LOADENS5_14ComposedLayoutINS5_7SwizzleILi3ELi4ELi3EEENS5_18smem_ptr_flag_bitsILi16EEENSW_INS6_IJNSC_ILi8EEESI_EEENS6_IJSI_SE_EEEEEEEvNS5_8identityES13_S1D_vS1E_EENS_8epilogue10collective18CollectiveEpilogueINS1G_31Sm100PtrArrayTmaWarpSpecializedILi4ELi2ELi16ELb1ELb0EEEJNS6_IJSI_SH_SI_EEENS6_IJNSW_ISI_SE_EENSW_INS6_IJNSC_ILi16EEESD_EEENS6_IJSE_SI_EEEEEEEESK_PNS6_IJSE_lSL_EEESK_S1T_NS1G_6fusion15FusionCallbacksIS1K_NS1U_17LinearCombinationISK_fSK_fLNS_15FloatRoundStyleE2EEES1L_S1R_JEEENS5_5SM1004TMEM4LOAD26SM100_TMEM_LOAD_16dp256b2xENS5_13SM90_TMA_LOADENS14_IS16_S18_NSW_INS6_IJSI_S19_EEES1P_EEEENS5_17SM75_U16x8_LDSM_TENS5_14SM90_TMA_STOREES27_NS5_17SM90_U16x8_STSM_TENS5_39AutoVectorizingCopyWithAssumedAlignmentILi128EEEEEEvvEEEEvNT_6ParamsE) ;  /* 0xfffffedc02307950 */ /* 0x000ff60003c3ffff */
.L_x_74:
[----:B------:R-:W-:Y:S01]  /*12340*/  MOV R30, R18 ;  /* 0x00000012001e7202 */ /* 0x000fe20000000f00 */
[----:B------:R-:W-:-:S04]  /*12350*/  IMAD.MOV.U32 R31, RZ, RZ, R3 ;  /* 0x000000ffff1f7224 */ /* 0x000fc800078e0003 */
[----:B------:R-:W1:Y:S08]  /*12360*/  I2F.U64.RP R22, R30 ;  /* 0x0000001e00167312 */ /* 0x000e700000309000 */
[----:B-1----:R-:W1:Y:S02]  /*12370*/  MUFU.RCP R24, R22 ;  /* 0x0000001600187308 */ /* 0x002e640000001000 */
[----:B-1----:R-:W-:-:S06]  /*12380*/  IADD3 R24, PT, PT, R24, 0x1ffffffe, RZ ;  /* 0x1ffffffe18187810 */ /* 0x002fcc0007ffe0ff */
[----:B------:R-:W1:Y:S02]  /*12390*/  F2I.U64.TRUNC R24, R24 ;  /* 0x0000001800187311 */ /* 0x000e64000020d800 */
[----:B-1----:R-:W-:Y:S01]  /*123a0*/  IMAD.WIDE.U32 R20, R24, R18, RZ ;  /* 0x0000001218147225 */ /* 0x002fe200078e00ff */
[----:B------:R-:W-:-:S03]  /*123b0*/  MOV R29, R24 ;  /* 0x00000018001d7202 */ /* 0x000fc60000000f00 */
[----:B------:R-:W-:Y:S01]  /*123c0*/  IMAD R21, R24, R3, R21 ;  /* 0x0000000318157224 */ /* 0x000fe200078e0215 */
[----:B------:R-:W-:-:S03]  /*123d0*/  IADD3 R27, P0, PT, RZ, -R20, RZ ;  /* 0x80000014ff1b7210 */ /* 0x000fc60007f1e0ff */
[----:B------:R-:W-:Y:S02]  /*123e0*/  IMAD R20, R25, R18, R21 ;  /* 0x0000001219147224 */ /* 0x000fe400078e0215 */
[----:B------:R-:W-:-:S04]  /*123f0*/  IMAD.HI.U32 R28, R24, R27, RZ ;  /* 0x0000001b181c7227 */ /* 0x000fc800078e00ff */
[----:B------:R-:W-:-:S04]  /*12400*/  IMAD.X R20, RZ, RZ, ~R20, P0 ;  /* 0x000000ffff147224 */ /* 0x000fc800000e0e14 */
[----:B------:R-:W-:-:S04]  /*12410*/  IMAD.WIDE.U32 R28, P2, R24, R20, R28 ;  /* 0x00000014181c7225 */ /* 0x000fc8000784001c */
[C---:B------:R-:W-:Y:S02]  /*12420*/  IMAD R26, R25.reuse, R20, RZ ;  /* 0x00000014191a7224 */ /* 0x040fe400078e02ff */
[----:B------:R-:W-:-:S04]  /*12430*/  IMAD.HI.U32 R27, P1, R25, R27, R28 ;  /* 0x0000001b191b7227 */ /* 0x000fc8000782001c */
[----:B------:R-:W-:Y:S01]  /*12440*/  IMAD.HI.U32 R20, R25, R20, RZ ;  /* 0x0000001419147227 */ /* 0x000fe200078e00ff */
[----:B------:R-:W-:-:S03]  /*12450*/  IADD3 R27, P0, PT, R26, R27, RZ ;  /* 0x0000001b1a1b7210 */ /* 0x000fc60007f1e0ff */
[----:B------:R-:W-:Y:S02]  /*12460*/  IMAD.X R25, R20, 0x1, R25, P2 ;  /* 0x0000000114197824 */ /* 0x000fe400010e0619 */
[----:B------:R-:W-:-:S03]  /*12470*/  IMAD.WIDE.U32 R28, R27, R18, RZ ;  /* 0x000000121b1c7225 */ /* 0x000fc600078e00ff */
[----:B------:R-:W-:Y:S01]  /*12480*/  IADD3.X R25, PT, PT, RZ, RZ, R25, P0, P1 ;  /* 0x000000ffff197210 */ /* 0x000fe200007e2419 */
[----:B------:R-:W-:Y:S01]  /*12490*/  IMAD R20, R27, R3, R29 ;  /* 0x000000031b147224 */ /* 0x000fe200078e021d */
[----:B------:R-:W-:-:S03]  /*124a0*/  IADD3 R21, P0, PT, RZ, -R28, RZ ;  /* 0x8000001cff157210 */ /* 0x000fc60007f1e0ff */
[----:B------:R-:W-:Y:S02]  /*124b0*/  IMAD R20, R25, R18, R20 ;  /* 0x0000001219147224 */ /* 0x000fe400078e0214 */
[----:B------:R-:W-:-:S03]  /*124c0*/  IMAD.HI.U32 R26, R27, R21, RZ ;  /* 0x000000151b1a7227 */ /* 0x000fc600078e00ff */
[----:B------:R-:W-:-:S05]  /*124d0*/  IADD3.X R20, PT, PT, RZ, ~R20, RZ, P0, !PT ;  /* 0x80000014ff147210 */ /* 0x000fca00007fe4ff */
[----:B------:R-:W-:-:S04]  /*124e0*/  IMAD.WIDE.U32 R26, P2, R27, R20, R26 ;  /* 0x000000141b1a7225 */ /* 0x000fc8000784001a */
[C---:B------:R-:W-:Y:S02]  /*124f0*/  IMAD R22, R25.reuse, R20, RZ ;  /* 0x0000001419167224 */ /* 0x040fe400078e02ff */
[----:B------:R-:W-:-:S04]  /*12500*/  IMAD.HI.U32 R21, P1, R25, R21, R26 ;  /* 0x0000001519157227 */ /* 0x000fc8000782001a */
[----:B------:R-:W-:Y:S02]  /*12510*/  HFMA2 R27, -RZ, RZ, 0, 0 ;  /* 0x00000000ff1b7431 */ /* 0x000fe400000001ff */
[----:B------:R-:W-:Y:S01]  /*12520*/  IMAD.HI.U32 R20, R25, R20, RZ ;  /* 0x0000001419147227 */ /* 0x000fe200078e00ff */
[----:B------:R-:W-:-:S03]  /*12530*/  IADD3 R24, P0, PT, R22, R21, RZ ;  /* 0x0000001516187210 */ /* 0x000fc60007f1e0ff */
[----:B------:R-:W-:Y:S02]  /*12540*/  IMAD.X R20, R20, 0x1, R25, P2 ;  /* 0x0000000114147824 */ /* 0x000fe400010e0619 */
[----:B------:R-:W-:-:S03]  /*12550*/  IMAD.HI.U32 R26, R24, R19, RZ ;  /* 0x00000013181a7227 */ /* 0x000fc600078e00ff */
[----:B------:R-:W-:Y:S01]  /*12560*/  IADD3.X R22, PT, PT, RZ, RZ, R20, P0, P1 ;  /* 0x000000ffff167210 */ /* 0x000fe200007e2414 */
[----:B------:R-:W-:-:S04]  /*12570*/  IMAD.WIDE.U32 R24, R24, R15, R26 ;  /* 0x0000000f18187225 */ /* 0x000fc800078e001a */
[C---:B------:R-:W-:Y:S02]  /*12580*/  IMAD R20, R22.reuse, R15, RZ ;  /* 0x0000000f16147224 */ /* 0x040fe400078e02ff */
[----:B------:R-:W-:-:S04]  /*12590*/  IMAD.HI.U32 R25, P1, R22, R19, R24 ;  /* 0x0000001316197227 */ /* 0x000fc80007820018 */
[----:B------:R-:W-:Y:S01]  /*125a0*/  IMAD.HI.U32 R21, R22, R15, RZ ;  /* 0x0000000f16157227 */ /* 0x000fe200078e00ff */
[----:B------:R-:W-:-:S04]  /*125b0*/  IADD3 R20, P0, PT, R20, R25, RZ ;  /* 0x0000001914147210 */ /* 0x000fc80007f1e0ff */
[----:B------:R-:W-:Y:S01]  /*125c0*/  IADD3.X R21, PT, PT, R21, RZ, RZ, P1, !PT ;  /* 0x000000ff15157210 */ /* 0x000fe20000ffe4ff */
[----:B------:R-:W-:-:S04]  /*125d0*/  IMAD.WIDE.U32 R24, R20, R18, RZ ;  /* 0x0000001214187225 */ /* 0x000fc800078e00ff */
[----:B------:R-:W-:Y:S01]  /*125e0*/  IMAD.X R22, RZ, RZ, R21, P0 ;  /* 0x000000ffff167224 */ /* 0x000fe200000e0615 */
[----:B------:R-:W-:Y:S01]  /*125f0*/  IADD3 R19, P0, PT, -R24, R19, RZ ;  /* 0x0000001318137210 */ /* 0x000fe20007f1e1ff */
[----:B------:R-:W-:-:S03]  /*12600*/  IMAD R21, R20, R3, R25 ;  /* 0x0000000314157224 */ /* 0x000fc600078e0219 */
[-C--:B------:R-:W-:Y:S01]  /*12610*/  ISETP.GE.U32.AND P2, PT, R19, R18.reuse, PT ;  /* 0x000000121300720c */ /* 0x080fe20003f46070 */
[----:B------:R-:W-:Y:S01]  /*12620*/  IMAD R22, R22, R18, R21 ;  /* 0x0000001216167224 */ /* 0x000fe200078e0215 */
[----:B------:R-:W-:Y:S01]  /*12630*/  IADD3 R24, P1, PT, -R18, R19, RZ ;  /* 0x0000001312187210 */ /* 0x000fe20007f3e1ff */
[----:B------:R-:W-:-:S03]  /*12640*/  VIADD R21, R20, 0x1 ;  /* 0x0000000114157836 */ /* 0x000fc60000000000 */
[----:B------:R-:W-:-:S04]  /*12650*/  IADD3.X R22, PT, PT, ~R22, R15, RZ, P0, !PT ;  /* 0x0000000f16167210 */ /* 0x000fc800007fe5ff */
[----:B------:R-:W-:Y:S02]  /*12660*/  ISETP.GE.U32.AND.EX P0, PT, R22, R3, PT, P2 ;  /* 0x000000031600720c */ /* 0x000fe40003f06120 */
[-C--:B------:R-:W-:Y:S02]  /*12670*/  IADD3.X R15, PT, PT, ~R3, R22.reuse, RZ, P1, !PT ;  /* 0x00000016030f7210 */ /* 0x080fe40000ffe5ff */
[----:B------:R-:W-:Y:S02]  /*12680*/  SEL R19, R24, R19, P0 ;  /* 0x0000001318137207 */ /* 0x000fe40000000000 */
[----:B------:R-:W-:Y:S02]  /*12690*/  SEL R22, R15, R22, P0 ;  /* 0x000000160f167207 */ /* 0x000fe40000000000 */
[----:B------:R-:W-:Y:S02]  /*126a0*/  SEL R21, R21, R20, P0 ;  /* 0x0000001415157207 */ /* 0x000fe40000000000 */
[----:B------:R-:W-:-:S02]  /*126b0*/  ISETP.GE.U32.AND P1, PT, R19, R18, PT ;  /* 0x000000121300720c */ /* 0x000fc40003f26070 */
[----:B------:R-:W-:Y:S02]  /*126c0*/  ISETP.NE.U32.AND P0, PT, R18, RZ, PT ;  /* 0x000000ff1200720c */ /* 0x000fe40003f05070 */
[----:B------:R-:W-:Y:S02]  /*126d0*/  IADD3 R20, PT, PT, R21, 0x1, RZ ;  /* 0x0000000115147810 */ /* 0x000fe40007ffe0ff */
[----:B------:R-:W-:Y:S02]  /*126e0*/  ISETP.GE.U32.AND.EX P1, PT, R22, R3, PT, P1 ;  /* 0x000000031600720c */ /* 0x000fe40003f26110 */
[----:B------:R-:W-:Y:S02]  /*126f0*/  ISETP.NE.AND.EX P0, PT, R3, RZ, PT, P0 ;  /* 0x000000ff0300720c */ /* 0x000fe40003f05300 */
[----:B------:R-:W-:Y:S02]  /*12700*/  MOV R3, 0x0 ;  /* 0x0000000000037802 */ /* 0x000fe40000000f00 */
[----:B------:R-:W-:-:S04]  /*12710*/  SEL R20, R20, R21, P1 ;  /* 0x0000001514147207 */ /* 0x000fc80000800000 */
[----:B------:R-:W-:Y:S01]  /*12720*/  SEL R20, R20, 0xffffffff, P0 ;  /* 0xffffffff14147807 */ /* 0x000fe20000000000 */
[----:B------:R-:W-:Y:S06]  /*12730*/  RET.REL.NODEC R2 `(_ZN7cutlass13device_kernelINS_4gemm6kernel13GemmUniversalINS1_17GroupProblemShapeIN4cute5tupleIJiiiEEEEENS1_10collective13CollectiveMmaINS1_40MainloopSm100ArrayTmaUmmaWarpSpecializedILi12ELi8ELi4ENS6_IJNS5_1CILi2EEENSC_ILi1EEESE_EEEEENS6_IJNSC_ILi128EEESH_NSC_ILi64EEEEEENS_6half_tEPNS6_IJlSE_NSC_ILi0EEEEEESK_SN_NS5_8TiledMMAINS5_8MMA_AtomIJNS5_26SM100_MMA_F16BF16_2x1SM_SSISK_SK_fLi128ELi128ELNS5_4UMMA5MajorE0ELSS_0ELNSR_7ScaleInE0ELST_0EEEEEENS5_6LayoutINS6_IJSE_SE_SE_EEENS6_IJSL_SL_SL_EEEEENS6_IJNS5_10UnderscoreES10_S10_EEEEENS5_18SM100_TMA_2SM_LOADENS5_14ComposedLayoutINS5_7SwizzleILi3ELi4ELi3EEENS5_18smem_ptr_flag_bitsILi16EEENSW_INS6_IJNSC_ILi8EEESI_EEENS6_IJSI_SE_EEEEEEEvNS5_8identityES13_S1D_vS1E_EENS_8epilogue10collective18CollectiveEpilogueINS1G_31Sm100PtrArrayTmaWarpSpecializedILi4ELi2ELi16ELb1ELb0EEEJNS6_IJSI_SH_SI_EEENS6_IJNSW_ISI_SE_EENSW_INS6_IJNSC_ILi16EEESD_EEENS6_IJSE_SI_EEEEEEEESK_PNS6_IJSE_lSL_EEESK_S1T_NS1G_6fusion15FusionCallbacksIS1K_NS1U_17LinearCombinationISK_fSK_fLNS_15FloatRoundStyleE2EEES1L_S1R_JEEENS5_5SM1004TMEM4LOAD26SM100_TMEM_LOAD_16dp256b2xENS5_13SM90_TMA_LOADENS14_IS16_S18_NSW_INS6_IJSI_S19_EEES1P_EEEENS5_17SM75_U16x8_LDSM_TENS5_14SM90_TMA_STOREES27_NS5_17SM90_U16x8_STSM_TENS5_39AutoVectorizingCopyWithAssumedAlignmentILi128EEEEEEvvEEEEvNT_6ParamsE) ;  /* 0xfffffed802307950 */ /* 0x000fec0003c3ffff */
.L_x_318:
[----:B------:R-:W-:-:S00]  /*12740*/  BRA `(.L_x_318) ;  /* 0xfffffffc00fc7947 */ /* 0x000fc0000383ffff */
[----:B------:R-:W-:-:S00]  /*12750*/  NOP ;  /* 0x0000000000007918 */ /* 0x000fc00000000000 */
        /* <DEDUP_REMOVED lines=10> */
.L_x_330:


//--------------------- .nv.global.init           --------------------------
	.section	.nv.global.init,"aw",@progbits
.nv.global.init:
	.type		$str$26,@object
	.size		$str$26,($str$27 - $str$26)
$str$26:
        /*0000*/ 	.byte	0x28, 0x61, 0x64, 0x64, 0x72, 0x65, 0x73, 0x73, 0x20, 0x26, 0x20, 0x6d, 0x61, 0x73, 0x6b, 0x29
        /*0010*/ 	.byte	0x20, 0x3d, 0x3d, 0x20, 0x30, 0x00
	.type		$str$27,@object
	.size		$str$27,($str$25 - $str$27)
$str$27:
        /*0016*/ 	.byte	0x2f, 0x74, 0x6d, 0x70, 0x2f, 0x63, 0x75, 0x74, 0x6c, 0x61, 0x73, 0x73, 0x5f, 0x73, 0x77, 0x65
        /*0026*/ 	.byte	0x65, 0x70, 0x5f, 0x73, 0x72, 0x63, 0x2f, 0x69, 0x6e, 0x63, 0x6c, 0x75, 0x64, 0x65, 0x2f, 0x63
        /*0036*/ 	.byte	0x75, 0x74, 0x65, 0x2f, 0x70, 0x6f, 0x69, 0x6e, 0x74, 0x65, 0x72, 0x5f, 0x66, 0x6c, 0x61, 0x67
        /*0046*/ 	.byte	0x67, 0x65, 0x64, 0x2e, 0x68, 0x70, 0x70, 0x00
	.type		$str$25,@object
	.size		$str$25,($str$24 - $str$25)
$str$25:
        /*004e*/ 	.byte	0x2f, 0x74, 0x6d, 0x70, 0x2f, 0x63, 0x75, 0x74, 0x6c, 0x61, 0x73, 0x73, 0x5f, 0x73, 0x77, 0x65
        /*005e*/ 	.byte	0x65, 0x70, 0x5f, 0x73, 0x72, 0x63, 0x2f, 0x69, 0x6e, 0x63, 0x6c, 0x75, 0x64, 0x65, 0x2f, 0x63
        /*006e*/ 	.byte	0x75, 0x74, 0x65, 0x2f, 0x61, 0x74, 0x6f, 0x6d, 0x2f, 0x63, 0x6f, 0x70, 0x79, 0x5f, 0x74, 0x72
        /*007e*/ 	.byte	0x61, 0x69, 0x74, 0x73, 0x5f, 0x73, 0x6d, 0x31, 0x30, 0x30, 0x2e, 0x68, 0x70, 0x70, 0x00
	.type		$str$24,@object
	.size		$str$24,(__unnamed_1 - $str$24)
$str$24:
        /*008d*/ 	.byte	0x28, 0x28, 0x75, 0x69, 0x6e, 0x74, 0x33, 0x32, 0x5f, 0x74, 0x28, 0x74, 0x68, 0x72, 0x65, 0x61
        /*009d*/ 	.byte	0x64, 0x49, 0x64, 0x78, 0x2e, 0x78, 0x29, 0x20, 0x2f, 0x20, 0x33, 0x32, 0x29, 0x20, 0x25, 0x20
        /*00ad*/ 	.byte	0x34, 0x29, 0x20, 0x3d, 0x3d, 0x20, 0x28, 0x28, 0x28, 0x74, 0x6d, 0x65, 0x6d, 0x5f, 0x61, 0x64
        /*00bd*/ 	.byte	0x64, 0x72, 0x20, 0x3e, 0x3e, 0x20, 0x31, 0x36, 0x29, 0x20, 0x2f, 0x20, 0x33, 0x32, 0x29, 0x20
        /*00cd*/ 	.byte	0x25, 0x20, 0x34, 0x29, 0x00
	.type		__unnamed_1,@object
	.size		__unnamed_1,(__unnamed_2 - __unnamed_1)
__unnamed_1:
        /*00d2*/ 	.byte	0x61, 0x75, 0x74, 0x6f, 0x20, 0x63, 0x75, 0x74, 0x65, 0x3a, 0x3a, 0x61, 0x73, 0x5f, 0x70, 0x6f
        /* <DEDUP_REMOVED lines=24> */
        /*0262*/ 	.byte	0x3e, 0x3e, 0x3e, 0x5d, 0x00
	.type		__unnamed_2,@object
	.size		__unnamed_2,(.L_2 - __unnamed_2)
__unnamed_2:
        /* <DEDUP_REMOVED lines=42> */
        /*0507*/ 	.byte	0x3e, 0x5d, 0x00
.L_2:


//--------------------- .nv.shared._ZN7cutlass13device_kernelINS_4gemm6kernel13GemmUniversalINS1_17GroupProblemShapeIN4cute5tupleIJiiiEEEEENS1_10collective13CollectiveMmaINS1_40MainloopSm100ArrayTmaUmmaWarpSpecializedILi12ELi8ELi4ENS6_IJNS5_1CILi2EEENSC_ILi1EEESE_EEEEENS6_IJNSC_ILi128EEESH_NSC_ILi64EEEEEENS_6half_tEPNS6_IJlSE_NSC_ILi0EEEEEESK_SN_NS5_8TiledMMAINS5_8MMA_AtomIJNS5_26SM100_MMA_F16BF16_2x1SM_SSISK_SK_fLi128ELi128ELNS5_4UMMA5MajorE0ELSS_0ELNSR_7ScaleInE0ELST_0EEEEEENS5_6LayoutINS6_IJSE_SE_SE_EEENS6_IJSL_SL_SL_EEEEENS6_IJNS5_10UnderscoreES10_S10_EEEEENS5_18SM100_TMA_2SM_LOADENS5_14ComposedLayoutINS5_7SwizzleILi3ELi4ELi3EEENS5_18smem_ptr_flag_bitsILi16EEENSW_INS6_IJNSC_ILi8EEESI_EEENS6_IJSI_SE_EEEEEEEvNS5_8identityES13_S1D_vS1E_EENS_8epilogue10collective18CollectiveEpilogueINS1G_31Sm100PtrArrayTmaWarpSpecializedILi4ELi2ELi16ELb1ELb0EEEJNS6_IJSI_SH_SI_EEENS6_IJNSW_ISI_SE_EENSW_INS6_IJNSC_ILi16EEESD_EEENS6_IJSE_SI_EEEEEEEESK_PNS6_IJSE_lSL_EEESK_S1T_NS1G_6fusion15FusionCallbacksIS1K_NS1U_17LinearCombinationISK_fSK_fLNS_15FloatRoundStyleE2EEES1L_S1R_JEEENS5_5SM1004TMEM4LOAD26SM100_TMEM_LOAD_16dp256b2xENS5_13SM90_TMA_LOADENS14_IS16_S18_NSW_INS6_IJSI_S19_EEES1P_EEEENS5_17SM75_U16x8_LDSM_TENS5_14SM90_TMA_STOREES27_NS5_17SM90_U16x8_STSM_TENS5_39AutoVectorizingCopyWithAssumedAlignmentILi128EEEEEEvvEEEEvNT_6ParamsE --------------------------
	.section	.nv.shared._ZN7cutlass13device_kernelINS_4gemm6kernel13GemmUniversalINS1_17GroupProblemShapeIN4cute5tupleIJiiiEEEEENS1_10collective13CollectiveMmaINS1_40MainloopSm100ArrayTmaUmmaWarpSpecializedILi12ELi8ELi4ENS6_IJNS5_1CILi2EEENSC_ILi1EEESE_EEEEENS6_IJNSC_ILi128EEESH_NSC_ILi64EEEEEENS_6half_tEPNS6_IJlSE_NSC_ILi0EEEEEESK_SN_NS5_8TiledMMAINS5_8MMA_AtomIJNS5_26SM100_MMA_F16BF16_2x1SM_SSISK_SK_fLi128ELi128ELNS5_4UMMA5MajorE0ELSS_0ELNSR_7ScaleInE0ELST_0EEEEEENS5_6LayoutINS6_IJSE_SE_SE_EEENS6_IJSL_SL_SL_EEEEENS6_IJNS5_10UnderscoreES10_S10_EEEEENS5_18SM100_TMA_2SM_LOADENS5_14ComposedLayoutINS5_7SwizzleILi3ELi4ELi3EEENS5_18smem_ptr_flag_bitsILi16EEENSW_INS6_IJNSC_ILi8EEESI_EEENS6_IJSI_SE_EEEEEEEvNS5_8identityES13_S1D_vS1E_EENS_8epilogue10collective18CollectiveEpilogueINS1G_31Sm100PtrArrayTmaWarpSpecializedILi4ELi2ELi16ELb1ELb0EEEJNS6_IJSI_SH_SI_EEENS6_IJNSW_ISI_SE_EENSW_INS6_IJNSC_ILi16EEESD_EEENS6_IJSE_SI_EEEEEEEESK_PNS6_IJSE_lSL_EEESK_S1T_NS1G_6fusion15FusionCallbacksIS1K_NS1U_17LinearCombinationISK_fSK_fLNS_15FloatRoundStyleE2EEES1L_S1R_JEEENS5_5SM1004TMEM4LOAD26SM100_TMEM_LOAD_16dp256b2xENS5_13SM90_TMA_LOADENS14_IS16_S18_NSW_INS6_IJSI_S19_EEES1P_EEEENS5_17SM75_U16x8_LDSM_TENS5_14SM90_TMA_STOREES27_NS5_17SM90_U16x8_STSM_TENS5_39AutoVectorizingCopyWithAssumedAlignmentILi128EEEEEEvvEEEEvNT_6ParamsE,"aw",@nobits
	.sectionflags	@""
	.align	16
	.zero		1024


//--------------------- .nv.shared.reserved.0     --------------------------
	.section	.nv.shared.reserved.0,"aw",@nobits
	.weak		__nv_reservedSMEM_offset_0_alias
	.size		__nv_reservedSMEM_offset_0_alias, 0, 64
	.other		__nv_reservedSMEM_offset_0_alias,@"STO_CUDA_RESERVED_SHARED STV_DEFAULT"
__nv_reservedSMEM_offset_0_alias:
	.zero		0
.nv.shared.reserved.0:
	.zero		64
	.weak		__nv_reservedSMEM_tcgen05_partition
	.type		__nv_reservedSMEM_tcgen05_partition,@object
	.size		__nv_reservedSMEM_tcgen05_partition,(.L_0 - __nv_reservedSMEM_tcgen05_partition)
__nv_reservedSMEM_tcgen05_partition:
	.zero		32
.L_0:


//--------------------- .nv.global                --------------------------
	.section	.nv.global,"aw",@nobits
.nv.global:
	.type		_ZN39_INTERNAL_3e7b5074_4_k_cu_84b1e0ba_25434cute1_E,@object
	.size		_ZN39_INTERNAL_3e7b5074_4_k_cu_84b1e0ba_25434cute1_E,(_ZN39_INTERNAL_3e7b5074_4_k_cu_84b1e0ba_25434cuda3std3__45__cpo6cbeginE - _ZN39_INTERNAL_3e7b5074_4_k_cu_84b1e0ba_25434cute1_E)
_ZN39_INTERNAL_3e7b5074_4_k_cu_84b1e0ba_25434cute1_E:
	.zero		1
	.type		_ZN39_INTERNAL_3e7b5074_4_k_cu_84b1e0ba_25434cuda3std3__45__cpo6cbeginE,@object
	.size		_ZN39_INTERNAL_3e7b5074_4_k_cu_84b1e0ba_25434cuda3std3__45__cpo6cbeginE,(_ZN39_INTERNAL_3e7b5074_4_k_cu_84b1e0ba_25434cuda3std3__48in_placeE - _ZN39_INTERNAL_3e7b5074_4_k_cu_84b1e0ba_25434cuda3std3__45__cpo6cbeginE)
_ZN39_INTERNAL_3e7b5074_4_k_cu_84b1e0ba_25434cuda3std3__45__cpo6cbeginE:
	.zero		1
	.type		_ZN39_INTERNAL_3e7b5074_4_k_cu_84b1e0ba_25434cuda3std3__48in_placeE,@object
	.size		_ZN39_INTERNAL_3e7b5074_4_k_cu_84b1e0ba_25434cuda3std3__48in_placeE,(_ZN39_INTERNAL_3e7b5074_4_k_cu_84b1e0ba_25434cuda3std6ranges3__45__cpo9iter_moveE - _ZN39_INTERNAL_3e7b5074_4_k_cu_84b1e0ba_25434cuda3std3__48in_placeE)
_ZN39_INTERNAL_3e7b5074_4_k_cu_84b1e0ba_25434cuda3std3__48in_placeE:
	.zero		1
	.type		_ZN39_INTERNAL_3e7b5074_4_k_cu_84b1e0ba_25434cuda3std6ranges3__45__cpo9iter_moveE,@object
	.size		_ZN39_INTERNAL_3e7b5074_4_k_cu_84b1e0ba_25434cuda3std6ranges3__45__cpo9iter_moveE,(_ZN39_INTERNAL_3e7b5074_4_k_cu_84b1e0ba_25434cuda3std3__45__cpo5beginE - _ZN39_INTERNAL_3e7b5074_4_k_cu_84b1e0ba_25434cuda3std6ranges3__45__cpo9iter_moveE)
_ZN39_INTERNAL_3e7b5074_4_k_cu_84b1e0ba_25434cuda3std6ranges3__45__cpo9iter_moveE:
	.zero		1
	.type		_ZN39_INTERNAL_3e7b5074_4_k_cu_84b1e0ba_25434cuda3std3__45__cpo5beginE,@object
	.size		_ZN39_INTERNAL_3e7b5074_4_k_cu_84b1e0ba_25434cuda3std3__45__cpo5beginE,(_ZN39_INTERNAL_3e7b5074_4_k_cu_84b1e0ba_25434cuda3std3__441_GLOBAL__N__3e7b5074_4_k_cu_84b1e0ba_25436ignoreE - _ZN39_INTERNAL_3e7b5074_4_k_cu_84b1e0ba_25434cuda3std3__45__cpo5beginE)
_ZN39_INTERNAL_3e7b5074_4_k_cu_84b1e0ba_25434cuda3std3__45__cpo5beginE:
	.zero		1
	.type		_ZN39_INTERNAL_3e7b5074_4_k_cu_84b1e0ba_25434cuda3std3__441_GLOBAL__N__3e7b5074_4_k_cu_84b1e0ba_25436ignoreE,@object
	.size		_ZN39_INTERNAL_3e7b5074_4_k_cu_84b1e0ba_25434cuda3std3__441_GLOBAL__N__3e7b5074_4_k_cu_84b1e0ba_25436ignoreE,(_ZN39_INTERNAL_3e7b5074_4_k_cu_84b1e0ba_25434cute7productE - _ZN39_INTERNAL_3e7b5074_4_k_cu_84b1e0ba_25434cuda3std3__441_GLOBAL__N__3e7b5074_4_k_cu_84b1e0ba_25436ignoreE)
_ZN39_INTERNAL_3e7b5074_4_k_cu_84b1e0ba_25434cuda3std3__441_GLOBAL__N__3e7b5074_4_k_cu_84b1e0ba_25436ignoreE:
	.zero		1
	.type		_ZN39_INTERNAL_3e7b5074_4_k_cu_84b1e0ba_25434cute7productE,@object
	.size		_ZN39_INTERNAL_3e7b5074_4_k_cu_84b1e0ba_25434cute7productE,(_ZN39_INTERNAL_3e7b5074_4_k_cu_84b1e0ba_25434cuda3std3__45__cpo3endE - _ZN39_INTERNAL_3e7b5074_4_k_cu_84b1e0ba_25434cute7productE)
_ZN39_INTERNAL_3e7b5074_4_k_cu_84b1e0ba_25434cute7productE:
	.zero		1
	.type		_ZN39_INTERNAL_3e7b5074_4_k_cu_84b1e0ba_25434cuda3std3__45__cpo3endE,@object
	.size		_ZN39_INTERNAL_3e7b5074_4_k_cu_84b1e0ba_25434cuda3std3__45__cpo3endE,(_ZN39_INTERNAL_3e7b5074_4_k_cu_84b1e0ba_25434cuda3std3__419piecewise_constructE - _ZN39_INTERNAL_3e7b5074_4_k_cu_84b1e0ba_25434cuda3std3__45__cpo3endE)
_ZN39_INTERNAL_3e7b5074_4_k_cu_84b1e0ba_25434cuda3std3__45__cpo3endE:
	.zero		1
	.type		_ZN39_INTERNAL_3e7b5074_4_k_cu_84b1e0ba_25434cuda3std3__419piecewise_constructE,@object
	.size		_ZN39_INTERNAL_3e7b5074_4_k_cu_84b1e0ba_25434cuda3std3__419piecewise_constructE,(_ZN39_INTERNAL_3e7b5074_4_k_cu_84b1e0ba_25434cuda3std3__45__cpo4cendE - _ZN39_INTERNAL_3e7b5074_4_k_cu_84b1e0ba_25434cuda3std3__419piecewise_constructE)
_ZN39_INTERNAL_3e7b5074_4_k_cu_84b1e0ba_25434cuda3std3__419piecewise_constructE:
	.zero		1
	.type		_ZN39_INTERNAL_3e7b5074_4_k_cu_84b1e0ba_25434cuda3std3__45__cpo4cendE,@object
	.size		_ZN39_INTERNAL_3e7b5074_4_k_cu_84b1e0ba_25434cuda3std3__45__cpo4cendE,(_ZN39_INTERNAL_3e7b5074_4_k_cu_84b1e0ba_25434cuda3std6ranges3__45__cpo4swapE - _ZN39_INTERNAL_3e7b5074_4_k_cu_84b1e0ba_25434cuda3std3__45__cpo4cendE)
_ZN39_INTERNAL_3e7b5074_4_k_cu_84b1e0ba_25434cuda3std3__45__cpo4cendE:
	.zero		1
	.type		_ZN39_INTERNAL_3e7b5074_4_k_cu_84b1e0ba_25434cuda3std6ranges3__45__cpo4swapE,@object
	.size		_ZN39_INTERNAL_3e7b5074_4_k_cu_84b1e0ba_25434cuda3std6ranges3__45__cpo4swapE,(.L_10 - _ZN39_INTERNAL_3e7b5074_4_k_cu_84b1e0ba_25434cuda3std6ranges3__45__cpo4swapE)
_ZN39_INTERNAL_3e7b5074_4_k_cu_84b1e0ba_25434cuda3std6ranges3__45__cpo4swapE:
	.zero		1
.L_10:


//--------------------- .nv.constant0._ZN7cutlass13device_kernelINS_4gemm6kernel13GemmUniversalINS1_17GroupProblemShapeIN4cute5tupleIJiiiEEEEENS1_10collective13CollectiveMmaINS1_40MainloopSm100ArrayTmaUmmaWarpSpecializedILi12ELi8ELi4ENS6_IJNS5_1CILi2EEENSC_ILi1EEESE_EEEEENS6_IJNSC_ILi128EEESH_NSC_ILi64EEEEEENS_6half_tEPNS6_IJlSE_NSC_ILi0EEEEEESK_SN_NS5_8TiledMMAINS5_8MMA_AtomIJNS5_26SM100_MMA_F16BF16_2x1SM_SSISK_SK_fLi128ELi128ELNS5_4UMMA5MajorE0ELSS_0ELNSR_7ScaleInE0ELST_0EEEEEENS5_6LayoutINS6_IJSE_SE_SE_EEENS6_IJSL_SL_SL_EEEEENS6_IJNS5_10UnderscoreES10_S10_EEEEENS5_18SM100_TMA_2SM_LOADENS5_14ComposedLayoutINS5_7SwizzleILi3ELi4ELi3EEENS5_18smem_ptr_flag_bitsILi16EEENSW_INS6_IJNSC_ILi8EEESI_EEENS6_IJSI_SE_EEEEEEEvNS5_8identityES13_S1D_vS1E_EENS_8epilogue10collective18CollectiveEpilogueINS1G_31Sm100PtrArrayTmaWarpSpecializedILi4ELi2ELi16ELb1ELb0EEEJNS6_IJSI_SH_SI_EEENS6_IJNSW_ISI_SE_EENSW_INS6_IJNSC_ILi16EEESD_EEENS6_IJSE_SI_EEEEEEEESK_PNS6_IJSE_lSL_EEESK_S1T_NS1G_6fusion15FusionCallbacksIS1K_NS1U_17LinearCombinationISK_fSK_fLNS_15FloatRoundStyleE2EEES1L_S1R_JEEENS5_5SM1004TMEM4LOAD26SM100_TMEM_LOAD_16dp256b2xENS5_13SM90_TMA_LOADENS14_IS16_S18_NSW_INS6_IJSI_S19_EEES1P_EEEENS5_17SM75_U16x8_LDSM_TENS5_14SM90_TMA_STOREES27_NS5_17SM90_U16x8_STSM_TENS5_39AutoVectorizingCopyWithAssumedAlignmentILi128EEEEEEvvEEEEvNT_6ParamsE --------------------------
	.section	.nv.constant0._ZN7cutlass13device_kernelINS_4gemm6kernel13GemmUniversalINS1_17GroupProblemShapeIN4cute5tupleIJiiiEEEEENS1_10collective13CollectiveMmaINS1_40MainloopSm100ArrayTmaUmmaWarpSpecializedILi12ELi8ELi4ENS6_IJNS5_1CILi2EEENSC_ILi1EEESE_EEEEENS6_IJNSC_ILi128EEESH_NSC_ILi64EEEEEENS_6half_tEPNS6_IJlSE_NSC_ILi0EEEEEESK_SN_NS5_8TiledMMAINS5_8MMA_AtomIJNS5_26SM100_MMA_F16BF16_2x1SM_SSISK_SK_fLi128ELi128ELNS5_4UMMA5MajorE0ELSS_0ELNSR_7ScaleInE0ELST_0EEEEEENS5_6LayoutINS6_IJSE_SE_SE_EEENS6_IJSL_SL_SL_EEEEENS6_IJNS5_10UnderscoreES10_S10_EEEEENS5_18SM100_TMA_2SM_LOADENS5_14ComposedLayoutINS5_7SwizzleILi3ELi4ELi3EEENS5_18smem_ptr_flag_bitsILi16EEENSW_INS6_IJNSC_ILi8EEESI_EEENS6_IJSI_SE_EEEEEEEvNS5_8identityES13_S1D_vS1E_EENS_8epilogue10collective18CollectiveEpilogueINS1G_31Sm100PtrArrayTmaWarpSpecializedILi4ELi2ELi16ELb1ELb0EEEJNS6_IJSI_SH_SI_EEENS6_IJNSW_ISI_SE_EENSW_INS6_IJNSC_ILi16EEESD_EEENS6_IJSE_SI_EEEEEEEESK_PNS6_IJSE_lSL_EEESK_S1T_NS1G_6fusion15FusionCallbacksIS1K_NS1U_17LinearCombinationISK_fSK_fLNS_15FloatRoundStyleE2EEES1L_S1R_JEEENS5_5SM1004TMEM4LOAD26SM100_TMEM_LOAD_16dp256b2xENS5_13SM90_TMA_LOADENS14_IS16_S18_NSW_INS6_IJSI_S19_EEES1P_EEEENS5_17SM75_U16x8_LDSM_TENS5_14SM90_TMA_STOREES27_NS5_17SM90_U16x8_STSM_TENS5_39AutoVectorizingCopyWithAssumedAlignmentILi128EEEEEEvvEEEEvNT_6ParamsE,"a",@progbits
	.sectionflags	@""
	.align	4
.nv.constant0._ZN7cutlass13device_kernelINS_4gemm6kernel13GemmUniversalINS1_17GroupProblemShapeIN4cute5tupleIJiiiEEEEENS1_10collective13CollectiveMmaINS1_40MainloopSm100ArrayTmaUmmaWarpSpecializedILi12ELi8ELi4ENS6_IJNS5_1CILi2EEENSC_ILi1EEESE_EEEEENS6_IJNSC_ILi128EEESH_NSC_ILi64EEEEEENS_6half_tEPNS6_IJlSE_NSC_ILi0EEEEEESK_SN_NS5_8TiledMMAINS5_8MMA_AtomIJNS5_26SM100_MMA_F16BF16_2x1SM_SSISK_SK_fLi128ELi128ELNS5_4UMMA5MajorE0ELSS_0ELNSR_7ScaleInE0ELST_0EEEEEENS5_6LayoutINS6_IJSE_SE_SE_EEENS6_IJSL_SL_SL_EEEEENS6_IJNS5_10UnderscoreES10_S10_EEEEENS5_18SM100_TMA_2SM_LOADENS5_14ComposedLayoutINS5_7SwizzleILi3ELi4ELi3EEENS5_18smem_ptr_flag_bitsILi16EEENSW_INS6_IJNSC_ILi8EEESI_EEENS6_IJSI_SE_EEEEEEEvNS5_8identityES13_S1D_vS1E_EENS_8epilogue10collective18CollectiveEpilogueINS1G_31Sm100PtrArrayTmaWarpSpecializedILi4ELi2ELi16ELb1ELb0EEEJNS6_IJSI_SH_SI_EEENS6_IJNSW_ISI_SE_EENSW_INS6_IJNSC_ILi16EEESD_EEENS6_IJSE_SI_EEEEEEEESK_PNS6_IJSE_lSL_EEESK_S1T_NS1G_6fusion15FusionCallbacksIS1K_NS1U_17LinearCombinationISK_fSK_fLNS_15FloatRoundStyleE2EEES1L_S1R_JEEENS5_5SM1004TMEM4LOAD26SM100_TMEM_LOAD_16dp256b2xENS5_13SM90_TMA_LOADENS14_IS16_S18_NSW_INS6_IJSI_S19_EEES1P_EEEENS5_17SM75_U16x8_LDSM_TENS5_14SM90_TMA_STOREES27_NS5_17SM90_U16x8_STSM_TENS5_39AutoVectorizingCopyWithAssumedAlignmentILi128EEEEEEvvEEEEvNT_6ParamsE:
	.zero		3200


//--------------------- SYMBOLS --------------------------

	.type		.nv.reservedSmem.offset0,@object
	.size		.nv.reservedSmem.offset0,0x4
	.type		.nv.reservedSmem.cap,@object
	.size		.nv.reservedSmem.cap,0x4
	.type		__assertfail,@function
